	.target	sm_80

	.elftype	@"ET_EXEC"


//--------------------- .note.nv.tkinfo           --------------------------
	.section	.note.nv.tkinfo,"",@"SHT_NOTE"
	.sectionflags	@"SHF_NOTE_NV_TKINFO"
	.tkinfo
        /*0018*/ 	.word	0x00000002
        /*0030*/ 	.string	""
        /*0030*/ 	.string	"ptxas"
        /*0030*/ 	.string	"Cuda compilation tools, release 13.0, V13.0.88"
        /*0030*/ 	.string	"Build cuda_13.0.r13.0/compiler.36424714_0"
        /*0030*/ 	.string	"-v  -suppress-debug-info  -lineinfo  -arch sm_80 "



//--------------------- .note.nv.cuinfo           --------------------------
	.section	.note.nv.cuinfo,"",@"SHT_NOTE"
	.sectionflags	@"SHF_NOTE_NV_CUINFO"
        /*0018*/ 	.short	0x0002
        /*001a*/ 	.short	0x0050
        /*001c*/ 	.short	0x0082
	.zero		2


//--------------------- .nv.info                  --------------------------
	.section	.nv.info,"",@"SHT_CUDA_INFO"
	.align	4


	//----- nvinfo : EIATTR_REGCOUNT
	.align		4
        /*0000*/ 	.byte	0x04, 0x2f
        /*0002*/ 	.short	(.L_1 - .L_0)
	.align		4
.L_0:
        /*0004*/ 	.word	index@(matmul_kernel)
        /*0008*/ 	.word	0x000000ff


	//----- nvinfo : EIATTR_FRAME_SIZE
	.align		4
.L_1:
        /*000c*/ 	.byte	0x04, 0x11
        /*000e*/ 	.short	(.L_3 - .L_2)
	.align		4
.L_2:
        /*0010*/ 	.word	index@(matmul_kernel)
        /*0014*/ 	.word	0x000002c0


	//----- nvinfo : EIATTR_MIN_STACK_SIZE
	.align		4
.L_3:
        /*0018*/ 	.byte	0x04, 0x12
        /*001a*/ 	.short	(.L_5 - .L_4)
	.align		4
.L_4:
        /*001c*/ 	.word	index@(matmul_kernel)
        /*0020*/ 	.word	0x000002c0
.L_5:


//--------------------- .nv.info.matmul_kernel    --------------------------
	.section	.nv.info.matmul_kernel,"",@"SHT_CUDA_INFO"
	.sectionflags	@""
	.align	4


	//----- nvinfo : EIATTR_CUDA_API_VERSION
	.align		4
        /*0000*/ 	.byte	0x04, 0x37
        /*0002*/ 	.short	(.L_7 - .L_6)
.L_6:
        /*0004*/ 	.word	0x00000082


	//----- nvinfo : EIATTR_SW2861232_WAR
	.align		4
.L_7:
        /*0008*/ 	.byte	0x01, 0x35
	.zero		2


	//----- nvinfo : EIATTR_PARAM_CBANK
	.align		4
        /*000c*/ 	.byte	0x04, 0x0a
        /*000e*/ 	.short	(.L_9 - .L_8)
	.align		4
.L_8:
        /*0010*/ 	.word	index@(.nv.constant0.matmul_kernel)
        /*0014*/ 	.short	0x0160
        /*0016*/ 	.short	0x0050


	//----- nvinfo : EIATTR_CBANK_PARAM_SIZE
	.align		4
.L_9:
        /*0018*/ 	.byte	0x03, 0x19
        /*001a*/ 	.short	0x0050


	//----- nvinfo : EIATTR_KPARAM_INFO
	.align		4
        /*001c*/ 	.byte	0x04, 0x17
        /*001e*/ 	.short	(.L_11 - .L_10)
.L_10:
        /*0020*/ 	.word	0x00000000
        /*0024*/ 	.short	0x000d
        /*0026*/ 	.short	0x0048
        /*0028*/ 	.byte	0x00, 0xf4, 0x21, 0x00


	//----- nvinfo : EIATTR_KPARAM_INFO
	.align		4
.L_11:
        /*002c*/ 	.byte	0x04, 0x17
        /*002e*/ 	.short	(.L_13 - .L_12)
.L_12:
        /*0030*/ 	.word	0x00000000
        /*0034*/ 	.short	0x000c
        /*0036*/ 	.short	0x0040
        /*0038*/ 	.byte	0x00, 0xf4, 0x21, 0x00


	//----- nvinfo : EIATTR_KPARAM_INFO
	.align		4
.L_13:
        /*003c*/ 	.byte	0x04, 0x17
        /*003e*/ 	.short	(.L_15 - .L_14)
.L_14:
        /*0040*/ 	.word	0x00000000
        /*0044*/ 	.short	0x000b
        /*0046*/ 	.short	0x0038
        /*0048*/ 	.byte	0x00, 0xf0, 0x11, 0x00


	//----- nvinfo : EIATTR_KPARAM_INFO
	.align		4
.L_15:
        /*004c*/ 	.byte	0x04, 0x17
        /*004e*/ 	.short	(.L_17 - .L_16)
.L_16:
        /*0050*/ 	.word	0x00000000
        /*0054*/ 	.short	0x000a
        /*0056*/ 	.short	0x0034
        /*0058*/ 	.byte	0x00, 0xf0, 0x11, 0x00


	//----- nvinfo : EIATTR_KPARAM_INFO
	.align		4
.L_17:
        /*005c*/ 	.byte	0x04, 0x17
        /*005e*/ 	.short	(.L_19 - .L_18)
.L_18:
        /*0060*/ 	.word	0x00000000
        /*0064*/ 	.short	0x0009
        /*0066*/ 	.short	0x0030
        /*0068*/ 	.byte	0x00, 0xf0, 0x11, 0x00


	//----- nvinfo : EIATTR_KPARAM_INFO
	.align		4
.L_19:
        /*006c*/ 	.byte	0x04, 0x17
        /*006e*/ 	.short	(.L_21 - .L_20)
.L_20:
        /*0070*/ 	.word	0x00000000
        /*0074*/ 	.short	0x0008
        /*0076*/ 	.short	0x002c
        /*0078*/ 	.byte	0x00, 0xf0, 0x11, 0x00


	//----- nvinfo : EIATTR_KPARAM_INFO
	.align		4
.L_21:
        /*007c*/ 	.byte	0x04, 0x17
        /*007e*/ 	.short	(.L_23 - .L_22)
.L_22:
        /*0080*/ 	.word	0x00000000
        /*0084*/ 	.short	0x0007
        /*0086*/ 	.short	0x0028
        /*0088*/ 	.byte	0x00, 0xf0, 0x11, 0x00


	//----- nvinfo : EIATTR_KPARAM_INFO
	.align		4
.L_23:
        /*008c*/ 	.byte	0x04, 0x17
        /*008e*/ 	.short	(.L_25 - .L_24)
.L_24:
        /*0090*/ 	.word	0x00000000
        /*0094*/ 	.short	0x0006
        /*0096*/ 	.short	0x0024
        /*0098*/ 	.byte	0x00, 0xf0, 0x11, 0x00


	//----- nvinfo : EIATTR_KPARAM_INFO
	.align		4
.L_25:
        /*009c*/ 	.byte	0x04, 0x17
        /*009e*/ 	.short	(.L_27 - .L_26)
.L_26:
        /*00a0*/ 	.word	0x00000000
        /*00a4*/ 	.short	0x0005
        /*00a6*/ 	.short	0x0020
        /*00a8*/ 	.byte	0x00, 0xf0, 0x11, 0x00


	//----- nvinfo : EIATTR_KPARAM_INFO
	.align		4
.L_27:
        /*00ac*/ 	.byte	0x04, 0x17
        /*00ae*/ 	.short	(.L_29 - .L_28)
.L_28:
        /*00b0*/ 	.word	0x00000000
        /*00b4*/ 	.short	0x0004
        /*00b6*/ 	.short	0x001c
        /*00b8*/ 	.byte	0x00, 0xf0, 0x11, 0x00


	//----- nvinfo : EIATTR_KPARAM_INFO
	.align		4
.L_29:
        /*00bc*/ 	.byte	0x04, 0x17
        /*00be*/ 	.short	(.L_31 - .L_30)
.L_30:
        /*00c0*/ 	.word	0x00000000
        /*00c4*/ 	.short	0x0003
        /*00c6*/ 	.short	0x0018
        /*00c8*/ 	.byte	0x00, 0xf0, 0x11, 0x00


	//----- nvinfo : EIATTR_KPARAM_INFO
	.align		4
.L_31:
        /*00cc*/ 	.byte	0x04, 0x17
        /*00ce*/ 	.short	(.L_33 - .L_32)
.L_32:
        /*00d0*/ 	.word	0x00000000
        /*00d4*/ 	.short	0x0002
        /*00d6*/ 	.short	0x0010
        /*00d8*/ 	.byte	0x00, 0xf4, 0x21, 0x00


	//----- nvinfo : EIATTR_KPARAM_INFO
	.align		4
.L_33:
        /*00dc*/ 	.byte	0x04, 0x17
        /*00de*/ 	.short	(.L_35 - .L_34)
.L_34:
        /*00e0*/ 	.word	0x00000000
        /*00e4*/ 	.short	0x0001
        /*00e6*/ 	.short	0x0008
        /*00e8*/ 	.byte	0x00, 0xf4, 0x21, 0x00


	//----- nvinfo : EIATTR_KPARAM_INFO
	.align		4
.L_35:
        /*00ec*/ 	.byte	0x04, 0x17
        /*00ee*/ 	.short	(.L_37 - .L_36)
.L_36:
        /*00f0*/ 	.word	0x00000000
        /*00f4*/ 	.short	0x0000
        /*00f6*/ 	.short	0x0000
        /*00f8*/ 	.byte	0x00, 0xf4, 0x21, 0x00


	//----- nvinfo : EIATTR_MAXREG_COUNT
	.align		4
.L_37:
        /*00fc*/ 	.byte	0x03, 0x1b
        /*00fe*/ 	.short	0x00ff


	//----- nvinfo : EIATTR_NUM_BARRIERS
	.align		4
        /*0100*/ 	.byte	0x02, 0x4c
        /*0102*/ 	.byte	0x01
	.zero		1


	//----- nvinfo : EIATTR_ANNOTATIONS
	.align		4
        /*0104*/ 	.byte	0x04, 0x55
        /*0106*/ 	.short	(.L_39 - .L_38)


	//   ....[0]....
.L_38:
        /*0108*/ 	.word	0x00000001
        /*010c*/ 	.byte	0x30, 0x06, 0x00, 0x00, 0x01, 0x00, 0x00, 0x00, 0x30, 0x07, 0x00, 0x00, 0x01, 0x00, 0x00, 0x00
        /* <DEDUP_REMOVED lines=239> */
        /*100c*/ 	.byte	0xa0, 0x22, 0x01, 0x00


	//----- nvinfo : EIATTR_MERCURY_ISA_VERSION
	.align		4
.L_39:
        /*1010*/ 	.byte	0x03, 0x5f
        /*1012*/ 	.short	0x0000


	//----- nvinfo : EIATTR_EXIT_INSTR_OFFSETS
	.align		4
        /*1014*/ 	.byte	0x04, 0x1c
        /*1016*/ 	.short	(.L_41 - .L_40)


	//   ....[0]....
.L_40:
        /*1018*/ 	.word	0x000125a0


	//   ....[1]....
        /*101c*/ 	.word	0x000125c0


	//----- nvinfo : EIATTR_REQNTID
	.align		4
.L_41:
        /*1020*/ 	.byte	0x04, 0x10
        /*1022*/ 	.short	(.L_43 - .L_42)
.L_42:
        /*1024*/ 	.word	0x00000080
        /*1028*/ 	.word	0x00000001
        /*102c*/ 	.word	0x00000001
.L_43:


//--------------------- .nv.callgraph             --------------------------
	.section	.nv.callgraph,"",@"SHT_CUDA_CALLGRAPH"
	.align	4
	.sectionentsize	8
	.align		4
        /*0000*/ 	.word	0x00000000
	.align		4
        /*0004*/ 	.word	0xffffffff
	.align		4
        /*0008*/ 	.word	0x00000000
	.align		4
        /*000c*/ 	.word	0xfffffffe
	.align		4
        /*0010*/ 	.word	0x00000000
	.align		4
        /*0014*/ 	.word	0xfffffffd
	.align		4
        /*0018*/ 	.word	0x00000000
	.align		4
        /*001c*/ 	.word	0xfffffffc


//--------------------- .nv.rel.action            --------------------------
	.section	.nv.rel.action,"",@"SHT_CUDA_RELOCINFO"
	.align	8
	.sectionentsize	8
        /*0000*/ 	.byte	0x73, 0x00, 0x00, 0x00, 0x00, 0x00, 0x00, 0x00, 0x00, 0x00, 0x00, 0x11, 0x25, 0x00, 0x05, 0x36


//--------------------- .nv.constant0.matmul_kernel --------------------------
	.section	.nv.constant0.matmul_kernel,"a",@progbits
	.sectionflags	@""
	.align	4
.nv.constant0.matmul_kernel:
	.zero		432


//--------------------- .text.matmul_kernel       --------------------------
	.section	.text.matmul_kernel,"ax",@progbits
	.sectioninfo	@"SHI_REGISTERS=255"
	.align	128
        .global         matmul_kernel
        .type           matmul_kernel,@function
        .size           matmul_kernel,(.L_x_4 - matmul_kernel)
        .other          matmul_kernel,@"STO_CUDA_ENTRY STV_DEFAULT"
matmul_kernel:
.text.matmul_kernel:
[----:B------:R-:W-:-:S03]  /*0000*/  IMAD.MOV.U32 R1, RZ, RZ, c[0x0][0x28] ;  /* 0x00000a00ff017624 */ /* 0x000fc600078e00ff */
[----:B------:R-:W-:Y:S01]  /*0010*/  IMAD.MOV.U32 R0, RZ, RZ, c[0x0][0x17c] ;  /* 0x00005f00ff007624 */ /* 0x000fe200078e00ff */
[----:B------:R-:W1:Y:S01]  /*0020*/  S2R R5, SR_CTAID.X ;  /* 0x0000000000057919 */ /* 0x000e620000002500 */
[----:B------:R-:W-:Y:S01]  /*0030*/  IADD3 R1, R1, -0x2c0, RZ ;  /* 0xfffffd4001017810 */ /* 0x000fe20007ffe0ff */
[----:B------:R-:W-:Y:S01]  /*0040*/  ULDC UR5, c[0x0][0x180] ;  /* 0x0000600000057ab9 */ /* 0x000fe20000000800 */
[----:B------:R-:W-:Y:S01]  /*0050*/  LOP3.LUT R13, R13, 0xefffffff, RZ, 0xc0, !PT ;  /* 0xefffffff0d0d7812 */ /* 0x000fe200078ec0ff */
[----:B------:R-:W2:Y:S01]  /*0060*/  S2R R15, SR_TID.X ;  /* 0x00000000000f7919 */ /* 0x000ea20000002100 */
[----:B------:R-:W-:Y:S01]  /*0070*/  IADD3 R0, R0, 0x7f, RZ ;  /* 0x0000007f00007810 */ /* 0x000fe20007ffe0ff */
[----:B------:R-:W-:Y:S02]  /*0080*/  UIADD3 UR4, UR5, -0x40, URZ ;  /* 0xffffffc005047890 */ /* 0x000fe4000fffe03f */
[----:B------:R-:W-:Y:S01]  /*0090*/  UIADD3 UR6, UR5, -0x80, URZ ;  /* 0xffffff8005067890 */ /* 0x000fe2000fffe03f */
[----:B------:R-:W-:-:S04]  /*00a0*/  SHF.R.S32.HI R3, RZ, 0x1f, R0 ;  /* 0x0000001fff037819 */ /* 0x000fc80000011400 */
[----:B------:R-:W-:-:S04]  /*00b0*/  LEA.HI R3, R3, R0, RZ, 0x7 ;  /* 0x0000000003037211 */ /* 0x000fc800078f38ff */
[----:B------:R-:W-:-:S05]  /*00c0*/  SHF.R.S32.HI R3, RZ, 0x7, R3 ;  /* 0x00000007ff037819 */ /* 0x000fca0000011403 */
[----:B------:R-:W-:Y:S01]  /*00d0*/  IMAD.SHL.U32 R4, R3, 0x8, RZ ;  /* 0x0000000803047824 */ /* 0x000fe200078e00ff */
[----:B-1----:R-:W-:-:S04]  /*00e0*/  IABS R8, R5 ;  /* 0x0000000500087213 */ /* 0x002fc80000000000 */
[-C--:B------:R-:W-:Y:S02]  /*00f0*/  IABS R7, R4.reuse ;  /* 0x0000000400077213 */ /* 0x080fe40000000000 */
[----:B------:R-:W-:Y:S02]  /*0100*/  IABS R10, R4 ;  /* 0x00000004000a7213 */ /* 0x000fe40000000000 */
[----:B------:R-:W1:Y:S01]  /*0110*/  I2F.RP R0, R7 ;  /* 0x0000000700007306 */ /* 0x000e620000209400 */
[----:B--2---:R-:W-:-:S07]  /*0120*/  LOP3.LUT R178, R15, 0x3f, RZ, 0xc0, !PT ;  /* 0x0000003f0fb27812 */ /* 0x004fce00078ec0ff */
[----:B-1----:R-:W1:Y:S02]  /*0130*/  MUFU.RCP R0, R0 ;  /* 0x0000000000007308 */ /* 0x002e640000001000 */
[----:B-1----:R-:W-:Y:S01]  /*0140*/  IADD3 R2, R0, 0xffffffe, RZ ;  /* 0x0ffffffe00027810 */ /* 0x002fe20007ffe0ff */
[----:B------:R-:W-:-:S05]  /*0150*/  IMAD.MOV R0, RZ, RZ, -R10 ;  /* 0x000000ffff007224 */ /* 0x000fca00078e0a0a */
[----:B------:R1:W2:Y:S02]  /*0160*/  F2I.FTZ.U32.TRUNC.NTZ R3, R2 ;  /* 0x0000000200037305 */ /* 0x0002a4000021f000 */
[----:B-1----:R-:W-:Y:S02]  /*0170*/  IMAD.MOV.U32 R2, RZ, RZ, RZ ;  /* 0x000000ffff027224 */ /* 0x002fe400078e00ff */
[----:B--2---:R-:W-:-:S04]  /*0180*/  IMAD.MOV R6, RZ, RZ, -R3 ;  /* 0x000000ffff067224 */ /* 0x004fc800078e0a03 */
[----:B------:R-:W-:Y:S02]  /*0190*/  IMAD R9, R6, R7, RZ ;  /* 0x0000000706097224 */ /* 0x000fe400078e02ff */
[----:B------:R-:W-:Y:S01]  /*01a0*/  IMAD.MOV.U32 R6, RZ, RZ, R8 ;  /* 0x000000ffff067224 */ /* 0x000fe200078e0008 */
[----:B------:R-:W-:Y:S01]  /*01b0*/  IABS R8, c[0x0][0x17c] ;  /* 0x00005f0000087a13 */ /* 0x000fe20000000000 */
[----:B------:R-:W-:-:S06]  /*01c0*/  IMAD.HI.U32 R3, R3, R9, R2 ;  /* 0x0000000903037227 */ /* 0x000fcc00078e0002 */
[----:B------:R-:W-:-:S04]  /*01d0*/  IMAD.HI.U32 R3, R3, R6, RZ ;  /* 0x0000000603037227 */ /* 0x000fc800078e00ff */
[----:B------:R-:W-:-:S05]  /*01e0*/  IMAD R0, R3, R0, R6 ;  /* 0x0000000003007224 */ /* 0x000fca00078e0206 */
[----:B------:R-:W-:-:S13]  /*01f0*/  ISETP.GT.U32.AND P1, PT, R7, R0, PT ;  /* 0x000000000700720c */ /* 0x000fda0003f24070 */
[----:B------:R-:W-:Y:S01]  /*0200*/  @!P1 IMAD.IADD R0, R0, 0x1, -R7 ;  /* 0x0000000100009824 */ /* 0x000fe200078e0a07 */
[----:B------:R-:W-:Y:S02]  /*0210*/  @!P1 IADD3 R3, R3, 0x1, RZ ;  /* 0x0000000103039810 */ /* 0x000fe40007ffe0ff */
[----:B------:R-:W-:Y:S02]  /*0220*/  ISETP.NE.AND P1, PT, R4, RZ, PT ;  /* 0x000000ff0400720c */ /* 0x000fe40003f25270 */
[----:B------:R-:W-:Y:S02]  /*0230*/  ISETP.GE.U32.AND P0, PT, R0, R7, PT ;  /* 0x000000070000720c */ /* 0x000fe40003f06070 */
[----:B------:R-:W-:-:S04]  /*0240*/  LOP3.LUT R0, R5, R4, RZ, 0x3c, !PT ;  /* 0x0000000405007212 */ /* 0x000fc800078e3cff */
[----:B------:R-:W-:Y:S01]  /*0250*/  ISETP.GE.AND P2, PT, R0, RZ, PT ;  /* 0x000000ff0000720c */ /* 0x000fe20003f46270 */
[----:B------:R-:W-:-:S05]  /*0260*/  IMAD.MOV.U32 R0, RZ, RZ, c[0x0][0x178] ;  /* 0x00005e00ff007624 */ /* 0x000fca00078e00ff */
[----:B------:R-:W-:Y:S02]  /*0270*/  IADD3 R0, R0, 0x3f, RZ ;  /* 0x0000003f00007810 */ /* 0x000fe40007ffe0ff */
[----:B------:R-:W-:-:S05]  /*0280*/  @P0 IADD3 R3, R3, 0x1, RZ ;  /* 0x0000000103030810 */ /* 0x000fca0007ffe0ff */
[----:B------:R-:W-:Y:S01]  /*0290*/  IMAD.MOV.U32 R2, RZ, RZ, R3 ;  /* 0x000000ffff027224 */ /* 0x000fe200078e0003 */
[----:B------:R-:W-:-:S03]  /*02a0*/  SHF.R.S32.HI R3, RZ, 0x1f, R0 ;  /* 0x0000001fff037819 */ /* 0x000fc60000011400 */
[----:B------:R-:W-:Y:S01]  /*02b0*/  @!P2 IMAD.MOV R2, RZ, RZ, -R2 ;  /* 0x000000ffff02a224 */ /* 0x000fe200078e0a02 */
[----:B------:R-:W-:Y:S02]  /*02c0*/  @!P1 LOP3.LUT R2, RZ, R4, RZ, 0x33, !PT ;  /* 0x00000004ff029212 */ /* 0x000fe400078e33ff */
[----:B------:R-:W-:-:S03]  /*02d0*/  LEA.HI R3, R3, R0, RZ, 0x6 ;  /* 0x0000000003037211 */ /* 0x000fc600078f30ff */
[----:B------:R-:W-:Y:S02]  /*02e0*/  IMAD.SHL.U32 R16, R2, 0x8, RZ ;  /* 0x0000000802107824 */ /* 0x000fe400078e00ff */
[----:B------:R-:W-:-:S03]  /*02f0*/  IMAD.MOV R2, RZ, RZ, -R2 ;  /* 0x000000ffff027224 */ /* 0x000fc600078e0a02 */
[----:B------:R-:W-:Y:S01]  /*0300*/  LEA.HI.SX32 R3, R3, -R16, 0x1a ;  /* 0x8000001003037211 */ /* 0x000fe200078fd2ff */
[----:B------:R-:W-:Y:S02]  /*0310*/  IMAD R14, R4, R2, R5 ;  /* 0x00000002040e7224 */ /* 0x000fe400078e0205 */
[----:B------:R-:W-:Y:S01]  /*0320*/  IMAD.MOV.U32 R2, RZ, RZ, RZ ;  /* 0x000000ffff027224 */ /* 0x000fe200078e00ff */
[----:B------:R-:W-:Y:S02]  /*0330*/  IMNMX R17, R3, 0x8, PT ;  /* 0x0000000803117817 */ /* 0x000fe40003800200 */
[----:B------:R-:W-:Y:S02]  /*0340*/  IABS R9, R14 ;  /* 0x0000000e00097213 */ /* 0x000fe40000000000 */
[----:B------:R-:W-:-:S04]  /*0350*/  IABS R7, R17 ;  /* 0x0000001100077213 */ /* 0x000fc80000000000 */
[----:B------:R-:W1:Y:S08]  /*0360*/  I2F.RP R0, R7 ;  /* 0x0000000700007306 */ /* 0x000e700000209400 */
[----:B-1----:R-:W1:Y:S02]  /*0370*/  MUFU.RCP R0, R0 ;  /* 0x0000000000007308 */ /* 0x002e640000001000 */
[----:B-1----:R-:W-:-:S02]  /*0380*/  IADD3 R3, R0, 0xffffffe, RZ ;  /* 0x0ffffffe00037810 */ /* 0x002fc40007ffe0ff */
[----:B------:R-:W-:-:S04]  /*0390*/  IABS R0, R17 ;  /* 0x0000001100007213 */ /* 0x000fc80000000000 */
[----:B------:R-:W1:Y:S01]  /*03a0*/  F2I.FTZ.U32.TRUNC.NTZ R3, R3 ;  /* 0x0000000300037305 */ /* 0x000e62000021f000 */
[----:B------:R-:W-:Y:S02]  /*03b0*/  IMAD.MOV R0, RZ, RZ, -R0 ;  /* 0x000000ffff007224 */ /* 0x000fe400078e0a00 */
[----:B-1----:R-:W-:-:S04]  /*03c0*/  IMAD.MOV R6, RZ, RZ, -R3 ;  /* 0x000000ffff067224 */ /* 0x002fc800078e0a03 */
[----:B------:R-:W-:Y:S02]  /*03d0*/  IMAD R5, R6, R7, RZ ;  /* 0x0000000706057224 */ /* 0x000fe400078e02ff */
[----:B------:R-:W-:Y:S02]  /*03e0*/  IMAD.MOV.U32 R6, RZ, RZ, R8 ;  /* 0x000000ffff067224 */ /* 0x000fe400078e0008 */
[----:B------:R-:W-:Y:S01]  /*03f0*/  IMAD.HI.U32 R2, R3, R5, R2 ;  /* 0x0000000503027227 */ /* 0x000fe200078e0002 */
[----:B------:R-:W-:Y:S01]  /*0400*/  IABS R5, c[0x0][0x178] ;  /* 0x00005e0000057a13 */ /* 0x000fe20000000000 */
[----:B------:R-:W1:Y:S04]  /*0410*/  I2F.RP R4, R6 ;  /* 0x0000000600047306 */ /* 0x000e680000209400 */
[----:B------:R-:W-:-:S04]  /*0420*/  IMAD.HI.U32 R2, R2, R9, RZ ;  /* 0x0000000902027227 */ /* 0x000fc800078e00ff */
[----:B------:R-:W-:Y:S01]  /*0430*/  IMAD R0, R2, R0, R9 ;  /* 0x0000000002007224 */ /* 0x000fe200078e0209 */
[----:B------:R-:W2:Y:S04]  /*0440*/  I2F.RP R3, R5 ;  /* 0x0000000500037306 */ /* 0x000ea80000209400 */
[----:B------:R-:W-:-:S04]  /*0450*/  ISETP.GT.U32.AND P1, PT, R7, R0, PT ;  /* 0x000000000700720c */ /* 0x000fc80003f24070 */
[----:B-1----:R-:W1:Y:S08]  /*0460*/  MUFU.RCP R4, R4 ;  /* 0x0000000400047308 */ /* 0x002e700000001000 */
[----:B--2---:R-:W2:Y:S01]  /*0470*/  MUFU.RCP R3, R3 ;  /* 0x0000000300037308 */ /* 0x004ea20000001000 */
[----:B------:R-:W-:Y:S01]  /*0480*/  @!P1 IMAD.IADD R0, R0, 0x1, -R7 ;  /* 0x0000000100009824 */ /* 0x000fe200078e0a07 */
[----:B------:R-:W-:-:S02]  /*0490*/  @!P1 IADD3 R2, R2, 0x1, RZ ;  /* 0x0000000102029810 */ /* 0x000fc40007ffe0ff */
[----:B------:R-:W-:Y:S02]  /*04a0*/  ISETP.NE.AND P1, PT, R17, RZ, PT ;  /* 0x000000ff1100720c */ /* 0x000fe40003f25270 */
[----:B------:R-:W-:Y:S02]  /*04b0*/  ISETP.GE.U32.AND P0, PT, R0, R7, PT ;  /* 0x000000070000720c */ /* 0x000fe40003f06070 */
[----:B------:R-:W-:Y:S02]  /*04c0*/  LOP3.LUT R0, R14, R17, RZ, 0x3c, !PT ;  /* 0x000000110e007212 */ /* 0x000fe400078e3cff */
[----:B-1----:R-:W-:Y:S02]  /*04d0*/  IADD3 R10, R4, 0xffffffe, RZ ;  /* 0x0ffffffe040a7810 */ /* 0x002fe40007ffe0ff */
[----:B------:R-:W-:Y:S02]  /*04e0*/  ISETP.GE.AND P2, PT, R0, RZ, PT ;  /* 0x000000ff0000720c */ /* 0x000fe40003f46270 */
[----:B------:R1:W3:Y:S01]  /*04f0*/  F2I.FTZ.U32.TRUNC.NTZ R11, R10 ;  /* 0x0000000a000b7305 */ /* 0x0002e2000021f000 */
[----:B------:R-:W-:-:S02]  /*0500*/  SHF.R.U32.HI R0, RZ, 0x6, R15 ;  /* 0x00000006ff007819 */ /* 0x000fc4000001160f */
[----:B--2---:R-:W-:Y:S02]  /*0510*/  IADD3 R8, R3, 0xffffffe, RZ ;  /* 0x0ffffffe03087810 */ /* 0x004fe40007ffe0ff */
[----:B------:R-:W-:Y:S02]  /*0520*/  @P0 IADD3 R2, R2, 0x1, RZ ;  /* 0x0000000102020810 */ /* 0x000fe40007ffe0ff */
[----:B------:R-:W-:Y:S01]  /*0530*/  SGXT.U32 R0, R0, 0x1 ;  /* 0x000000010000781a */ /* 0x000fe20000000000 */
[----:B------:R-:W2:Y:S01]  /*0540*/  F2I.FTZ.U32.TRUNC.NTZ R9, R8 ;  /* 0x0000000800097305 */ /* 0x000ea2000021f000 */
[----:B-1----:R-:W-:Y:S01]  /*0550*/  IMAD.MOV.U32 R10, RZ, RZ, RZ ;  /* 0x000000ffff0a7224 */ /* 0x002fe200078e00ff */
[----:B------:R-:W-:Y:S01]  /*0560*/  SHF.R.S32.HI R4, RZ, 0x6, R15 ;  /* 0x00000006ff047819 */ /* 0x000fe2000001140f */
[----:B------:R-:W-:Y:S01]  /*0570*/  IMAD.MOV.U32 R12, RZ, RZ, R2 ;  /* 0x000000ffff0c7224 */ /* 0x000fe200078e0002 */
[----:B------:R-:W-:Y:S01]  /*0580*/  LOP3.LUT R203, R0, 0x4, RZ, 0xfc, !PT ;  /* 0x0000000400cb7812 */ /* 0x000fe200078efcff */
[----:B------:R-:W-:Y:S01]  /*0590*/  IMAD.SHL.U32 R15, R178, 0x4, RZ ;  /* 0x00000004b20f7824 */ /* 0x000fe200078e00ff */
[----:B------:R-:W-:Y:S01]  /*05a0*/  SGXT R4, R4, 0x1 ;  /* 0x000000010404781a */ /* 0x000fe20000000200 */
[----:B------:R-:W-:Y:S01]  /*05b0*/  @!P2 IMAD.MOV R12, RZ, RZ, -R12 ;  /* 0x000000ffff0ca224 */ /* 0x000fe200078e0a0c */
[----:B------:R-:W-:Y:S01]  /*05c0*/  @!P1 LOP3.LUT R12, RZ, R17, RZ, 0x33, !PT ;  /* 0x00000011ff0c9212 */ /* 0x000fe200078e33ff */
[----:B---3--:R-:W-:Y:S01]  /*05d0*/  IMAD.MOV R7, RZ, RZ, -R11 ;  /* 0x000000ffff077224 */ /* 0x008fe200078e0a0b */
[----:B------:R-:W-:-:S02]  /*05e0*/  LOP3.LUT R3, R15, 0x120, R4, 0x78, !PT ;  /* 0x000001200f037812 */ /* 0x000fc400078e7804 */
[----:B------:R-:W-:Y:S01]  /*05f0*/  LOP3.LUT R4, R15, 0x110, R4, 0x78, !PT ;  /* 0x000001100f047812 */ /* 0x000fe200078e7804 */
[----:B------:R-:W-:Y:S01]  /*0600*/  IMAD.SHL.U32 R65, R12, 0x80, RZ ;  /* 0x000000800c417824 */ /* 0x000fe200078e00ff */
[----:B------:R-:W-:Y:S01]  /*0610*/  LOP3.LUT R202, R0, 0x8, RZ, 0xfc, !PT ;  /* 0x0000000800ca7812 */ /* 0x000fe200078efcff */
[----:B------:R-:W-:Y:S01]  /*0620*/  IMAD R7, R7, R6, RZ ;  /* 0x0000000607077224 */ /* 0x000fe200078e02ff */
[----:B------:R-:W-:Y:S01]  /*0630*/  STL [R1+0x2bc], R3 ;  /* 0x0002bc0301007387 */ /* 0x000fe20000100800 */
[----:B--2---:R-:W-:Y:S01]  /*0640*/  IMAD.MOV R8, RZ, RZ, -R9 ;  /* 0x000000ffff087224 */ /* 0x004fe200078e0a09 */
[----:B------:R-:W-:Y:S01]  /*0650*/  LOP3.LUT R2, R65, R0, RZ, 0xfc, !PT ;  /* 0x0000000041027212 */ /* 0x000fe200078efcff */
[----:B------:R-:W-:Y:S01]  /*0660*/  IMAD.HI.U32 R7, R11, R7, R10 ;  /* 0x000000070b077227 */ /* 0x000fe200078e000a */
[C---:B------:R-:W-:Y:S02]  /*0670*/  LOP3.LUT R141, R65.reuse, 0x2, R0, 0xfe, !PT ;  /* 0x00000002418d7812 */ /* 0x040fe400078efe00 */
[----:B------:R-:W-:Y:S01]  /*0680*/  IABS R11, R2 ;  /* 0x00000002000b7213 */ /* 0x000fe20000000000 */
[----:B------:R-:W-:Y:S01]  /*0690*/  IMAD.MOV R10, RZ, RZ, -R12 ;  /* 0x000000ffff0a7224 */ /* 0x000fe200078e0a0c */
[C-C-:B------:R-:W-:Y:S01]  /*06a0*/  LOP3.LUT R140, R65.reuse, 0x4, R0.reuse, 0xfe, !PT ;  /* 0x00000004418c7812 */ /* 0x140fe200078efe00 */
[----:B------:R-:W-:Y:S01]  /*06b0*/  IMAD R15, R8, R5, RZ ;  /* 0x00000005080f7224 */ /* 0x000fe200078e02ff */
[C-C-:B------:R-:W-:Y:S01]  /*06c0*/  LOP3.LUT R139, R65.reuse, 0x6, R0.reuse, 0xfe, !PT ;  /* 0x00000006418b7812 */ /* 0x140fe200078efe00 */
[----:B------:R-:W-:Y:S01]  /*06d0*/  IMAD.MOV.U32 R12, RZ, RZ, R11 ;  /* 0x000000ffff0c7224 */ /* 0x000fe200078e000b */
[----:B------:R-:W-:Y:S01]  /*06e0*/  LOP3.LUT R138, R65, 0x8, R0, 0xfe, !PT ;  /* 0x00000008418a7812 */ /* 0x000fe200078efe00 */
[----:B------:R-:W-:Y:S01]  /*06f0*/  IMAD R10, R17, R10, R14 ;  /* 0x0000000a110a7224 */ /* 0x000fe200078e020e */
[----:B------:R-:W-:Y:S01]  /*0700*/  IABS R14, R141 ;  /* 0x0000008d000e7213 */ /* 0x000fe20000000000 */
[----:B------:R-:W-:Y:S01]  /*0710*/  IMAD.HI.U32 R11, R7, R12, RZ ;  /* 0x0000000c070b7227 */ /* 0x000fe200078e00ff */
[----:B------:R-:W-:Y:S01]  /*0720*/  IABS R19, R138 ;  /* 0x0000008a00137213 */ /* 0x000fe20000000000 */
[----:B------:R-:W-:Y:S01]  /*0730*/  STL [R1+0x208], R141 ;  /* 0x0002088d01007387 */ /* 0x000fe20000100800 */
[C-C-:B------:R-:W-:Y:S01]  /*0740*/  LOP3.LUT R136, R65.reuse, 0xc, R0.reuse, 0xfe, !PT ;  /* 0x0000000c41887812 */ /* 0x140fe200078efe00 */
[----:B------:R-:W-:Y:S01]  /*0750*/  IMAD.MOV.U32 R8, RZ, RZ, RZ ;  /* 0x000000ffff087224 */ /* 0x000fe200078e00ff */
[----:B------:R-:W-:Y:S01]  /*0760*/  LOP3.LUT R134, R65, 0xe, R0, 0xfe, !PT ;  /* 0x0000000e41867812 */ /* 0x000fe200078efe00 */
[----:B------:R-:W-:Y:S01]  /*0770*/  IMAD.MOV R17, RZ, RZ, -R11 ;  /* 0x000000ffff117224 */ /* 0x000fe200078e0a0b */
[----:B------:R-:W-:Y:S01]  /*0780*/  IABS R23, R136 ;  /* 0x0000008800177213 */ /* 0x000fe20000000000 */
[----:B------:R-:W-:Y:S01]  /*0790*/  IMAD.HI.U32 R8, R9, R15, R8 ;  /* 0x0000000f09087227 */ /* 0x000fe200078e0008 */
[----:B------:R-:W-:Y:S01]  /*07a0*/  IABS R15, R140 ;  /* 0x0000008c000f7213 */ /* 0x000fe20000000000 */
[----:B------:R-:W-:Y:S01]  /*07b0*/  STL [R1+0x204], R140 ;  /* 0x0002048c01007387 */ /* 0x000fe20000100800 */
[----:B------:R-:W-:Y:S01]  /*07c0*/  IABS R25, R134 ;  /* 0x0000008600197213 */ /* 0x000fe20000000000 */
[----:B------:R-:W-:Y:S01]  /*07d0*/  IMAD.HI.U32 R11, R7, R14, RZ ;  /* 0x0000000e070b7227 */ /* 0x000fe200078e00ff */
[C-C-:B------:R-:W-:Y:S01]  /*07e0*/  LOP3.LUT R132, R65.reuse, 0x10, R0.reuse, 0xfe, !PT ;  /* 0x0000001041847812 */ /* 0x140fe200078efe00 */
[----:B------:R-:W-:Y:S01]  /*07f0*/  STL [R1+0x200], R139 ;  /* 0x0002008b01007387 */ /* 0x000fe20000100800 */
[----:B------:R-:W-:Y:S01]  /*0800*/  LOP3.LUT R130, R65, 0x12, R0, 0xfe, !PT ;  /* 0x0000001241827812 */ /* 0x000fe200078efe00 */
[C---:B------:R-:W-:Y:S01]  /*0810*/  IMAD R9, R6.reuse, R17, R12 ;  /* 0x0000001106097224 */ /* 0x040fe200078e020c */
[----:B------:R-:W-:Y:S01]  /*0820*/  IABS R17, R139 ;  /* 0x0000008b00117213 */ /* 0x000fe20000000000 */
[----:B------:R-:W-:Y:S01]  /*0830*/  IMAD.MOV R11, RZ, RZ, -R11 ;  /* 0x000000ffff0b7224 */ /* 0x000fe200078e0a0b */
[----:B------:R-:W-:Y:S01]  /*0840*/  IABS R27, R132 ;  /* 0x00000084001b7213 */ /* 0x000fe20000000000 */
[----:B------:R-:W-:Y:S01]  /*0850*/  IMAD.HI.U32 R12, R7, R15, RZ ;  /* 0x0000000f070c7227 */ /* 0x000fe200078e00ff */
[----:B------:R-:W-:Y:S01]  /*0860*/  IABS R29, R130 ;  /* 0x00000082001d7213 */ /* 0x000fe20000000000 */
[----:B------:R-:W-:Y:S01]  /*0870*/  STL [R1+0x1fc], R138 ;  /* 0x0001fc8a01007387 */ /* 0x000fe20000100800 */
[C---:B------:R-:W-:Y:S01]  /*0880*/  LOP3.LUT R126, R65.reuse, 0x16, R0, 0xfe, !PT ;  /* 0x00000016417e7812 */ /* 0x040fe200078efe00 */
[----:B------:R-:W-:Y:S01]  /*0890*/  IMAD R11, R6, R11, R14 ;  /* 0x0000000b060b7224 */ /* 0x000fe200078e020e */
[----:B------:R-:W-:Y:S01]  /*08a0*/  LOP3.LUT R124, R65, 0x18, R0, 0xfe, !PT ;  /* 0x00000018417c7812 */ /* 0x000fe200078efe00 */
[----:B------:R-:W-:Y:S01]  /*08b0*/  IMAD.MOV R14, RZ, RZ, -R12 ;  /* 0x000000ffff0e7224 */ /* 0x000fe200078e0a0c */
[----:B------:R-:W-:Y:S01]  /*08c0*/  IABS R33, R126 ;  /* 0x0000007e00217213 */ /* 0x000fe20000000000 */
[----:B------:R-:W-:Y:S01]  /*08d0*/  IMAD.HI.U32 R12, R7, R17, RZ ;  /* 0x00000011070c7227 */ /* 0x000fe200078e00ff */
[----:B------:R-:W-:-:S02]  /*08e0*/  IABS R35, R124 ;  /* 0x0000007c00237213 */ /* 0x000fc40000000000 */
[C-C-:B------:R-:W-:Y:S01]  /*08f0*/  LOP3.LUT R122, R65.reuse, 0x1a, R0.reuse, 0xfe, !PT ;  /* 0x0000001a417a7812 */ /* 0x140fe200078efe00 */
[C---:B------:R-:W-:Y:S01]  /*0900*/  IMAD R15, R6.reuse, R14, R15 ;  /* 0x0000000e060f7224 */ /* 0x040fe200078e020f */
[--C-:B------:R-:W-:Y:S01]  /*0910*/  LOP3.LUT R137, R65, 0xa, R0.reuse, 0xfe, !PT ;  /* 0x0000000a41897812 */ /* 0x100fe200078efe00 */
[----:B------:R-:W-:Y:S01]  /*0920*/  IMAD.HI.U32 R14, R7, R19, RZ ;  /* 0x00000013070e7227 */ /* 0x000fe200078e00ff */
[C---:B------:R-:W-:Y:S02]  /*0930*/  LOP3.LUT R120, R65.reuse, 0x1c, R0, 0xfe, !PT ;  /* 0x0000001c41787812 */ /* 0x040fe400078efe00 */
[----:B------:R-:W-:Y:S01]  /*0940*/  IABS R37, R122 ;  /* 0x0000007a00257213 */ /* 0x000fe20000000000 */
[----:B------:R-:W-:Y:S01]  /*0950*/  IMAD.MOV R12, RZ, RZ, -R12 ;  /* 0x000000ffff0c7224 */ /* 0x000fe200078e0a0c */
[----:B------:R-:W-:Y:S01]  /*0960*/  IABS R21, R137 ;  /* 0x0000008900157213 */ /* 0x000fe20000000000 */
[----:B------:R-:W-:Y:S01]  /*0970*/  IMAD.MOV R14, RZ, RZ, -R14 ;  /* 0x000000ffff0e7224 */ /* 0x000fe200078e0a0e */
[----:B------:R-:W-:Y:S01]  /*0980*/  IABS R39, R120 ;  /* 0x0000007800277213 */ /* 0x000fe20000000000 */
[C---:B------:R-:W-:Y:S01]  /*0990*/  IMAD R17, R6.reuse, R12, R17 ;  /* 0x0000000c06117224 */ /* 0x040fe200078e0211 */
[--C-:B------:R-:W-:Y:S01]  /*09a0*/  LOP3.LUT R116, R65, 0x20, R0.reuse, 0xfe, !PT ;  /* 0x0000002041747812 */ /* 0x100fe200078efe00 */
[----:B------:R-:W-:Y:S01]  /*09b0*/  IMAD.HI.U32 R12, R7, R23, RZ ;  /* 0x00000017070c7227 */ /* 0x000fe200078e00ff */
[C-C-:B------:R-:W-:Y:S01]  /*09c0*/  LOP3.LUT R128, R65.reuse, 0x14, R0.reuse, 0xfe, !PT ;  /* 0x0000001441807812 */ /* 0x140fe200078efe00 */
[----:B------:R-:W-:Y:S01]  /*09d0*/  STL [R1+0x1f8], R137 ;  /* 0x0001f88901007387 */ /* 0x000fe20000100800 */
[----:B------:R-:W-:Y:S01]  /*09e0*/  IABS R43, R116 ;  /* 0x00000074002b7213 */ /* 0x000fe20000000000 */
[C---:B------:R-:W-:Y:S01]  /*09f0*/  IMAD R19, R6.reuse, R14, R19 ;  /* 0x0000000e06137224 */ /* 0x040fe200078e0213 */
[----:B------:R-:W-:Y:S01]  /*0a00*/  LOP3.LUT R114, R65, 0x22, R0, 0xfe, !PT ;  /* 0x0000002241727812 */ /* 0x000fe200078efe00 */
[----:B------:R-:W-:Y:S01]  /*0a10*/  IMAD.MOV R14, RZ, RZ, -R12 ;  /* 0x000000ffff0e7224 */ /* 0x000fe200078e0a0c */
[----:B------:R-:W-:Y:S01]  /*0a20*/  IABS R31, R128 ;  /* 0x00000080001f7213 */ /* 0x000fe20000000000 */
[----:B------:R-:W-:Y:S01]  /*0a30*/  IMAD.HI.U32 R12, R7, R25, RZ ;  /* 0x00000019070c7227 */ /* 0x000fe200078e00ff */
[----:B------:R-:W-:Y:S01]  /*0a40*/  IABS R45, R114 ;  /* 0x00000072002d7213 */ /* 0x000fe20000000000 */
[----:B------:R-:W-:Y:S01]  /*0a50*/  STL [R1+0x1f4], R136 ;  /* 0x0001f48801007387 */ /* 0x000fe20000100800 */
[C-C-:B------:R-:W-:Y:S01]  /*0a60*/  LOP3.LUT R112, R65.reuse, 0x24, R0.reuse, 0xfe, !PT ;  /* 0x0000002441707812 */ /* 0x140fe200078efe00 */
[C---:B------:R-:W-:Y:S01]  /*0a70*/  IMAD R23, R6.reuse, R14, R23 ;  /* 0x0000000e06177224 */ /* 0x040fe200078e0217 */
[C---:B------:R-:W-:Y:S01]  /*0a80*/  LOP3.LUT R118, R65.reuse, 0x1e, R0, 0xfe, !PT ;  /* 0x0000001e41767812 */ /* 0x040fe200078efe00 */
[----:B------:R-:W-:Y:S01]  /*0a90*/  IMAD.MOV R14, RZ, RZ, -R12 ;  /* 0x000000ffff0e7224 */ /* 0x000fe200078e0a0c */
[--C-:B------:R-:W-:Y:S01]  /*0aa0*/  LOP3.LUT R110, R65, 0x26, R0.reuse, 0xfe, !PT ;  /* 0x00000026416e7812 */ /* 0x100fe200078efe00 */
[C---:B------:R-:W-:Y:S01]  /*0ab0*/  IMAD.HI.U32 R12, R7.reuse, R27, RZ ;  /* 0x0000001b070c7227 */ /* 0x040fe200078e00ff */
[----:B------:R-:W-:Y:S01]  /*0ac0*/  IABS R47, R112 ;  /* 0x00000070002f7213 */ /* 0x000fe20000000000 */
[----:B------:R-:W-:Y:S01]  /*0ad0*/  STL [R1+0x1f0], R134 ;  /* 0x0001f08601007387 */ /* 0x000fe20000100800 */
[----:B------:R-:W-:Y:S01]  /*0ae0*/  IABS R41, R118 ;  /* 0x0000007600297213 */ /* 0x000fe20000000000 */
[C---:B------:R-:W-:Y:S01]  /*0af0*/  IMAD R25, R6.reuse, R14, R25 ;  /* 0x0000000e06197224 */ /* 0x040fe200078e0219 */
[----:B------:R-:W-:Y:S01]  /*0b00*/  IABS R49, R110 ;  /* 0x0000006e00317213 */ /* 0x000fe20000000000 */
[----:B------:R-:W-:Y:S01]  /*0b10*/  IMAD.HI.U32 R14, R7, R29, RZ ;  /* 0x0000001d070e7227 */ /* 0x000fe200078e00ff */
[C-C-:B------:R-:W-:Y:S01]  /*0b20*/  LOP3.LUT R106, R65.reuse, 0x2a, R0.reuse, 0xfe, !PT ;  /* 0x0000002a416a7812 */ /* 0x140fe200078efe00 */
[----:B------:R-:W-:Y:S01]  /*0b30*/  STL [R1+0x1ec], R132 ;  /* 0x0001ec8401007387 */ /* 0x000fe20000100800 */
[C---:B------:R-:W-:Y:S01]  /*0b40*/  LOP3.LUT R108, R65.reuse, 0x28, R0, 0xfe, !PT ;  /* 0x00000028416c7812 */ /* 0x040fe200078efe00 */
[----:B------:R-:W-:Y:S01]  /*0b50*/  IMAD.MOV R12, RZ, RZ, -R12 ;  /* 0x000000ffff0c7224 */ /* 0x000fe200078e0a0c */
[----:B------:R-:W-:Y:S01]  /*0b60*/  IABS R53, R106 ;  /* 0x0000006a00357213 */ /* 0x000fe20000000000 */
[----:B------:R-:W-:Y:S01]  /*0b70*/  IMAD.MOV R14, RZ, RZ, -R14 ;  /* 0x000000ffff0e7224 */ /* 0x000fe200078e0a0e */
[--C-:B------:R-:W-:Y:S01]  /*0b80*/  LOP3.LUT R104, R65, 0x2c, R0.reuse, 0xfe, !PT ;  /* 0x0000002c41687812 */ /* 0x100fe200078efe00 */
[C---:B------:R-:W-:Y:S01]  /*0b90*/  IMAD R27, R6.reuse, R12, R27 ;  /* 0x0000000c061b7224 */ /* 0x040fe200078e021b */
        /* <DEDUP_REMOVED lines=8> */
[----:B------:R-:W-:Y:S01]  /*0c20*/  LOP3.LUT R100, R65, 0x30, R0, 0xfe, !PT ;  /* 0x0000003041647812 */ /* 0x000fe200078efe00 */
[----:B------:R-:W-:Y:S01]  /*0c30*/  IMAD.HI.U32 R12, R7, R35, RZ ;  /* 0x00000023070c7227 */ /* 0x000fe200078e00ff */
[----:B------:R-:W-:Y:S01]  /*0c40*/  IABS R57, R102 ;  /* 0x0000006600397213 */ /* 0x000fe20000000000 */
[----:B------:R-:W-:Y:S01]  /*0c50*/  STL [R1+0x1e4], R128 ;  /* 0x0001e48001007387 */ /* 0x000fe20000100800 */
[----:B------:R-:W-:Y:S01]  /*0c60*/  IABS R61, R98 ;  /* 0x00000062003d7213 */ /* 0x000fe20000000000 */
[----:B------:R-:W-:Y:S01]  /*0c70*/  IMAD R33, R6, R14, R33 ;  /* 0x0000000e06217224 */ /* 0x000fe200078e0221 */
[----:B------:R-:W-:Y:S01]  /*0c80*/  IABS R59, R100 ;  /* 0x00000064003b7213 */ /* 0x000fe20000000000 */
[----:B------:R-:W-:Y:S01]  /*0c90*/  IMAD.MOV R14, RZ, RZ, -R12 ;  /* 0x000000ffff0e7224 */ /* 0x000fe200078e0a0c */
[--C-:B------:R-:W-:Y:S01]  /*0ca0*/  LOP3.LUT R96, R65, 0x34, R0.reuse, 0xfe, !PT ;  /* 0x0000003441607812 */ /* 0x100fe200078efe00 */
[----:B------:R-:W-:Y:S01]  /*0cb0*/  IMAD.HI.U32 R12, R7, R37, RZ ;  /* 0x00000025070c7227 */ /* 0x000fe200078e00ff */
[----:B------:R-:W-:Y:S01]  /*0cc0*/  LOP3.LUT R94, R65, 0x36, R0, 0xfe, !PT ;  /* 0x00000036415e7812 */ /* 0x000fe200078efe00 */
[----:B------:R-:W-:Y:S01]  /*0cd0*/  STL [R1+0x1e0], R126 ;  /* 0x0001e07e01007387 */ /* 0x000fe20000100800 */
[----:B------:R-:W-:Y:S01]  /*0ce0*/  IABS R63, R96 ;  /* 0x00000060003f7213 */ /* 0x000fe20000000000 */
[----:B------:R-:W-:Y:S01]  /*0cf0*/  IMAD.IADD R10, R16, 0x1, R10 ;  /* 0x00000001100a7824 */ /* 0x000fe200078e020a */
[----:B------:R-:W-:Y:S01]  /*0d00*/  IABS R18, R94 ;  /* 0x0000005e00127213 */ /* 0x000fe20000000000 */
[----:B------:R-:W-:Y:S01]  /*0d10*/  IMAD.HI.U32 R16, R7, R21, RZ ;  /* 0x0000001507107227 */ /* 0x000fe200078e00ff */
[C-C-:B------:R-:W-:Y:S01]  /*0d20*/  LOP3.LUT R88, R65.reuse, 0x3c, R0.reuse, 0xfe, !PT ;  /* 0x0000003c41587812 */ /* 0x140fe200078efe00 */
[----:B------:R-:W-:Y:S01]  /*0d30*/  STL [R1+0x1dc], R124 ;  /* 0x0001dc7c01007387 */ /* 0x000fe20000100800 */
[--C-:B------:R-:W-:Y:S01]  /*0d40*/  LOP3.LUT R92, R65, 0x38, R0.reuse, 0xfe, !PT ;  /* 0x00000038415c7812 */ /* 0x100fe200078efe00 */
[----:B------:R-:W-:Y:S01]  /*0d50*/  IMAD R35, R6, R14, R35 ;  /* 0x0000000e06237224 */ /* 0x000fe200078e0223 */
[----:B------:R-:W-:Y:S01]  /*0d60*/  IABS R71, R88 ;  /* 0x0000005800477213 */ /* 0x000fe20000000000 */
[----:B------:R-:W-:Y:S01]  /*0d70*/  IMAD.HI.U32 R14, R7, R39, RZ ;  /* 0x00000027070e7227 */ /* 0x000fe200078e00ff */
[C-C-:B------:R-:W-:Y:S01]  /*0d80*/  LOP3.LUT R90, R65.reuse, 0x3a, R0.reuse, 0xfe, !PT ;  /* 0x0000003a415a7812 */ /* 0x140fe200078efe00 */
[----:B------:R-:W-:Y:S01]  /*0d90*/  STL [R1+0x1d8], R122 ;  /* 0x0001d87a01007387 */ /* 0x000fe20000100800 */
[----:B------:R-:W-:Y:S01]  /*0da0*/  LOP3.LUT R86, R65, 0x3e, R0, 0xfe, !PT ;  /* 0x0000003e41567812 */ /* 0x000fe200078efe00 */
[----:B------:R-:W-:Y:S01]  /*0db0*/  IMAD.MOV R12, RZ, RZ, -R12 ;  /* 0x000000ffff0c7224 */ /* 0x000fe200078e0a0c */
[C---:B------:R-:W-:Y:S01]  /*0dc0*/  LOP3.LUT R78, R2.reuse, 0x46, RZ, 0xfc, !PT ;  /* 0x00000046024e7812 */ /* 0x040fe200078efcff */
[----:B------:R-:W-:Y:S01]  /*0dd0*/  IMAD.MOV R16, RZ, RZ, -R16 ;  /* 0x000000ffff107224 */ /* 0x000fe200078e0a10 */
[----:B------:R-:W-:Y:S01]  /*0de0*/  LOP3.LUT R68, R2, 0x50, RZ, 0xfc, !PT ;  /* 0x0000005002447812 */ /* 0x000fe200078efcff */
[----:B------:R-:W-:Y:S01]  /*0df0*/  IMAD.MOV R14, RZ, RZ, -R14 ;  /* 0x000000ffff0e7224 */ /* 0x000fe200078e0a0e */
[----:B------:R-:W-:Y:S01]  /*0e00*/  IABS R81, R78 ;  /* 0x0000004e00517213 */ /* 0x000fe20000000000 */
[----:B------:R-:W-:Y:S01]  /*0e10*/  IMAD R37, R6, R12, R37 ;  /* 0x0000000c06257224 */ /* 0x000fe200078e0225 */
[----:B------:R-:W-:Y:S01]  /*0e20*/  IABS R91, R68 ;  /* 0x00000044005b7213 */ /* 0x000fe20000000000 */
[C---:B------:R-:W-:Y:S01]  /*0e30*/  IMAD.HI.U32 R12, R7.reuse, R43, RZ ;  /* 0x0000002b070c7227 */ /* 0x040fe200078e00ff */
[C---:B------:R-:W-:Y:S01]  /*0e40*/  LOP3.LUT R58, R2.reuse, 0x5a, RZ, 0xfc, !PT ;  /* 0x0000005a023a7812 */ /* 0x040fe200078efcff */
[----:B------:R-:W-:Y:S01]  /*0e50*/  STL [R1+0x1d4], R120 ;  /* 0x0001d47801007387 */ /* 0x000fe20000100800 */
[----:B------:R-:W-:Y:S01]  /*0e60*/  LOP3.LUT R48, R2, 0x64, RZ, 0xfc, !PT ;  /* 0x0000006402307812 */ /* 0x000fe200078efcff */
[----:B------:R-:W-:Y:S01]  /*0e70*/  IMAD R21, R6, R16, R21 ;  /* 0x0000001006157224 */ /* 0x000fe200078e0215 */
[----:B------:R-:W-:Y:S01]  /*0e80*/  IABS R101, R58 ;  /* 0x0000003a00657213 */ /* 0x000fe20000000000 */
[C---:B------:R-:W-:Y:S01]  /*0e90*/  IMAD.HI.U32 R16, R7.reuse, R31, RZ ;  /* 0x0000001f07107227 */ /* 0x040fe200078e00ff */
[----:B------:R-:W-:Y:S01]  /*0ea0*/  IABS R111, R48 ;  /* 0x00000030006f7213 */ /* 0x000fe20000000000 */
[----:B------:R-:W-:Y:S01]  /*0eb0*/  STL [R1+0x1d0], R118 ;  /* 0x0001d07601007387 */ /* 0x000fe20000100800 */
[----:B------:R-:W-:Y:S01]  /*0ec0*/  LOP3.LUT R38, R2, 0x6e, RZ, 0xfc, !PT ;  /* 0x0000006e02267812 */ /* 0x000fe200078efcff */
[----:B------:R-:W-:Y:S01]  /*0ed0*/  IMAD R39, R6, R14, R39 ;  /* 0x0000000e06277224 */ /* 0x000fe200078e0227 */
[----:B------:R-:W-:Y:S01]  /*0ee0*/  LOP3.LUT R22, R2, 0x7e, RZ, 0xfc, !PT ;  /* 0x0000007e02167812 */ /* 0x000fe200078efcff */
[----:B------:R-:W-:Y:S01]  /*0ef0*/  IMAD.MOV R14, RZ, RZ, -R12 ;  /* 0x000000ffff0e7224 */ /* 0x000fe200078e0a0c */
[----:B------:R-:W-:Y:S01]  /*0f00*/  IABS R121, R38 ;  /* 0x0000002600797213 */ /* 0x000fe20000000000 */
[C---:B------:R-:W-:Y:S01]  /*0f10*/  IMAD.HI.U32 R12, R7.reuse, R45, RZ ;  /* 0x0000002d070c7227 */ /* 0x040fe200078e00ff */
[----:B------:R-:W-:Y:S01]  /*0f20*/  IABS R135, R22 ;  /* 0x0000001600877213 */ /* 0x000fe20000000000 */
[----:B------:R-:W-:Y:S01]  /*0f30*/  STL [R1+0x1cc], R116 ;  /* 0x0001cc7401007387 */ /* 0x000fe20000100800 */
[C---:B------:R-:W-:Y:S01]  /*0f40*/  ISETP.GT.U32.AND P6, PT, R6.reuse, R15, PT ;  /* 0x0000000f0600720c */ /* 0x040fe20003fc4070 */
[----:B------:R-:W-:Y:S01]  /*0f50*/  IMAD.MOV R16, RZ, RZ, -R16 ;  /* 0x000000ffff107224 */ /* 0x000fe200078e0a10 */
[C---:B------:R-:W-:Y:S01]  /*0f60*/  ISETP.GT.U32.AND P0, PT, R6.reuse, R9, PT ;  /* 0x000000090600720c */ /* 0x040fe20003f04070 */
[C---:B------:R-:W-:Y:S01]  /*0f70*/  IMAD R43, R6.reuse, R14, R43 ;  /* 0x0000000e062b7224 */ /* 0x040fe200078e022b */
[C---:B------:R-:W-:Y:S01]  /*0f80*/  ISETP.GT.U32.AND P1, PT, R6.reuse, R11, PT ;  /* 0x0000000b0600720c */ /* 0x040fe20003f24070 */
[----:B------:R-:W-:Y:S01]  /*0f90*/  IMAD.MOV R14, RZ, RZ, -R12 ;  /* 0x000000ffff0e7224 */ /* 0x000fe200078e0a0c */
[C---:B------:R-:W-:Y:S01]  /*0fa0*/  ISETP.GT.U32.AND P5, PT, R6.reuse, R17, PT ;  /* 0x000000110600720c */ /* 0x040fe20003fa4070 */
[C---:B------:R-:W-:Y:S01]  /*0fb0*/  IMAD.HI.U32 R12, R7.reuse, R47, RZ ;  /* 0x0000002f070c7227 */ /* 0x040fe200078e00ff */
[C---:B------:R-:W-:Y:S01]  /*0fc0*/  ISETP.GT.U32.AND P3, PT, R6.reuse, R19, PT ;  /* 0x000000130600720c */ /* 0x040fe20003f64070 */
[----:B------:R-:W-:Y:S01]  /*0fd0*/  STL [R1+0x1c8], R114 ;  /* 0x0001c87201007387 */ /* 0x000fe20000100800 */
        /* <DEDUP_REMOVED lines=10> */
[C---:B------:R-:W-:Y:S01]  /*1080*/  LOP3.LUT R80, R2.reuse, 0x44, RZ, 0xfc, !PT ;  /* 0x0000004402507812 */ /* 0x040fe200078efcff */
[----:B------:R-:W-:Y:S01]  /*1090*/  STL [R1+0x1c0], R110 ;  /* 0x0001c06e01007387 */ /* 0x000fe20000100800 */
[----:B------:R-:W-:Y:S01]  /*10a0*/  IABS R77, R82 ;  /* 0x00000052004d7213 */ /* 0x000fe20000000000 */
[----:B------:R-:W-:Y:S01]  /*10b0*/  IMAD.MOV R12, RZ, RZ, -R12 ;  /* 0x000000ffff0c7224 */ /* 0x000fe200078e0a0c */
[----:B------:R-:W-:Y:S01]  /*10c0*/  IABS R79, R80 ;  /* 0x00000050004f7213 */ /* 0x000fe20000000000 */
[----:B------:R-:W-:Y:S01]  /*10d0*/  IMAD.MOV R16, RZ, RZ, -R16 ;  /* 0x000000ffff107224 */ /* 0x000fe200078e0a10 */
[C---:B------:R-:W-:Y:S01]  /*10e0*/  LOP3.LUT R76, R2.reuse, 0x48, RZ, 0xfc, !PT ;  /* 0x00000048024c7812 */ /* 0x040fe200078efcff */
[----:B------:R-:W-:Y:S01]  /*10f0*/  IMAD.MOV R14, RZ, RZ, -R14 ;  /* 0x000000ffff0e7224 */ /* 0x000fe200078e0a0e */
        /* <DEDUP_REMOVED lines=9> */
[C---:B------:R-:W-:Y:S01]  /*1190*/  IMAD.HI.U32 R16, R7.reuse, R51, RZ ;  /* 0x0000003307107227 */ /* 0x040fe200078e00ff */
[----:B------:R-:W-:Y:S01]  /*11a0*/  IABS R87, R72 ;  /* 0x0000004800577213 */ /* 0x000fe20000000000 */
[----:B------:R-:W-:Y:S01]  /*11b0*/  STL [R1+0x1b8], R106 ;  /* 0x0001b86a01007387 */ /* 0x000fe20000100800 */
[----:B------:R-:W-:Y:S01]  /*11c0*/  IABS R89, R70 ;  /* 0x0000004600597213 */ /* 0x000fe20000000000 */
[----:B------:R-:W-:Y:S01]  /*11d0*/  IMAD R49, R6, R14, R49 ;  /* 0x0000000e06317224 */ /* 0x000fe200078e0231 */
[C---:B------:R-:W-:Y:S01]  /*11e0*/  LOP3.LUT R66, R2.reuse, 0x52, RZ, 0xfc, !PT ;  /* 0x0000005202427812 */ /* 0x040fe200078efcff */
[----:B------:R-:W-:Y:S01]  /*11f0*/  IMAD.MOV R14, RZ, RZ, -R12 ;  /* 0x000000ffff0e7224 */ /* 0x000fe200078e0a0c */
[C---:B------:R-:W-:Y:S01]  /*1200*/  LOP3.LUT R64, R2.reuse, 0x54, RZ, 0xfc, !PT ;  /* 0x0000005402407812 */ /* 0x040fe200078efcff */
[C---:B------:R-:W-:Y:S01]  /*1210*/  IMAD.HI.U32 R12, R7.reuse, R55, RZ ;  /* 0x00000037070c7227 */ /* 0x040fe200078e00ff */
[----:B------:R-:W-:Y:S01]  /*1220*/  IABS R93, R66 ;  /* 0x00000042005d7213 */ /* 0x000fe20000000000 */
[----:B------:R-:W-:Y:S01]  /*1230*/  STL [R1+0x1b4], R104 ;  /* 0x0001b46801007387 */ /* 0x000fe20000100800 */
[----:B------:R-:W-:Y:S01]  /*1240*/  IABS R95, R64 ;  /* 0x00000040005f7213 */ /* 0x000fe20000000000 */
[----:B------:R-:W-:Y:S01]  /*1250*/  IMAD.MOV R16, RZ, RZ, -R16 ;  /* 0x000000ffff107224 */ /* 0x000fe200078e0a10 */
[----:B------:R-:W-:Y:S01]  /*1260*/  LOP3.LUT R62, R2, 0x56, RZ, 0xfc, !PT ;  /* 0x00000056023e7812 */ /* 0x000fe200078efcff */
[----:B------:R-:W-:Y:S01]  /*1270*/  IMAD R53, R6, R14, R53 ;  /* 0x0000000e06357224 */ /* 0x000fe200078e0235 */
        /* <DEDUP_REMOVED lines=9> */
[C---:B------:R-:W-:Y:S01]  /*1310*/  IMAD.HI.U32 R16, R7.reuse, R61, RZ ;  /* 0x0000003d07107227 */ /* 0x040fe200078e00ff */
[----:B------:R-:W-:Y:S01]  /*1320*/  IABS R103, R56 ;  /* 0x0000003800677213 */ /* 0x000fe20000000000 */
[----:B------:R-:W-:Y:S01]  /*1330*/  STL [R1+0x1ac], R100 ;  /* 0x0001ac6401007387 */ /* 0x000fe20000100800 */
[----:B------:R-:W-:Y:S01]  /*1340*/  IABS R105, R54 ;  /* 0x0000003600697213 */ /* 0x000fe20000000000 */
[----:B------:R-:W-:Y:S01]  /*1350*/  IMAD R55, R6, R14, R55 ;  /* 0x0000000e06377224 */ /* 0x000fe200078e0237 */
[C---:B------:R-:W-:Y:S01]  /*1360*/  LOP3.LUT R52, R2.reuse, 0x60, RZ, 0xfc, !PT ;  /* 0x0000006002347812 */ /* 0x040fe200078efcff */
        /* <DEDUP_REMOVED lines=18> */
[----:B------:R-:W-:Y:S01]  /*1490*/  IMAD.MOV.U32 R16, RZ, RZ, R18 ;  /* 0x000000ffff107224 */ /* 0x000fe200078e0012 */
[----:B------:R-:W-:Y:S01]  /*14a0*/  IABS R18, R92 ;  /* 0x0000005c00127213 */ /* 0x000fe20000000000 */
[----:B------:R-:W-:Y:S01]  /*14b0*/  IMAD R59, R6, R14, R59 ;  /* 0x0000000e063b7224 */ /* 0x000fe200078e023b */
[----:B------:R-:W-:Y:S01]  /*14c0*/  IABS R117, R42 ;  /* 0x0000002a00757213 */ /* 0x000fe20000000000 */
[----:B------:R-:W-:Y:S01]  /*14d0*/  IMAD.MOV R14, RZ, RZ, -R12 ;  /* 0x000000ffff0e7224 */ /* 0x000fe200078e0a0c */
[----:B------:R-:W-:Y:S01]  /*14e0*/  IABS R119, R40 ;  /* 0x0000002800777213 */ /* 0x000fe20000000000 */
[----:B------:R-:W-:Y:S01]  /*14f0*/  IMAD.HI.U32 R12, R7, R16, RZ ;  /* 0x00000010070c7227 */ /* 0x000fe200078e00ff */
[C---:B------:R-:W-:Y:S01]  /*1500*/  LOP3.LUT R36, R2.reuse, 0x70, RZ, 0xfc, !PT ;  /* 0x0000007002247812 */ /* 0x040fe200078efcff */
[----:B------:R-:W-:Y:S01]  /*1510*/  STL [R1+0x1a0], R94 ;  /* 0x0001a05e01007387 */ /* 0x000fe20000100800 */
[----:B------:R-:W-:Y:S01]  /*1520*/  LOP3.LUT R34, R2, 0x72, RZ, 0xfc, !PT ;  /* 0x0000007202227812 */ /* 0x000fe200078efcff */
[----:B------:R-:W-:Y:S01]  /*1530*/  IMAD.MOV R67, RZ, RZ, -R12 ;  /* 0x000000ffff437224 */ /* 0x000fe200078e0a0c */
[----:B------:R-:W-:Y:S01]  /*1540*/  IABS R123, R36 ;  /* 0x00000024007b7213 */ /* 0x000fe20000000000 */
[----:B------:R-:W-:Y:S01]  /*1550*/  @!P6 IMAD.IADD R15, R15, 0x1, -R6 ;  /* 0x000000010f0fe824 */ /* 0x000fe200078e0a06 */
[----:B------:R-:W-:Y:S01]  /*1560*/  IABS R125, R34 ;  /* 0x00000022007d7213 */ /* 0x000fe20000000000 */
[----:B------:R-:W-:Y:S01]  /*1570*/  IMAD R65, R6, R67, R16 ;  /* 0x0000004306417224 */ /* 0x000fe200078e0210 */
[C---:B------:R-:W-:Y:S01]  /*1580*/  LOP3.LUT R30, R2.reuse, 0x74, RZ, 0xfc, !PT ;  /* 0x00000074021e7812 */ /* 0x040fe200078efcff */
[----:B------:R-:W-:Y:S01]  /*1590*/  IMAD.HI.U32 R16, R7, R71, RZ ;  /* 0x0000004707107227 */ /* 0x000fe200078e00ff */
[C---:B------:R-:W-:Y:S01]  /*15a0*/  LOP3.LUT R26, R2.reuse, 0x78, RZ, 0xfc, !PT ;  /* 0x00000078021a7812 */ /* 0x040fe200078efcff */
[----:B------:R-:W-:Y:S01]  /*15b0*/  STL [R1+0x19c], R92 ;  /* 0x00019c5c01007387 */ /* 0x000fe20000100800 */
[----:B------:R-:W-:Y:S01]  /*15c0*/  IABS R127, R30 ;  /* 0x0000001e007f7213 */ /* 0x000fe20000000000 */
[----:B------:R-:W-:Y:S01]  /*15d0*/  IMAD.MOV R16, RZ, RZ, -R16 ;  /* 0x000000ffff107224 */ /* 0x000fe200078e0a10 */
[----:B------:R-:W-:Y:S01]  /*15e0*/  IABS R131, R26 ;  /* 0x0000001a00837213 */ /* 0x000fe20000000000 */
[----:B------:R-:W-:Y:S01]  /*15f0*/  @!P0 IMAD.IADD R9, R9, 0x1, -R6 ;  /* 0x0000000109098824 */ /* 0x000fe200078e0a06 */
[----:B------:R-:W-:Y:S01]  /*1600*/  LOP3.LUT R24, R2, 0x7a, RZ, 0xfc, !PT ;  /* 0x0000007a02187812 */ /* 0x000fe200078efcff */
[----:B------:R-:W-:Y:S01]  /*1610*/  IMAD R71, R6, R16, R71 ;  /* 0x0000001006477224 */ /* 0x000fe200078e0247 */
[----:B------:R-:W-:Y:S01]  /*1620*/  LOP3.LUT R28, R2, 0x76, RZ, 0xfc, !PT ;  /* 0x00000076021c7812 */ /* 0x000fe200078efcff */
[----:B------:R-:W-:Y:S01]  /*1630*/  IMAD.HI.U32 R16, R7, R81, RZ ;  /* 0x0000005107107227 */ /* 0x000fe200078e00ff */
[C---:B------:R-:W-:Y:S01]  /*1640*/  ISETP.GT.U32.AND P4, PT, R6.reuse, R9, PT ;  /* 0x000000090600720c */ /* 0x040fe20003f84070 */
[----:B------:R-:W-:Y:S01]  /*1650*/  STL [R1+0x198], R90 ;  /* 0x0001985a01007387 */ /* 0x000fe20000100800 */
[----:B------:R-:W-:Y:S01]  /*1660*/  IABS R133, R24 ;  /* 0x0000001800857213 */ /* 0x000fe20000000000 */
[----:B------:R-:W-:Y:S01]  /*1670*/  IMAD.MOV R16, RZ, RZ, -R16 ;  /* 0x000000ffff107224 */ /* 0x000fe200078e0a10 */
[----:B------:R-:W-:Y:S01]  /*1680*/  IABS R129, R28 ;  /* 0x0000001c00817213 */ /* 0x000fe20000000000 */
[----:B------:R-:W-:Y:S01]  /*1690*/  @!P1 IMAD.IADD R11, R11, 0x1, -R6 ;  /* 0x000000010b0b9824 */ /* 0x000fe200078e0a06 */
[C---:B------:R-:W-:Y:S01]  /*16a0*/  ISETP.GT.U32.AND P1, PT, R6.reuse, R15, PT ;  /* 0x0000000f0600720c */ /* 0x040fe20003f24070 */
[----:B------:R-:W-:Y:S01]  /*16b0*/  IMAD R81, R6, R16, R81 ;  /* 0x0000001006517224 */ /* 0x000fe200078e0251 */
[----:B------:R-:W-:Y:S01]  /*16c0*/  LOP3.LUT R20, R2, 0x7c, RZ, 0xfc, !PT ;  /* 0x0000007c02147812 */ /* 0x000fe200078efcff */
[----:B------:R-:W-:Y:S01]  /*16d0*/  IMAD.HI.U32 R16, R7, R91, RZ ;  /* 0x0000005b07107227 */ /* 0x000fe200078e00ff */
[----:B------:R-:W-:Y:S01]  /*16e0*/  ISETP.GT.U32.AND P0, PT, R6, R11, PT ;  /* 0x0000000b0600720c */ /* 0x000fe20003f04070 */
[----:B------:R-:W-:Y:S01]  /*16f0*/  STL [R1+0x194], R88 ;  /* 0x0001945801007387 */ /* 0x000fe20000100800 */
[C---:B------:R-:W-:Y:S01]  /*1700*/  LOP3.LUT R201, R0.reuse, 0xc, RZ, 0xfc, !PT ;  /* 0x0000000c00c97812 */ /* 0x040fe200078efcff */
[----:B------:R-:W-:Y:S01]  /*1710*/  IMAD.MOV R16, RZ, RZ, -R16 ;  /* 0x000000ffff107224 */ /* 0x000fe200078e0a10 */
[----:B------:R-:W-:Y:S01]  /*1720*/  LOP3.LUT R200, R0, 0x10, RZ, 0xfc, !PT ;  /* 0x0000001000c87812 */ /* 0x000fe200078efcff */
[----:B------:R-:W-:Y:S01]  /*1730*/  @!P5 IMAD.IADD R17, R17, 0x1, -R6 ;  /* 0x000000011111d824 */ /* 0x000fe200078e0a06 */
[C---:B------:R-:W-:Y:S01]  /*1740*/  ISETP.GT.U32.AND P5, PT, R6.reuse, R21, PT ;  /* 0x000000150600720c */ /* 0x040fe20003fa4070 */
[C---:B------:R-:W-:Y:S01]  /*1750*/  IMAD R91, R6.reuse, R16, R91 ;  /* 0x00000010065b7224 */ /* 0x040fe200078e025b */
[----:B------:R-:W-:Y:S01]  /*1760*/  STL [R1+0x190], R86 ;  /* 0x0001905601007387 */ /* 0x000fe20000100800 */
[----:B------:R-:W-:Y:S01]  /*1770*/  IMAD.HI.U32 R16, R7, R101, RZ ;  /* 0x0000006507107227 */ /* 0x000fe200078e00ff */
[----:B------:R-:W-:-:S02]  /*1780*/  ISETP.GT.U32.AND P6, PT, R6, R17, PT ;  /* 0x000000110600720c */ /* 0x000fc40003fc4070 */
[----:B------:R-:W-:Y:S01]  /*1790*/  STL [R1+0x18c], R84 ;  /* 0x00018c5401007387 */ /* 0x000fe20000100800 */
[----:B------:R-:W-:Y:S01]  /*17a0*/  IMAD.MOV R16, RZ, RZ, -R16 ;  /* 0x000000ffff107224 */ /* 0x000fe200078e0a10 */
[----:B------:R-:W-:Y:S01]  /*17b0*/  LOP3.LUT R199, R0, 0x14, RZ, 0xfc, !PT ;  /* 0x0000001400c77812 */ /* 0x000fe200078efcff */
[----:B------:R-:W-:Y:S01]  /*17c0*/  @!P3 IMAD.IADD R19, R19, 0x1, -R6 ;  /* 0x000000011313b824 */ /* 0x000fe200078e0a06 */
[C---:B------:R-:W-:Y:S01]  /*17d0*/  ISETP.GT.U32.AND P3, PT, R6.reuse, R25, PT ;  /* 0x000000190600720c */ /* 0x040fe20003f64070 */
[----:B------:R-:W-:Y:S01]  /*17e0*/  IMAD R101, R6, R16, R101 ;  /* 0x0000001006657224 */ /* 0x000fe200078e0265 */
[----:B------:R-:W-:Y:S01]  /*17f0*/  STL [R1+0x270], R82 ;  /* 0x0002705201007387 */ /* 0x000fe20000100800 */
[----:B------:R-:W-:Y:S01]  /*1800*/  IMAD.HI.U32 R16, R7, R111, RZ ;  /* 0x0000006f07107227 */ /* 0x000fe200078e00ff */
[C---:B------:R-:W-:Y:S02]  /*1810*/  LOP3.LUT R198, R0.reuse, 0x18, RZ, 0xfc, !PT ;  /* 0x0000001800c67812 */ /* 0x040fe400078efcff */
        /* <DEDUP_REMOVED lines=8> */
[----:B------:R-:W-:-:S02]  /*18a0*/  LOP3.LUT R196, R0, 0x20, RZ, 0xfc, !PT ;  /* 0x0000002000c47812 */ /* 0x000fc400078efcff */
        /* <DEDUP_REMOVED lines=12> */
[--C-:B------:R-:W-:Y:S01]  /*1970*/  @!P4 IMAD.IADD R9, R9, 0x1, -R6.reuse ;  /* 0x000000010909c824 */ /* 0x100fe200078e0a06 */
[C---:B------:R-:W-:Y:S01]  /*1980*/  ISETP.GT.U32.AND P4, PT, R6.reuse, R19, PT ;  /* 0x000000130600720c */ /* 0x040fe20003f84070 */
[C---:B------:R-:W-:Y:S01]  /*1990*/  IMAD R135, R6.reuse, R16, R135 ;  /* 0x0000001006877224 */ /* 0x040fe200078e0287 */
[----:B------:R-:W-:Y:S01]  /*19a0*/  STL [R1+0x274], R70 ;  /* 0x0002744601007387 */ /* 0x000fe20000100800 */
[--C-:B------:R-:W-:Y:S01]  /*19b0*/  @!P6 IMAD.IADD R17, R17, 0x1, -R6.reuse ;  /* 0x000000011111e824 */ /* 0x100fe200078e0a06 */
[C---:B------:R-:W-:Y:S01]  /*19c0*/  ISETP.GT.U32.AND P6, PT, R6.reuse, R21, PT ;  /* 0x000000150600720c */ /* 0x040fe20003fc4070 */
        /* <DEDUP_REMOVED lines=9> */
[----:B------:R-:W-:Y:S01]  /*1a60*/  STL [R1+0x26c], R68 ;  /* 0x00026c4401007387 */ /* 0x000fe20000100800 */
[----:B------:R-:W-:Y:S01]  /*1a70*/  IMAD R63, R6, R14, R63 ;  /* 0x0000000e063f7224 */ /* 0x000fe200078e023f */
[----:B------:R-:W-:Y:S01]  /*1a80*/  LOP3.LUT R192, R0, 0x30, RZ, 0xfc, !PT ;  /* 0x0000003000c07812 */ /* 0x000fe200078efcff */
        /* <DEDUP_REMOVED lines=8> */
[--C-:B------:R-:W-:Y:S01]  /*1b10*/  @!P3 IMAD.IADD R35, R35, 0x1, -R6.reuse ;  /* 0x000000012323b824 */ /* 0x100fe200078e0a06 */
[C---:B------:R-:W-:Y:S01]  /*1b20*/  ISETP.GT.U32.AND P1, PT, R6.reuse, R27, PT ;  /* 0x0000001b0600720c */ /* 0x040fe20003f24070 */
[----:B------:R-:W-:Y:S01]  /*1b30*/  IMAD.HI.U32 R12, R7, R18, RZ ;  /* 0x00000012070c7227 */ /* 0x000fe200078e00ff */
[C---:B------:R-:W-:Y:S01]  /*1b40*/  ISETP.GT.U32.AND P5, PT, R6.reuse, R37, PT ;  /* 0x000000250600720c */ /* 0x040fe20003fa4070 */
[----:B------:R-:W-:Y:S01]  /*1b50*/  STL [R1+0x264], R64 ;  /* 0x0002644001007387 */ /* 0x000fe20000100800 */
[C---:B------:R-:W-:Y:S01]  /*1b60*/  ISETP.GT.U32.AND P3, PT, R6.reuse, R35, PT ;  /* 0x000000230600720c */ /* 0x040fe20003f64070 */
[--C-:B------:R-:W-:Y:S01]  /*1b70*/  @!P6 IMAD.IADD R29, R29, 0x1, -R6.reuse ;  /* 0x000000011d1de824 */ /* 0x100fe200078e0a06 */
[C---:B------:R-:W-:Y:S01]  /*1b80*/  ISETP.GT.U32.AND P6, PT, R6.reuse, R43, PT ;  /* 0x0000002b0600720c */ /* 0x040fe20003fc4070 */
[--C-:B------:R-:W-:Y:S01]  /*1b90*/  @!P2 IMAD.IADD R23, R23, 0x1, -R6.reuse ;  /* 0x000000011717a824 */ /* 0x100fe200078e0a06 */
[C---:B------:R-:W-:Y:S01]  /*1ba0*/  ISETP.GT.U32.AND P2, PT, R6.reuse, R33, PT ;  /* 0x000000210600720c */ /* 0x040fe20003f44070 */
[--C-:B------:R-:W-:Y:S01]  /*1bb0*/  @!P0 IMAD.IADD R25, R25, 0x1, -R6.reuse ;  /* 0x0000000119198824 */ /* 0x100fe200078e0a06 */
[C---:B------:R-:W-:Y:S01]  /*1bc0*/  ISETP.GT.U32.AND P0, PT, R6.reuse, R39, PT ;  /* 0x000000270600720c */ /* 0x040fe20003f04070 */
[----:B------:R-:W-:Y:S01]  /*1bd0*/  IMAD.HI.U32 R14, R7, R69, RZ ;  /* 0x00000045070e7227 */ /* 0x000fe200078e00ff */
[----:B------:R-:W-:Y:S01]  /*1be0*/  ISETP.GT.U32.AND P4, PT, R6, R23, PT ;  /* 0x000000170600720c */ /* 0x000fe20003f84070 */
[----:B------:R-:W-:Y:S01]  /*1bf0*/  STL [R1+0x260], R62 ;  /* 0x0002603e01007387 */ /* 0x000fe20000100800 */
[----:B------:R-:W-:Y:S01]  /*1c00*/  LOP3.LUT R191, R0, 0x34, RZ, 0xfc, !PT ;  /* 0x0000003400bf7812 */ /* 0x000fe200078efcff */
[--C-:B------:R-:W-:Y:S01]  /*1c10*/  @!P1 IMAD.IADD R27, R27, 0x1, -R6.reuse ;  /* 0x000000011b1b9824 */ /* 0x100fe200078e0a06 */
[C---:B------:R-:W-:Y:S01]  /*1c20*/  ISETP.GT.U32.AND P1, PT, R6.reuse, R41, PT ;  /* 0x000000290600720c */ /* 0x040fe20003f24070 */
[--C-:B------:R-:W-:Y:S01]  /*1c30*/  @!P3 IMAD.IADD R35, R35, 0x1, -R6.reuse ;  /* 0x000000012323b824 */ /* 0x100fe200078e0a06 */
        /* <DEDUP_REMOVED lines=11> */
[----:B------:R-:W-:Y:S01]  /*1cf0*/  @!P1 IMAD.IADD R41, R41, 0x1, -R6 ;  /* 0x0000000129299824 */ /* 0x000fe200078e0a06 */
[C---:B------:R-:W-:Y:S01]  /*1d00*/  ISETP.GT.U32.AND P5, PT, R6.reuse, R43, PT ;  /* 0x0000002b0600720c */ /* 0x040fe20003fa4070 */
[----:B------:R-:W-:Y:S01]  /*1d10*/  IMAD.MOV R67, RZ, RZ, -R12 ;  /* 0x000000ffff437224 */ /* 0x000fe200078e0a0c */
[----:B------:R-:W-:Y:S01]  /*1d20*/  STL [R1+0x258], R58 ;  /* 0x0002583a01007387 */ /* 0x000fe20000100800 */
[--C-:B------:R-:W-:Y:S01]  /*1d30*/  @!P6 IMAD.IADD R51, R51, 0x1, -R6.reuse ;  /* 0x000000013333e824 */ /* 0x100fe200078e0a06 */
[C---:B------:R-:W-:Y:S01]  /*1d40*/  ISETP.GT.U32.AND P1, PT, R6.reuse, R41, PT ;  /* 0x000000290600720c */ /* 0x040fe20003f24070 */
[----:B------:R-:W-:Y:S01]  /*1d50*/  @!P2 IMAD.IADD R31, R31, 0x1, -R6 ;  /* 0x000000011f1fa824 */ /* 0x000fe200078e0a06 */
[C---:B------:R-:W-:Y:S01]  /*1d60*/  ISETP.GT.U32.AND P2, PT, R6.reuse, R45, PT ;  /* 0x0000002d0600720c */ /* 0x040fe20003f44070 */
[----:B------:R-:W-:Y:S01]  /*1d70*/  IMAD.MOV R14, RZ, RZ, -R14 ;  /* 0x000000ffff0e7224 */ /* 0x000fe200078e0a0e */
[----:B------:R-:W-:Y:S01]  /*1d80*/  STL [R1+0x254], R56 ;  /* 0x0002543801007387 */ /* 0x000fe20000100800 */
[----:B------:R-:W-:Y:S01]  /*1d90*/  @!P4 IMAD.IADD R33, R33, 0x1, -R6 ;  /* 0x000000012121c824 */ /* 0x000fe200078e0a06 */
[----:B------:R-:W-:Y:S01]  /*1da0*/  ISETP.GT.U32.AND P4, PT, R6, R47, PT ;  /* 0x0000002f0600720c */ /* 0x000fe20003f84070 */
[----:B------:R-:W-:Y:S01]  /*1db0*/  IMAD.HI.U32 R12, R7, R73, RZ ;  /* 0x00000049070c7227 */ /* 0x000fe200078e00ff */
[----:B------:R-:W-:Y:S01]  /*1dc0*/  STL [R1+0x250], R54 ;  /* 0x0002503601007387 */ /* 0x000fe20000100800 */
[----:B------:R-:W-:-:S02]  /*1dd0*/  LOP3.LUT R190, R0, 0x38, RZ, 0xfc, !PT ;  /* 0x0000003800be7812 */ /* 0x000fc400078efcff */
[--C-:B------:R-:W-:Y:S01]  /*1de0*/  @!P0 IMAD.IADD R49, R49, 0x1, -R6.reuse ;  /* 0x0000000131318824 */ /* 0x100fe200078e0a06 */
[----:B------:R-:W-:Y:S01]  /*1df0*/  STL [R1+0x24c], R52 ;  /* 0x00024c3401007387 */ /* 0x000fe20000100800 */
[----:B------:R-:W-:Y:S01]  /*1e00*/  IMAD R69, R6, R14, R69 ;  /* 0x0000000e06457224 */ /* 0x000fe200078e0245 */
[----:B------:R-:W-:Y:S01]  /*1e10*/  LOP3.LUT R189, R0, 0x3c, RZ, 0xfc, !PT ;  /* 0x0000003c00bd7812 */ /* 0x000fe200078efcff */
[----:B------:R-:W-:Y:S01]  /*1e20*/  @!P2 IMAD.IADD R45, R45, 0x1, -R6 ;  /* 0x000000012d2da824 */ /* 0x000fe200078e0a06 */
[C---:B------:R-:W-:Y:S01]  /*1e30*/  ISETP.GT.U32.AND P2, PT, R6.reuse, R53, PT ;  /* 0x000000350600720c */ /* 0x040fe20003f44070 */
[----:B------:R-:W-:Y:S01]  /*1e40*/  IMAD.MOV R14, RZ, RZ, -R12 ;  /* 0x000000ffff0e7224 */ /* 0x000fe200078e0a0c */
        /* <DEDUP_REMOVED lines=15> */
[----:B------:R-:W-:Y:S01]  /*1f40*/  @!P4 IMAD.IADD R45, R45, 0x1, -R6 ;  /* 0x000000012d2dc824 */ /* 0x000fe200078e0a06 */
[C---:B------:R-:W-:Y:S01]  /*1f50*/  ISETP.GT.U32.AND P4, PT, R6.reuse, R59, PT ;  /* 0x0000003b0600720c */ /* 0x040fe20003f84070 */
[C---:B------:R-:W-:Y:S01]  /*1f60*/  IMAD R73, R6.reuse, R14, R73 ;  /* 0x0000000e06497224 */ /* 0x040fe200078e0249 */
[----:B------:R-:W-:Y:S01]  /*1f70*/  ISETP.GT.U32.AND P5, PT, R6, R53, PT ;  /* 0x000000350600720c */ /* 0x000fe20003fa4070 */
[----:B------:R-:W-:Y:S01]  /*1f80*/  IMAD.MOV R14, RZ, RZ, -R12 ;  /* 0x000000ffff0e7224 */ /* 0x000fe200078e0a0c */
[----:B------:R-:W-:Y:S01]  /*1f90*/  STL [R1+0x240], R46 ;  /* 0x0002402e01007387 */ /* 0x000fe20000100800 */
[----:B------:R-:W-:Y:S01]  /*1fa0*/  IMAD.HI.U32 R12, R7, R77, RZ ;  /* 0x0000004d070c7227 */ /* 0x000fe200078e00ff */
[----:B------:R-:W-:-:S02]  /*1fb0*/  LOP3.LUT R187, R0, 0x6, RZ, 0xfc, !PT ;  /* 0x0000000600bb7812 */ /* 0x000fc400078efcff */
[----:B------:R-:W-:Y:S01]  /*1fc0*/  STL [R1+0x23c], R44 ;  /* 0x00023c2c01007387 */ /* 0x000fe20000100800 */
        /* <DEDUP_REMOVED lines=9> */
[C---:B------:R-:W-:Y:S01]  /*2060*/  IMAD R67, R6.reuse, R67, R18 ;  /* 0x0000004306437224 */ /* 0x040fe200078e0212 */
[----:B------:R-:W-:Y:S01]  /*2070*/  STL [R1+0x230], R38 ;  /* 0x0002302601007387 */ /* 0x000fe20000100800 */
[----:B------:R-:W-:Y:S01]  /*2080*/  @!P0 IMAD.IADD R47, R47, 0x1, -R6 ;  /* 0x000000012f2f8824 */ /* 0x000fe200078e0a06 */
[C---:B------:R-:W-:Y:S01]  /*2090*/  ISETP.GT.U32.AND P0, PT, R6.reuse, R61, PT ;  /* 0x0000003d0600720c */ /* 0x040fe20003f04070 */
[----:B------:R-:W-:Y:S01]  /*20a0*/  IMAD.MOV R14, RZ, RZ, -R14 ;  /* 0x000000ffff0e7224 */ /* 0x000fe200078e0a0e */
[----:B------:R-:W-:Y:S01]  /*20b0*/  STL [R1+0x22c], R36 ;  /* 0x00022c2401007387 */ /* 0x000fe20000100800 */
[----:B------:R-:W-:Y:S01]  /*20c0*/  IMAD R77, R6, R12, R77 ;  /* 0x0000000c064d7224 */ /* 0x000fe200078e024d */
[----:B------:R-:W-:Y:S01]  /*20d0*/  LOP3.LUT R184, R0, 0x12, RZ, 0xfc, !PT ;  /* 0x0000001200b87812 */ /* 0x000fe200078efcff */
[--C-:B------:R-:W-:Y:S01]  /*20e0*/  @!P3 IMAD.IADD R55, R55, 0x1, -R6.reuse ;  /* 0x000000013737b824 */ /* 0x100fe200078e0a06 */
[----:B------:R-:W-:Y:S01]  /*20f0*/  ISETP.GT.U32.AND P3, PT, R6, R63, PT ;  /* 0x0000003f0600720c */ /* 0x000fe20003f64070 */
[----:B------:R-:W-:Y:S01]  /*2100*/  @!P1 IMAD.IADD R57, R57, 0x1, -R6 ;  /* 0x0000000139399824 */ /* 0x000fe200078e0a06 */
[----:B------:R-:W-:Y:S01]  /*2110*/  STL [R1+0x228], R34 ;  /* 0x0002282201007387 */ /* 0x000fe20000100800 */
[----:B------:R-:W-:Y:S01]  /*2120*/  IMAD.HI.U32 R12, R7, R83, RZ ;  /* 0x00000053070c7227 */ /* 0x000fe200078e00ff */
[----:B------:R-:W-:-:S02]  /*2130*/  LOP3.LUT R183, R0, 0x16, RZ, 0xfc, !PT ;  /* 0x0000001600b77812 */ /* 0x000fc400078efcff */
[C---:B------:R-:W-:Y:S01]  /*2140*/  ISETP.GT.U32.AND P1, PT, R6.reuse, R57, PT ;  /* 0x000000390600720c */ /* 0x040fe20003f24070 */
[--C-:B------:R-:W-:Y:S01]  /*2150*/  @!P5 IMAD.IADD R53, R53, 0x1, -R6.reuse ;  /* 0x000000013535d824 */ /* 0x100fe200078e0a06 */
[C---:B------:R-:W-:Y:S01]  /*2160*/  ISETP.GT.U32.AND P5, PT, R6.reuse, R67, PT ;  /* 0x000000430600720c */ /* 0x040fe20003fa4070 */
[----:B------:R-:W-:Y:S01]  /*2170*/  @!P4 IMAD.IADD R59, R59, 0x1, -R6 ;  /* 0x000000013b3bc824 */ /* 0x000fe200078e0a06 */
[C---:B------:R-:W-:Y:S01]  /*2180*/  ISETP.GT.U32.AND P4, PT, R6.reuse, R69, PT ;  /* 0x000000450600720c */ /* 0x040fe20003f84070 */
[----:B------:R-:W-:Y:S01]  /*2190*/  IMAD R79, R6, R14, R79 ;  /* 0x0000000e064f7224 */ /* 0x000fe200078e024f */
[----:B------:R-:W-:Y:S01]  /*21a0*/  STL [R1+0x224], R30 ;  /* 0x0002241e01007387 */ /* 0x000fe20000100800 */
[----:B------:R-:W-:Y:S01]  /*21b0*/  IMAD.MOV R14, RZ, RZ, -R12 ;  /* 0x000000ffff0e7224 */ /* 0x000fe200078e0a0c */
[----:B------:R-:W-:Y:S01]  /*21c0*/  LOP3.LUT R182, R0, 0x1a, RZ, 0xfc, !PT ;  /* 0x0000001a00b67812 */ /* 0x000fe200078efcff */
[----:B------:R-:W-:Y:S01]  /*21d0*/  @!P2 IMAD.IADD R65, R65, 0x1, -R6 ;  /* 0x000000014141a824 */ /* 0x000fe200078e0a06 */
[----:B------:R-:W-:Y:S01]  /*21e0*/  ISETP.GT.U32.AND P2, PT, R6, R73, PT ;  /* 0x000000490600720c */ /* 0x000fe20003f44070 */
[----:B------:R-:W-:Y:S01]  /*21f0*/  IMAD.HI.U32 R12, R7, R85, RZ ;  /* 0x00000055070c7227 */ /* 0x000fe200078e00ff */
[----:B------:R-:W-:Y:S01]  /*2200*/  STL [R1+0x220], R28 ;  /* 0x0002201c01007387 */ /* 0x000fe20000100800 */
[----:B------:R-:W-:-:S02]  /*2210*/  LOP3.LUT R181, R0, 0x1e, RZ, 0xfc, !PT ;  /* 0x0000001e00b57812 */ /* 0x000fc400078efcff */
[----:B------:R-:W-:Y:S01]  /*2220*/  IMAD R83, R6, R14, R83 ;  /* 0x0000000e06537224 */ /* 0x000fe200078e0253 */
[----:B------:R-:W-:Y:S01]  /*2230*/  STL [R1+0x210], R22 ;  /* 0x0002101601007387 */ /* 0x000fe20000100800 */
[----:B------:R-:W-:Y:S01]  /*2240*/  IMAD.MOV R14, RZ, RZ, -R12 ;  /* 0x000000ffff0e7224 */ /* 0x000fe200078e0a0c */
[C---:B------:R-:W-:Y:S01]  /*2250*/  LOP3.LUT R180, R0.reuse, 0x22, RZ, 0xfc, !PT ;  /* 0x0000002200b47812 */ /* 0x040fe200078efcff */
[----:B------:R-:W-:Y:S01]  /*2260*/  IMAD.HI.U32 R12, R7, R87, RZ ;  /* 0x00000057070c7227 */ /* 0x000fe200078e00ff */
[----:B------:R-:W-:Y:S01]  /*2270*/  STL [R1+0x21c], R26 ;  /* 0x00021c1a01007387 */ /* 0x000fe20000100800 */
[----:B------:R-:W-:Y:S02]  /*2280*/  LOP3.LUT R179, R0, 0x26, RZ, 0xfc, !PT ;  /* 0x0000002600b37812 */ /* 0x000fe400078efcff */
[--C-:B------:R-:W-:Y:S01]  /*2290*/  @!P0 IMAD.IADD R61, R61, 0x1, -R6.reuse ;  /* 0x000000013d3d8824 */ /* 0x100fe200078e0a06 */
[C---:B------:R-:W-:Y:S01]  /*22a0*/  ISETP.GT.U32.AND P0, PT, R6.reuse, R71, PT ;  /* 0x000000470600720c */ /* 0x040fe20003f04070 */
[C---:B------:R-:W-:Y:S01]  /*22b0*/  IMAD R85, R6.reuse, R14, R85 ;  /* 0x0000000e06557224 */ /* 0x040fe200078e0255 */
[----:B------:R-:W-:Y:S01]  /*22c0*/  STL [R1+0x218], R24 ;  /* 0x0002181801007387 */ /* 0x000fe20000100800 */
[----:B------:R-:W-:Y:S01]  /*22d0*/  @!P3 IMAD.IADD R63, R63, 0x1, -R6 ;  /* 0x000000013f3fb824 */ /* 0x000fe200078e0a06 */
[----:B------:R-:W-:Y:S01]  /*22e0*/  ISETP.GT.U32.AND P3, PT, R6, R61, PT ;  /* 0x0000003d0600720c */ /* 0x000fe20003f64070 */
[----:B------:R-:W-:Y:S01]  /*22f0*/  IMAD.HI.U32 R14, R7, R89, RZ ;  /* 0x00000059070e7227 */ /* 0x000fe200078e00ff */
[----:B------:R-:W-:Y:S01]  /*2300*/  STL [R1+0x214], R20 ;  /* 0x0002141401007387 */ /* 0x000fe20000100800 */
[----:B------:R-:W-:-:S02]  /*2310*/  LOP3.LUT R172, R0, 0x2a, RZ, 0xfc, !PT ;  /* 0x0000002a00ac7812 */ /* 0x000fc400078efcff */
[----:B------:R-:W-:Y:S01]  /*2320*/  IMAD.MOV R12, RZ, RZ, -R12 ;  /* 0x000000ffff0c7224 */ /* 0x000fe200078e0a0c */
[----:B------:R-:W-:Y:S01]  /*2330*/  LOP3.LUT R173, R0, 0x2e, RZ, 0xfc, !PT ;  /* 0x0000002e00ad7812 */ /* 0x000fe200078efcff */
[--C-:B------:R-:W-:Y:S01]  /*2340*/  @!P5 IMAD.IADD R67, R67, 0x1, -R6.reuse ;  /* 0x000000014343d824 */ /* 0x100fe200078e0a06 */
[C---:B------:R-:W-:Y:S01]  /*2350*/  ISETP.GT.U32.AND P5, PT, R6.reuse, R75, PT ;  /* 0x0000004b0600720c */ /* 0x040fe20003fa4070 */
[--C-:B------:R-:W-:Y:S01]  /*2360*/  @!P4 IMAD.IADD R69, R69, 0x1, -R6.reuse ;  /* 0x000000014545c824 */ /* 0x100fe200078e0a06 */
[C---:B------:R-:W-:Y:S01]  /*2370*/  ISETP.GT.U32.AND P4, PT, R6.reuse, R77, PT ;  /* 0x0000004d0600720c */ /* 0x040fe20003f84070 */
[----:B------:R-:W-:Y:S01]  /*2380*/  @!P1 IMAD.IADD R57, R57, 0x1, -R6 ;  /* 0x0000000139399824 */ /* 0x000fe200078e0a06 */
[----:B------:R-:W-:Y:S01]  /*2390*/  ISETP.GT.U32.AND P1, PT, R6, R63, PT ;  /* 0x0000003f0600720c */ /* 0x000fe20003f24070 */
[----:B------:R-:W-:Y:S01]  /*23a0*/  IMAD.MOV R14, RZ, RZ, -R14 ;  /* 0x000000ffff0e7224 */ /* 0x000fe200078e0a0e */
[----:B------:R-:W-:Y:S01]  /*23b0*/  LOP3.LUT R174, R0, 0x32, RZ, 0xfc, !PT ;  /* 0x0000003200ae7812 */ /* 0x000fe200078efcff */
[----:B------:R-:W-:Y:S01]  /*23c0*/  IMAD R87, R6, R12, R87 ;  /* 0x0000000c06577224 */ /* 0x000fe200078e0257 */
[----:B------:R-:W-:Y:S01]  /*23d0*/  LOP3.LUT R175, R0, 0x36, RZ, 0xfc, !PT ;  /* 0x0000003600af7812 */ /* 0x000fe200078efcff */
[----:B------:R-:W-:Y:S01]  /*23e0*/  @!P2 IMAD.IADD R73, R73, 0x1, -R6 ;  /* 0x000000014949a824 */ /* 0x000fe200078e0a06 */
[----:B------:R-:W-:Y:S01]  /*23f0*/  ISETP.GT.U32.AND P2, PT, R6, R67, PT ;  /* 0x000000430600720c */ /* 0x000fe20003f44070 */
[----:B------:R-:W-:Y:S01]  /*2400*/  IMAD.HI.U32 R12, R7, R93, RZ ;  /* 0x0000005d070c7227 */ /* 0x000fe200078e00ff */
[----:B------:R-:W-:-:S03]  /*2410*/  LOP3.LUT R176, R0, 0x3a, RZ, 0xfc, !PT ;  /* 0x0000003a00b07812 */ /* 0x000fc600078efcff */
[----:B------:R-:W-:Y:S02]  /*2420*/  IMAD R89, R6, R14, R89 ;  /* 0x0000000e06597224 */ /* 0x000fe400078e0259 */
[----:B------:R-:W-:Y:S02]  /*2430*/  IMAD.MOV R14, RZ, RZ, -R12 ;  /* 0x000000ffff0e7224 */ /* 0x000fe400078e0a0c */
[----:B------:R-:W-:-:S04]  /*2440*/  IMAD.HI.U32 R12, R7, R95, RZ ;  /* 0x0000005f070c7227 */ /* 0x000fc800078e00ff */
[--C-:B------:R-:W-:Y:S01]  /*2450*/  @!P6 IMAD.IADD R49, R49, 0x1, -R6.reuse ;  /* 0x000000013131e824 */ /* 0x100fe200078e0a06 */
[C---:B------:R-:W-:Y:S01]  /*2460*/  ISETP.GT.U32.AND P6, PT, R6.reuse, R55, PT ;  /* 0x000000370600720c */ /* 0x040fe20003fc4070 */
[----:B------:R-:W-:Y:S01]  /*2470*/  @!P0 IMAD.IADD R71, R71, 0x1, -R6 ;  /* 0x0000000147478824 */ /* 0x000fe200078e0a06 */
[C---:B------:R-:W-:Y:S01]  /*2480*/  ISETP.GT.U32.AND P0, PT, R6.reuse, R79, PT ;  /* 0x0000004f0600720c */ /* 0x040fe20003f04070 */
[C---:B------:R-:W-:Y:S02]  /*2490*/  IMAD R93, R6.reuse, R14, R93 ;  /* 0x0000000e065d7224 */ /* 0x040fe400078e025d */
[----:B------:R-:W-:Y:S02]  /*24a0*/  IMAD.MOV R14, RZ, RZ, -R12 ;  /* 0x000000ffff0e7224 */ /* 0x000fe400078e0a0c */
[--C-:B------:R-:W-:Y:S01]  /*24b0*/  @!P5 IMAD.IADD R75, R75, 0x1, -R6.reuse ;  /* 0x000000014b4bd824 */ /* 0x100fe200078e0a06 */
[C---:B------:R-:W-:Y:S01]  /*24c0*/  ISETP.GT.U32.AND P5, PT, R6.reuse, R69, PT ;  /* 0x000000450600720c */ /* 0x040fe20003fa4070 */
[----:B------:R-:W-:Y:S01]  /*24d0*/  @!P4 IMAD.IADD R77, R77, 0x1, -R6 ;  /* 0x000000014d4dc824 */ /* 0x000fe200078e0a06 */
[----:B------:R-:W-:Y:S01]  /*24e0*/  ISETP.GT.U32.AND P4, PT, R6, R135, PT ;  /* 0x000000870600720c */ /* 0x000fe20003f84070 */
[----:B------:R-:W-:-:S04]  /*24f0*/  IMAD.HI.U32 R12, R7, R97, RZ ;  /* 0x00000061070c7227 */ /* 0x000fc800078e00ff */
[--C-:B------:R-:W-:Y:S01]  /*2500*/  @!P1 IMAD.IADD R63, R63, 0x1, -R6.reuse ;  /* 0x000000013f3f9824 */ /* 0x100fe200078e0a06 */
[C---:B------:R-:W-:Y:S01]  /*2510*/  ISETP.GT.U32.AND P1, PT, R6.reuse, R83, PT ;  /* 0x000000530600720c */ /* 0x040fe20003f24070 */
[C---:B------:R-:W-:Y:S02]  /*2520*/  IMAD R95, R6.reuse, R14, R95 ;  /* 0x0000000e065f7224 */ /* 0x040fe400078e025f */
[--C-:B------:R-:W-:Y:S01]  /*2530*/  @!P3 IMAD.IADD R61, R61, 0x1, -R6.reuse ;  /* 0x000000013d3db824 */ /* 0x100fe200078e0a06 */
[C---:B------:R-:W-:Y:S01]  /*2540*/  ISETP.GT.U32.AND P3, PT, R6.reuse, R81, PT ;  /* 0x000000510600720c */ /* 0x040fe20003f64070 */
[----:B------:R-:W-:Y:S01]  /*2550*/  @!P2 IMAD.IADD R67, R67, 0x1, -R6 ;  /* 0x000000014343a824 */ /* 0x000fe200078e0a06 */
[----:B------:R-:W-:Y:S01]  /*2560*/  ISETP.GT.U32.AND P2, PT, R6, R77, PT ;  /* 0x0000004d0600720c */ /* 0x000fe20003f44070 */
[----:B------:R-:W-:-:S04]  /*2570*/  IMAD.HI.U32 R14, R7, R99, RZ ;  /* 0x00000063070e7227 */ /* 0x000fc800078e00ff */
[----:B------:R-:W-:Y:S02]  /*2580*/  IMAD.MOV R12, RZ, RZ, -R12 ;  /* 0x000000ffff0c7224 */ /* 0x000fe400078e0a0c */
[----:B------:R-:W-:Y:S02]  /*2590*/  IMAD.MOV R14, RZ, RZ, -R14 ;  /* 0x000000ffff0e7224 */ /* 0x000fe400078e0a0e */
[----:B------:R-:W-:Y:S02]  /*25a0*/  IMAD R97, R6, R12, R97 ;  /* 0x0000000c06617224 */ /* 0x000fe400078e0261 */
[----:B------:R-:W-:-:S04]  /*25b0*/  IMAD.HI.U32 R12, R7, R103, RZ ;  /* 0x00000067070c7227 */ /* 0x000fc800078e00ff */
[--C-:B------:R-:W-:Y:S01]  /*25c0*/  @!P6 IMAD.IADD R55, R55, 0x1, -R6.reuse ;  /* 0x000000013737e824 */ /* 0x100fe200078e0a06 */
[C---:B------:R-:W-:Y:S01]  /*25d0*/  ISETP.GT.U32.AND P6, PT, R6.reuse, R59, PT ;  /* 0x0000003b0600720c */ /* 0x040fe20003fc4070 */
[----:B------:R-:W-:Y:S01]  /*25e0*/  @!P0 IMAD.IADD R79, R79, 0x1, -R6 ;  /* 0x000000014f4f8824 */ /* 0x000fe200078e0a06 */
[C---:B------:R-:W-:Y:S01]  /*25f0*/  ISETP.GT.U32.AND P0, PT, R6.reuse, R71, PT ;  /* 0x000000470600720c */ /* 0x040fe20003f04070 */
[C---:B------:R-:W-:Y:S02]  /*2600*/  IMAD R99, R6.reuse, R14, R99 ;  /* 0x0000000e06637224 */ /* 0x040fe400078e0263 */
[----:B------:R-:W-:Y:S02]  /*2610*/  IMAD.MOV R14, RZ, RZ, -R12 ;  /* 0x000000ffff0e7224 */ /* 0x000fe400078e0a0c */
        /* <DEDUP_REMOVED lines=10> */
[----:B------:R-:W-:Y:S02]  /*26c0*/  IMAD.MOV R14, RZ, RZ, -R12 ;  /* 0x000000ffff0e7224 */ /* 0x000fe400078e0a0c */
[----:B------:R-:W-:-:S04]  /*26d0*/  IMAD.HI.U32 R12, R7, R107, RZ ;  /* 0x0000006b070c7227 */ /* 0x000fc800078e00ff */
[----:B------:R-:W-:Y:S02]  /*26e0*/  IMAD R105, R6, R14, R105 ;  /* 0x0000000e06697224 */ /* 0x000fe400078e0269 */
[----:B------:R-:W-:-:S04]  /*26f0*/  IMAD.HI.U32 R14, R7, R109, RZ ;  /* 0x0000006d070e7227 */ /* 0x000fc800078e00ff */
[----:B------:R-:W-:Y:S02]  /*2700*/  IMAD.MOV R12, RZ, RZ, -R12 ;  /* 0x000000ffff0c7224 */ /* 0x000fe400078e0a0c */
[--C-:B------:R-:W-:Y:S01]  /*2710*/  @!P6 IMAD.IADD R59, R59, 0x1, -R6.reuse ;  /* 0x000000013b3be824 */ /* 0x100fe200078e0a06 */
[C---:B------:R-:W-:Y:S01]  /*2720*/  ISETP.GT.U32.AND P6, PT, R6.reuse, R65, PT ;  /* 0x000000410600720c */ /* 0x040fe20003fc4070 */
[----:B------:R-:W-:Y:S01]  /*2730*/  @!P4 IMAD.IADD R135, R135, 0x1, -R6 ;  /* 0x000000018787c824 */ /* 0x000fe200078e0a06 */
[C---:B------:R-:W-:Y:S01]  /*2740*/  ISETP.GT.U32.AND P4, PT, R6.reuse, R81, PT ;  /* 0x000000510600720c */ /* 0x040fe20003f84070 */
[----:B------:R-:W-:Y:S02]  /*2750*/  IMAD.MOV R14, RZ, RZ, -R14 ;  /* 0x000000ffff0e7224 */ /* 0x000fe400078e0a0e */
[C---:B------:R-:W-:Y:S02]  /*2760*/  IMAD R107, R6.reuse, R12, R107 ;  /* 0x0000000c066b7224 */ /* 0x040fe400078e026b */
[----:B------:R-:W-:Y:S01]  /*2770*/  @!P5 IMAD.IADD R79, R79, 0x1, -R6 ;  /* 0x000000014f4fd824 */ /* 0x000fe200078e0a06 */
[----:B------:R-:W-:Y:S01]  /*2780*/  ISETP.GT.U32.AND P5, PT, R6, R93, PT ;  /* 0x0000005d0600720c */ /* 0x000fe20003fa4070 */
[----:B------:R-:W-:-:S04]  /*2790*/  IMAD.HI.U32 R12, R7, R113, RZ ;  /* 0x00000071070c7227 */ /* 0x000fc800078e00ff */
[--C-:B------:R-:W-:Y:S01]  /*27a0*/  @!P0 IMAD.IADD R71, R71, 0x1, -R6.reuse ;  /* 0x0000000147478824 */ /* 0x100fe200078e0a06 */
[C---:B------:R-:W-:Y:S01]  /*27b0*/  ISETP.GT.U32.AND P0, PT, R6.reuse, R85, PT ;  /* 0x000000550600720c */ /* 0x040fe20003f04070 */
[--C-:B------:R-:W-:Y:S01]  /*27c0*/  @!P1 IMAD.IADD R75, R75, 0x1, -R6.reuse ;  /* 0x000000014b4b9824 */ /* 0x100fe200078e0a06 */
[C---:B------:R-:W-:Y:S01]  /*27d0*/  ISETP.GT.U32.AND P1, PT, R6.reuse, R89, PT ;  /* 0x000000590600720c */ /* 0x040fe20003f24070 */
[C---:B------:R-:W-:Y:S02]  /*27e0*/  IMAD R109, R6.reuse, R14, R109 ;  /* 0x0000000e066d7224 */ /* 0x040fe400078e026d */
[--C-:B------:R-:W-:Y:S01]  /*27f0*/  @!P3 IMAD.IADD R73, R73, 0x1, -R6.reuse ;  /* 0x000000014949b824 */ /* 0x100fe200078e0a06 */
[C---:B------:R-:W-:Y:S01]  /*2800*/  ISETP.GT.U32.AND P3, PT, R6.reuse, R87, PT ;  /* 0x000000570600720c */ /* 0x040fe20003f64070 */
[----:B------:R-:W-:Y:S01]  /*2810*/  @!P2 IMAD.IADD R91, R91, 0x1, -R6 ;  /* 0x000000015b5ba824 */ /* 0x000fe200078e0a06 */
[----:B------:R-:W-:Y:S01]  /*2820*/  ISETP.GT.U32.AND P2, PT, R6, R105, PT ;  /* 0x000000690600720c */ /* 0x000fe20003f44070 */
[----:B------:R-:W-:-:S02]  /*2830*/  IMAD.MOV R14, RZ, RZ, -R12 ;  /* 0x000000ffff0e7224 */ /* 0x000fc400078e0a0c */
[----:B------:R-:W-:-:S04]  /*2840*/  IMAD.HI.U32 R12, R7, R115, RZ ;  /* 0x00000073070c7227 */ /* 0x000fc800078e00ff */
[C---:B------:R-:W-:Y:S02]  /*2850*/  IMAD R113, R6.reuse, R14, R113 ;  /* 0x0000000e06717224 */ /* 0x040fe400078e0271 */
[----:B------:R-:W-:Y:S02]  /*2860*/  IMAD.MOV R14, RZ, RZ, -R12 ;  /* 0x000000ffff0e7224 */ /* 0x000fe400078e0a0c */
[--C-:B------:R-:W-:Y:S01]  /*2870*/  @!P6 IMAD.IADD R65, R65, 0x1, -R6.reuse ;  /* 0x000000014141e824 */ /* 0x100fe200078e0a06 */
[C---:B------:R-:W-:Y:S01]  /*2880*/  ISETP.GT.U32.AND P6, PT, R6.reuse, R83, PT ;  /* 0x000000530600720c */ /* 0x040fe20003fc4070 */
[----:B------:R-:W-:Y:S01]  /*2890*/  @!P4 IMAD.IADD R81, R81, 0x1, -R6 ;  /* 0x000000015151c824 */ /* 0x000fe200078e0a06 */
[----:B------:R-:W-:Y:S01]  /*28a0*/  ISETP.GT.U32.AND P4, PT, R6, R95, PT ;  /* 0x0000005f0600720c */ /* 0x000fe20003f84070 */
[----:B------:R-:W-:-:S04]  /*28b0*/  IMAD.HI.U32 R12, R7, R117, RZ ;  /* 0x00000075070c7227 */ /* 0x000fc800078e00ff */
[C---:B------:R-:W-:Y:S02]  /*28c0*/  IMAD R115, R6.reuse, R14, R115 ;  /* 0x0000000e06737224 */ /* 0x040fe400078e0273 */
[----:B------:R-:W-:Y:S01]  /*28d0*/  @!P5 IMAD.IADD R93, R93, 0x1, -R6 ;  /* 0x000000015d5dd824 */ /* 0x000fe200078e0a06 */
[----:B------:R-:W-:Y:S01]  /*28e0*/  ISETP.GT.U32.AND P5, PT, R6, R107, PT ;  /* 0x0000006b0600720c */ /* 0x000fe20003fa4070 */
[----:B------:R-:W-:-:S04]  /*28f0*/  IMAD.HI.U32 R14, R7, R119, RZ ;  /* 0x00000077070e7227 */ /* 0x000fc800078e00ff */
[----:B------:R-:W-:Y:S02]  /*2900*/  IMAD.MOV R12, RZ, RZ, -R12 ;  /* 0x000000ffff0c7224 */ /* 0x000fe400078e0a0c */
[--C-:B------:R-:W-:Y:S01]  /*2910*/  @!P0 IMAD.IADD R85, R85, 0x1, -R6.reuse ;  /* 0x0000000155558824 */ /* 0x100fe200078e0a06 */
[C---:B------:R-:W-:Y:S01]  /*2920*/  ISETP.GT.U32.AND P0, PT, R6.reuse, R99, PT ;  /* 0x000000630600720c */ /* 0x040fe20003f04070 */
[--C-:B------:R-:W-:Y:S01]  /*2930*/  @!P1 IMAD.IADD R89, R89, 0x1, -R6.reuse ;  /* 0x0000000159599824 */ /* 0x100fe200078e0a06 */
[C---:B------:R-:W-:Y:S01]  /*2940*/  ISETP.GT.U32.AND P1, PT, R6.reuse, R103, PT ;  /* 0x000000670600720c */ /* 0x040fe20003f24070 */
[--C-:B------:R-:W-:Y:S01]  /*2950*/  @!P3 IMAD.IADD R87, R87, 0x1, -R6.reuse ;  /* 0x000000015757b824 */ /* 0x100fe200078e0a06 */
[C---:B------:R-:W-:Y:S01]  /*2960*/  ISETP.GT.U32.AND P3, PT, R6.reuse, R101, PT ;  /* 0x000000650600720c */ /* 0x040fe20003f64070 */
[----:B------:R-:W-:Y:S01]  /*2970*/  @!P2 IMAD.IADD R105, R105, 0x1, -R6 ;  /* 0x000000016969a824 */ /* 0x000fe200078e0a06 */
[----:B------:R-:W-:Y:S01]  /*2980*/  ISETP.GT.U32.AND P2, PT, R6, R93, PT ;  /* 0x0000005d0600720c */ /* 0x000fe20003f44070 */
[----:B------:R-:W-:-:S02]  /*2990*/  IMAD.MOV R14, RZ, RZ, -R14 ;  /* 0x000000ffff0e7224 */ /* 0x000fc400078e0a0e */
[----:B------:R-:W-:Y:S02]  /*29a0*/  IMAD R117, R6, R12, R117 ;  /* 0x0000000c06757224 */ /* 0x000fe400078e0275 */
        /* <DEDUP_REMOVED lines=11> */
[----:B------:R-:W-:Y:S02]  /*2a60*/  IMAD.MOV R14, RZ, RZ, -R12 ;  /* 0x000000ffff0e7224 */ /* 0x000fe400078e0a0c */
[----:B------:R-:W-:-:S04]  /*2a70*/  IMAD.HI.U32 R12, R7, R127, RZ ;  /* 0x0000007f070c7227 */ /* 0x000fc800078e00ff */
        /* <DEDUP_REMOVED lines=8> */
[----:B------:R-:W-:Y:S02]  /*2b00*/  IMAD.MOV R12, RZ, RZ, -R12 ;  /* 0x000000ffff0c7224 */ /* 0x000fe400078e0a0c */
[----:B------:R-:W-:Y:S01]  /*2b10*/  @!P6 IMAD.IADD R97, R97, 0x1, -R6 ;  /* 0x000000016161e824 */ /* 0x000fe200078e0a06 */
[C---:B------:R-:W-:Y:S01]  /*2b20*/  ISETP.GT.U32.AND P6, PT, R6.reuse, R85, PT ;  /* 0x000000550600720c */ /* 0x040fe20003fc4070 */
[----:B------:R-:W-:-:S02]  /*2b30*/  IMAD R127, R6, R12, R127 ;  /* 0x0000000c067f7224 */ /* 0x000fc400078e027f */
[----:B------:R-:W-:-:S04]  /*2b40*/  IMAD.HI.U32 R12, R7, R131, RZ ;  /* 0x00000083070c7227 */ /* 0x000fc800078e00ff */
[--C-:B------:R-:W-:Y:S01]  /*2b50*/  @!P4 IMAD.IADD R109, R109, 0x1, -R6.reuse ;  /* 0x000000016d6dc824 */ /* 0x100fe200078e0a06 */
[C---:B------:R-:W-:Y:S01]  /*2b60*/  ISETP.GT.U32.AND P4, PT, R6.reuse, R97, PT ;  /* 0x000000610600720c */ /* 0x040fe20003f84070 */
[----:B------:R-:W-:Y:S01]  /*2b70*/  @!P5 IMAD.IADD R95, R95, 0x1, -R6 ;  /* 0x000000015f5fd824 */ /* 0x000fe200078e0a06 */
[C---:B------:R-:W-:Y:S01]  /*2b80*/  ISETP.GT.U32.AND P5, PT, R6.reuse, R107, PT ;  /* 0x0000006b0600720c */ /* 0x040fe20003fa4070 */
        /* <DEDUP_REMOVED lines=9> */
[----:B------:R-:W-:-:S02]  /*2c20*/  IMAD R131, R6, R12, R131 ;  /* 0x0000000c06837224 */ /* 0x000fc400078e0283 */
[----:B------:R-:W-:-:S04]  /*2c30*/  IMAD.HI.U32 R12, R7, R133, RZ ;  /* 0x00000085070c7227 */ /* 0x000fc800078e00ff */
[----:B------:R-:W-:Y:S02]  /*2c40*/  IMAD.MOV R12, RZ, RZ, -R12 ;  /* 0x000000ffff0c7224 */ /* 0x000fe400078e0a0c */
[----:B------:R-:W-:Y:S01]  /*2c50*/  @!P6 IMAD.IADD R85, R85, 0x1, -R6 ;  /* 0x000000015555e824 */ /* 0x000fe200078e0a06 */
[C---:B------:R-:W-:Y:S01]  /*2c60*/  ISETP.GT.U32.AND P6, PT, R6.reuse, R109, PT ;  /* 0x0000006d0600720c */ /* 0x040fe20003fc4070 */
[----:B------:R-:W-:Y:S02]  /*2c70*/  IMAD R125, R6, R14, R125 ;  /* 0x0000000e067d7224 */ /* 0x000fe400078e027d */
[----:B------:R-:W-:-:S04]  /*2c80*/  IMAD.HI.U32 R14, R7, R129, RZ ;  /* 0x00000081070e7227 */ /* 0x000fc800078e00ff */
[C---:B------:R-:W-:Y:S02]  /*2c90*/  IMAD R133, R6.reuse, R12, R133 ;  /* 0x0000000c06857224 */ /* 0x040fe400078e0285 */
        /* <DEDUP_REMOVED lines=13> */
[C---:B------:R-:W-:Y:S01]  /*2d70*/  IMAD R129, R6.reuse, R14, R129 ;  /* 0x0000000e06817224 */ /* 0x040fe200078e0281 */
[----:B------:R-:W-:Y:S01]  /*2d80*/  IABS R14, R20 ;  /* 0x00000014000e7213 */ /* 0x000fe20000000000 */
[--C-:B------:R-:W-:Y:S01]  /*2d90*/  @!P6 IMAD.IADD R109, R109, 0x1, -R6.reuse ;  /* 0x000000016d6de824 */ /* 0x100fe200078e0a06 */
[C---:B------:R-:W-:Y:S01]  /*2da0*/  ISETP.GT.U32.AND P6, PT, R6.reuse, R123, PT ;  /* 0x0000007b0600720c */ /* 0x040fe20003fc4070 */
[----:B------:R-:W-:Y:S01]  /*2db0*/  @!P4 IMAD.IADD R111, R111, 0x1, -R6 ;  /* 0x000000016f6fc824 */ /* 0x000fe200078e0a06 */
[----:B------:R-:W-:Y:S01]  /*2dc0*/  ISETP.GT.U32.AND P4, PT, R6, R125, PT ;  /* 0x0000007d0600720c */ /* 0x000fe20003f84070 */
[----:B------:R-:W-:-:S02]  /*2dd0*/  IMAD.MOV.U32 R12, RZ, RZ, R14 ;  /* 0x000000ffff0c7224 */ /* 0x000fc400078e000e */
[----:B------:R-:W-:Y:S02]  /*2de0*/  @!P5 IMAD.IADD R121, R121, 0x1, -R6 ;  /* 0x000000017979d824 */ /* 0x000fe400078e0a06 */
[----:B------:R-:W-:-:S04]  /*2df0*/  IMAD.HI.U32 R7, R7, R12, RZ ;  /* 0x0000000c07077227 */ /* 0x000fc800078e00ff */
        /* <DEDUP_REMOVED lines=8> */
[----:B------:R-:W-:Y:S02]  /*2e80*/  IMAD.MOV R7, RZ, RZ, -R7 ;  /* 0x000000ffff077224 */ /* 0x000fe400078e0a07 */
[----:B------:R-:W-:Y:S01]  /*2e90*/  @!P6 IMAD.IADD R123, R123, 0x1, -R6 ;  /* 0x000000017b7be824 */ /* 0x000fe200078e0a06 */
[C---:B------:R-:W-:Y:S01]  /*2ea0*/  ISETP.GT.U32.AND P6, PT, R6.reuse, R111, PT ;  /* 0x0000006f0600720c */ /* 0x040fe20003fc4070 */
[----:B------:R-:W-:-:S02]  /*2eb0*/  IMAD R7, R6, R7, R12 ;  /* 0x0000000706077224 */ /* 0x000fc400078e020c */
[----:B------:R-:W-:Y:S02]  /*2ec0*/  IMAD R32, R10, 0x40, R178 ;  /* 0x000000400a207824 */ /* 0x000fe400078e02b2 */
[--C-:B------:R-:W-:Y:S01]  /*2ed0*/  @!P4 IMAD.IADD R125, R125, 0x1, -R6.reuse ;  /* 0x000000017d7dc824 */ /* 0x100fe200078e0a06 */
[C---:B------:R-:W-:Y:S01]  /*2ee0*/  ISETP.GT.U32.AND P5, PT, R6.reuse, R7, PT ;  /* 0x000000070600720c */ /* 0x040fe20003fa4070 */
[--C-:B------:R-:W-:Y:S01]  /*2ef0*/  @!P0 IMAD.IADD R127, R127, 0x1, -R6.reuse ;  /* 0x000000017f7f8824 */ /* 0x100fe200078e0a06 */
[C---:B------:R-:W-:Y:S01]  /*2f00*/  ISETP.GT.U32.AND P4, PT, R6.reuse, R113, PT ;  /* 0x000000710600720c */ /* 0x040fe20003f84070 */
[--C-:B------:R-:W-:Y:S01]  /*2f10*/  @!P1 IMAD.IADD R131, R131, 0x1, -R6.reuse ;  /* 0x0000000183839824 */ /* 0x100fe200078e0a06 */
[----:B------:R-:W-:Y:S01]  /*2f20*/  IABS R10, R32 ;  /* 0x00000020000a7213 */ /* 0x000fe20000000000 */
[--C-:B------:R-:W-:Y:S01]  /*2f30*/  @!P3 IMAD.IADD R129, R129, 0x1, -R6.reuse ;  /* 0x000000018181b824 */ /* 0x100fe200078e0a06 */
[C---:B------:R-:W-:Y:S01]  /*2f40*/  ISETP.GT.U32.AND P0, PT, R6.reuse, R115, PT ;  /* 0x000000730600720c */ /* 0x040fe20003f04070 */
[--C-:B------:R-:W-:Y:S01]  /*2f50*/  @!P2 IMAD.IADD R121, R121, 0x1, -R6.reuse ;  /* 0x000000017979a824 */ /* 0x100fe200078e0a06 */
[----:B------:R-:W-:Y:S01]  /*2f60*/  ISETP.GT.U32.AND P1, PT, R6, R119, PT ;  /* 0x000000770600720c */ /* 0x000fe20003f24070 */
[----:B------:R-:W-:Y:S01]  /*2f70*/  IMAD.HI.U32 R8, R8, R10, RZ ;  /* 0x0000000a08087227 */ /* 0x000fe200078e00ff */
[C---:B------:R-:W-:Y:S01]  /*2f80*/  ISETP.GT.U32.AND P3, PT, R6.reuse, R117, PT ;  /* 0x000000750600720c */ /* 0x040fe20003f64070 */
[----:B------:R-:W-:Y:S01]  /*2f90*/  STL [R1+0x20c], R32 ;  /* 0x00020c2001007387 */ /* 0x000fe20000100800 */
[C---:B------:R-:W-:Y:S01]  /*2fa0*/  ISETP.GT.U32.AND P2, PT, R6.reuse, R133, PT ;  /* 0x000000850600720c */ /* 0x040fe20003f44070 */
[----:B------:R-:W-:Y:S01]  /*2fb0*/  @!P6 IMAD.IADD R111, R111, 0x1, -R6 ;  /* 0x000000016f6fe824 */ /* 0x000fe200078e0a06 */
[C---:B------:R-:W-:Y:S01]  /*2fc0*/  ISETP.GT.U32.AND P6, PT, R6.reuse, R123, PT ;  /* 0x0000007b0600720c */ /* 0x040fe20003fc4070 */
[----:B------:R-:W-:Y:S01]  /*2fd0*/  IMAD.MOV R8, RZ, RZ, -R8 ;  /* 0x000000ffff087224 */ /* 0x000fe200078e0a08 */
[----:B------:R1:W-:Y:S01]  /*2fe0*/  STL [R1+0x28c], R2 ;  /* 0x00028c0201007387 */ /* 0x0003e20000100800 */
[--C-:B------:R-:W-:Y:S01]  /*2ff0*/  @!P5 IMAD.IADD R7, R7, 0x1, -R6.reuse ;  /* 0x000000010707d824 */ /* 0x100fe200078e0a06 */
[C---:B------:R-:W-:Y:S01]  /*3000*/  ISETP.GT.U32.AND P5, PT, R6.reuse, R129, PT ;  /* 0x000000810600720c */ /* 0x040fe20003fa4070 */
[----:B------:R-:W-:Y:S01]  /*3010*/  @!P4 IMAD.IADD R113, R113, 0x1, -R6 ;  /* 0x000000017171c824 */ /* 0x000fe200078e0a06 */
[----:B------:R-:W-:Y:S01]  /*3020*/  ISETP.GT.U32.AND P4, PT, R6, R125, PT ;  /* 0x0000007d0600720c */ /* 0x000fe20003f84070 */
[----:B------:R-:W-:-:S02]  /*3030*/  IMAD R8, R5, R8, R10 ;  /* 0x0000000805087224 */ /* 0x000fc400078e020a */
[----:B------:R-:W-:Y:S02]  /*3040*/  IMAD.MOV.U32 R10, RZ, RZ, 0x3f ;  /* 0x0000003fff0a7424 */ /* 0x000fe400078e00ff */
[--C-:B------:R-:W-:Y:S01]  /*3050*/  @!P0 IMAD.IADD R115, R115, 0x1, -R6.reuse ;  /* 0x0000000173738824 */ /* 0x100fe200078e0a06 */
[C---:B------:R-:W-:Y:S01]  /*3060*/  ISETP.GT.U32.AND P0, PT, R6.reuse, R127, PT ;  /* 0x0000007f0600720c */ /* 0x040fe20003f04070 */
[--C-:B------:R-:W-:Y:S01]  /*3070*/  @!P1 IMAD.IADD R119, R119, 0x1, -R6.reuse ;  /* 0x0000000177779824 */ /* 0x100fe200078e0a06 */
[C---:B------:R-:W-:Y:S01]  /*3080*/  ISETP.GT.U32.AND P1, PT, R6.reuse, R131, PT ;  /* 0x000000830600720c */ /* 0x040fe20003f24070 */
[--C-:B------:R-:W-:Y:S01]  /*3090*/  @!P3 IMAD.IADD R117, R117, 0x1, -R6.reuse ;  /* 0x000000017575b824 */ /* 0x100fe200078e0a06 */
[----:B------:R-:W-:Y:S01]  /*30a0*/  ISETP.GT.U32.AND P3, PT, R6, R7, PT ;  /* 0x000000070600720c */ /* 0x000fe20003f64070 */
[--C-:B------:R-:W-:Y:S01]  /*30b0*/  @!P2 IMAD.IADD R133, R133, 0x1, -R6.reuse ;  /* 0x000000018585a824 */ /* 0x100fe200078e0a06 */
[----:B------:R-:W-:Y:S01]  /*30c0*/  ISETP.GE.AND P2, PT, R141, RZ, PT ;  /* 0x000000ff8d00720c */ /* 0x000fe20003f46270 */
[--C-:B------:R-:W-:Y:S01]  /*30d0*/  @!P6 IMAD.IADD R123, R123, 0x1, -R6.reuse ;  /* 0x000000017b7be824 */ /* 0x100fe200078e0a06 */
[----:B------:R-:W-:Y:S01]  /*30e0*/  IADD3 R177, R10, c[0x0][0x180], RZ ;  /* 0x000060000ab17a10 */ /* 0x000fe20007ffe0ff */
[--C-:B------:R-:W-:Y:S01]  /*30f0*/  @!P4 IMAD.IADD R125, R125, 0x1, -R6.reuse ;  /* 0x000000017d7dc824 */ /* 0x100fe200078e0a06 */
[----:B------:R-:W-:Y:S01]  /*3100*/  ISETP.GE.AND P4, PT, R178, c[0x0][0x180], PT ;  /* 0x00006000b2007a0c */ /* 0x000fe20003f86270 */
[--C-:B------:R-:W-:Y:S01]  /*3110*/  @!P5 IMAD.IADD R129, R129, 0x1, -R6.reuse ;  /* 0x000000018181d824 */ /* 0x100fe200078e0a06 */
[----:B------:R-:W-:Y:S01]  /*3120*/  ISETP.GT.AND P6, PT, R177, 0x3f, PT ;  /* 0x0000003fb100780c */ /* 0x000fe20003fc4270 */
[--C-:B------:R-:W-:Y:S01]  /*3130*/  @!P0 IMAD.IADD R127, R127, 0x1, -R6.reuse ;  /* 0x000000017f7f8824 */ /* 0x100fe200078e0a06 */
[----:B------:R-:W-:Y:S01]  /*3140*/  ISETP.GT.U32.AND P0, PT, R5, R8, PT ;  /* 0x000000080500720c */ /* 0x000fe20003f04070 */
[--C-:B------:R-:W-:Y:S01]  /*3150*/  @!P1 IMAD.IADD R131, R131, 0x1, -R6.reuse ;  /* 0x0000000183839824 */ /* 0x100fe200078e0a06 */
[----:B------:R-:W-:Y:S01]  /*3160*/  SEL R234, RZ, 0x4, !P6 ;  /* 0x00000004ffea7807 */ /* 0x000fe20007000000 */
[----:B------:R-:W-:Y:S01]  /*3170*/  @!P3 IMAD.IADD R7, R7, 0x1, -R6 ;  /* 0x000000010707b824 */ /* 0x000fe200078e0a06 */
[----:B------:R-:W-:Y:S01]  /*3180*/  ISETP.GE.AND P1, PT, R2, RZ, PT ;  /* 0x000000ff0200720c */ /* 0x000fe20003f26270 */
[----:B------:R-:W-:Y:S01]  /*3190*/  @!P2 IMAD.MOV R11, RZ, RZ, -R11 ;  /* 0x000000ffff0ba224 */ /* 0x000fe200078e0a0b */
[----:B------:R-:W-:Y:S01]  /*31a0*/  SEL R6, R234, RZ, !P4 ;  /* 0x000000ffea067207 */ /* 0x000fe20006000000 */
[----:B------:R-:W-:Y:S01]  /*31b0*/  IMAD R16, R178, c[0x0][0x18c], RZ ;  /* 0x00006300b2107a24 */ /* 0x000fe200078e02ff */
[----:B------:R-:W-:-:S02]  /*31c0*/  ISETP.GE.AND P2, PT, R136, RZ, PT ;  /* 0x000000ff8800720c */ /* 0x000fc40003f46270 */
[----:B------:R-:W-:Y:S02]  /*31d0*/  ISETP.GE.AND P3, PT, R140, RZ, PT ;  /* 0x000000ff8c00720c */ /* 0x000fe40003f66270 */
[----:B------:R-:W-:Y:S01]  /*31e0*/  ISETP.GE.AND P4, PT, R139, RZ, PT ;  /* 0x000000ff8b00720c */ /* 0x000fe20003f86270 */
[----:B------:R-:W-:Y:S01]  /*31f0*/  @!P0 IMAD.IADD R8, R8, 0x1, -R5 ;  /* 0x0000000108088824 */ /* 0x000fe200078e0a05 */
[----:B------:R-:W-:Y:S02]  /*3200*/  ISETP.GE.AND P0, PT, R138, RZ, PT ;  /* 0x000000ff8a00720c */ /* 0x000fe40003f06270 */
[C---:B-1----:R-:W-:Y:S01]  /*3210*/  LOP3.LUT R2, R0.reuse, 0x3e, RZ, 0xfc, !PT ;  /* 0x0000003e00027812 */ /* 0x042fe200078efcff */
[----:B------:R-:W-:Y:S01]  /*3220*/  @!P1 IMAD.MOV R9, RZ, RZ, -R9 ;  /* 0x000000ffff099224 */ /* 0x000fe200078e0a09 */
[----:B------:R-:W-:Y:S02]  /*3230*/  ISETP.GE.AND P1, PT, R137, RZ, PT ;  /* 0x000000ff8900720c */ /* 0x000fe40003f26270 */
[----:B------:R-:W-:Y:S01]  /*3240*/  ISETP.GE.AND P5, PT, R0, c[0x0][0x180], PT ;  /* 0x0000600000007a0c */ /* 0x000fe20003fa6270 */
[----:B------:R-:W-:Y:S01]  /*3250*/  @!P2 IMAD.MOV R23, RZ, RZ, -R23 ;  /* 0x000000ffff17a224 */ /* 0x000fe200078e0a17 */
[----:B------:R-:W-:Y:S01]  /*3260*/  ISETP.GE.AND P2, PT, R126, RZ, PT ;  /* 0x000000ff7e00720c */ /* 0x000fe20003f46270 */
[----:B------:R-:W-:Y:S01]  /*3270*/  @!P3 IMAD.MOV R15, RZ, RZ, -R15 ;  /* 0x000000ffff0fb224 */ /* 0x000fe200078e0a0f */
[----:B------:R-:W-:Y:S01]  /*3280*/  ISETP.GE.AND P3, PT, R134, RZ, PT ;  /* 0x000000ff8600720c */ /* 0x000fe20003f66270 */
[----:B------:R-:W-:Y:S01]  /*3290*/  @!P4 IMAD.MOV R17, RZ, RZ, -R17 ;  /* 0x000000ffff11c224 */ /* 0x000fe200078e0a11 */
[----:B------:R-:W-:Y:S01]  /*32a0*/  ISETP.GE.AND P4, PT, R132, RZ, PT ;  /* 0x000000ff8400720c */ /* 0x000fe20003f86270 */
[----:B------:R-:W-:Y:S01]  /*32b0*/  @!P0 IMAD.MOV R19, RZ, RZ, -R19 ;  /* 0x000000ffff138224 */ /* 0x000fe200078e0a13 */
[----:B------:R-:W-:-:S02]  /*32c0*/  ISETP.GE.AND P0, PT, R130, RZ, PT ;  /* 0x000000ff8200720c */ /* 0x000fc40003f06270 */
[----:B------:R-:W-:Y:S01]  /*32d0*/  SEL R3, R234, RZ, !P5 ;  /* 0x000000ffea037207 */ /* 0x000fe20006800000 */
[----:B------:R-:W-:Y:S01]  /*32e0*/  @!P1 IMAD.MOV R21, RZ, RZ, -R21 ;  /* 0x000000ffff159224 */ /* 0x000fe200078e0a15 */
[----:B------:R-:W-:-:S03]  /*32f0*/  ISETP.GE.AND P1, PT, R128, RZ, PT ;  /* 0x000000ff8000720c */ /* 0x000fc60003f26270 */
[----:B------:R-:W-:Y:S01]  /*3300*/  @!P2 IMAD.MOV R33, RZ, RZ, -R33 ;  /* 0x000000ffff21a224 */ /* 0x000fe200078e0a21 */
[----:B------:R-:W-:Y:S01]  /*3310*/  ISETP.GE.AND P2, PT, R116, RZ, PT ;  /* 0x000000ff7400720c */ /* 0x000fe20003f46270 */
[----:B------:R-:W-:Y:S01]  /*3320*/  @!P3 IMAD.MOV R25, RZ, RZ, -R25 ;  /* 0x000000ffff19b224 */ /* 0x000fe200078e0a19 */
[----:B------:R-:W-:Y:S01]  /*3330*/  ISETP.GE.AND P3, PT, R124, RZ, PT ;  /* 0x000000ff7c00720c */ /* 0x000fe20003f66270 */
[----:B------:R-:W-:Y:S01]  /*3340*/  @!P4 IMAD.MOV R27, RZ, RZ, -R27 ;  /* 0x000000ffff1bc224 */ /* 0x000fe200078e0a1b */
[----:B------:R-:W-:Y:S01]  /*3350*/  ISETP.GE.AND P4, PT, R122, RZ, PT ;  /* 0x000000ff7a00720c */ /* 0x000fe20003f86270 */
[----:B------:R-:W-:Y:S01]  /*3360*/  @!P0 IMAD.MOV R29, RZ, RZ, -R29 ;  /* 0x000000ffff1d8224 */ /* 0x000fe200078e0a1d */
[----:B------:R-:W-:-:S03]  /*3370*/  ISETP.GE.AND P0, PT, R120, RZ, PT ;  /* 0x000000ff7800720c */ /* 0x000fc60003f06270 */
        /* <DEDUP_REMOVED lines=91> */
[----:B------:R-:W-:-:S03]  /*3930*/  ISETP.GT.U32.AND P1, PT, R5, R8, PT ;  /* 0x000000080500720c */ /* 0x000fc60003f24070 */
[----:B------:R-:W-:Y:S01]  /*3940*/  @!P2 IMAD.MOV R131, RZ, RZ, -R131 ;  /* 0x000000ffff83a224 */ /* 0x000fe200078e0a83 */
[----:B------:R-:W-:Y:S01]  /*3950*/  ISETP.GE.AND P2, PT, R20, RZ, PT ;  /* 0x000000ff1400720c */ /* 0x000fe20003f46270 */
[----:B------:R-:W-:Y:S01]  /*3960*/  @!P3 IMAD.MOV R125, RZ, RZ, -R125 ;  /* 0x000000ffff7db224 */ /* 0x000fe200078e0a7d */
[----:B------:R-:W-:Y:S01]  /*3970*/  ISETP.GE.AND P3, PT, R24, RZ, PT ;  /* 0x000000ff1800720c */ /* 0x000fe20003f66270 */
[----:B------:R-:W-:Y:S01]  /*3980*/  @!P4 IMAD.MOV R127, RZ, RZ, -R127 ;  /* 0x000000ffff7fc224 */ /* 0x000fe200078e0a7f */
[----:B------:R-:W-:Y:S01]  /*3990*/  ISETP.GE.AND P4, PT, R22, RZ, PT ;  /* 0x000000ff1600720c */ /* 0x000fe20003f86270 */
[----:B------:R-:W-:Y:S01]  /*39a0*/  @!P0 IMAD.MOV R129, RZ, RZ, -R129 ;  /* 0x000000ffff818224 */ /* 0x000fe200078e0a81 */
[----:B------:R-:W-:Y:S02]  /*39b0*/  ISETP.NE.U32.AND P0, PT, R6, RZ, PT ;  /* 0x000000ff0600720c */ /* 0x000fe40003f05070 */
[----:B------:R-:W-:Y:S01]  /*39c0*/  LOP3.LUT R6, RZ, c[0x0][0x17c], RZ, 0x33, !PT ;  /* 0x00005f00ff067a12 */ /* 0x000fe200078e33ff */
[----:B------:R-:W-:Y:S01]  /*39d0*/  @!P1 IMAD.IADD R8, R8, 0x1, -R5 ;  /* 0x0000000108089824 */ /* 0x000fe200078e0a05 */
[----:B------:R-:W-:-:S03]  /*39e0*/  ISETP.NE.AND P1, PT, RZ, c[0x0][0x17c], PT ;  /* 0x00005f00ff007a0c */ /* 0x000fc60003f25270 */
[----:B------:R-:W-:Y:S01]  /*39f0*/  @!P2 IMAD.MOV R7, RZ, RZ, -R7 ;  /* 0x000000ffff07a224 */ /* 0x000fe200078e0a07 */
[----:B------:R-:W-:Y:S01]  /*3a00*/  LEA R96, P2, R16, c[0x0][0x168], 0x2 ;  /* 0x00005a0010607a11 */ /* 0x000fe200078410ff */
[----:B------:R-:W-:Y:S01]  /*3a10*/  @!P3 IMAD.MOV R133, RZ, RZ, -R133 ;  /* 0x000000ffff85b224 */ /* 0x000fe200078e0a85 */
[C---:B------:R-:W-:Y:S01]  /*3a20*/  SEL R5, R6.reuse, R9, !P1 ;  /* 0x0000000906057207 */ /* 0x040fe20004800000 */
[----:B------:R-:W-:Y:S01]  /*3a30*/  @!P4 IMAD.MOV R135, RZ, RZ, -R135 ;  /* 0x000000ffff87c224 */ /* 0x000fe200078e0a87 */
[C---:B------:R-:W-:Y:S02]  /*3a40*/  SEL R10, R6.reuse, R21, !P1 ;  /* 0x00000015060a7207 */ /* 0x040fe40004800000 */
[C---:B------:R-:W-:Y:S01]  /*3a50*/  SEL R12, R6.reuse, R23, !P1 ;  /* 0x00000017060c7207 */ /* 0x040fe20004800000 */
[----:B------:R-:W-:Y:S01]  /*3a60*/  IMAD R5, R5, c[0x0][0x190], RZ ;  /* 0x0000640005057a24 */ /* 0x000fe200078e02ff */
[----:B------:R-:W-:Y:S01]  /*3a70*/  SEL R14, R6, R25, !P1 ;  /* 0x00000019060e7207 */ /* 0x000fe20004800000 */
[----:B------:R-:W-:Y:S01]  /*3a80*/  IMAD R10, R10, c[0x0][0x190], RZ ;  /* 0x000064000a0a7a24 */ /* 0x000fe200078e02ff */
[----:B------:R-:W-:Y:S01]  /*3a90*/  SEL R18, R6, R27, !P1 ;  /* 0x0000001b06127207 */ /* 0x000fe20004800000 */
[----:B------:R-:W-:Y:S01]  /*3aa0*/  IMAD R12, R12, c[0x0][0x190], RZ ;  /* 0x000064000c0c7a24 */ /* 0x000fe200078e02ff */
[----:B------:R-:W-:Y:S01]  /*3ab0*/  SEL R30, R6, R29, !P1 ;  /* 0x0000001d061e7207 */ /* 0x000fe20004800000 */
[----:B------:R-:W-:Y:S01]  /*3ac0*/  IMAD R14, R14, c[0x0][0x190], RZ ;  /* 0x000064000e0e7a24 */ /* 0x000fe200078e02ff */
[----:B------:R-:W-:Y:S01]  /*3ad0*/  LEA.HI.X.SX32 R9, R16, c[0x0][0x16c], 0x2, P2 ;  /* 0x00005b0010097a11 */ /* 0x000fe200010f16ff */
[----:B------:R-:W-:Y:S01]  /*3ae0*/  IMAD R78, R18, c[0x0][0x190], RZ ;  /* 0x00006400124e7a24 */ /* 0x000fe200078e02ff */
[----:B------:R-:W-:Y:S01]  /*3af0*/  SEL R11, R6, R11, !P1 ;  /* 0x0000000b060b7207 */ /* 0x000fe20004800000 */
[----:B------:R-:W-:Y:S01]  /*3b00*/  IMAD R58, R30, c[0x0][0x190], RZ ;  /* 0x000064001e3a7a24 */ /* 0x000fe200078e02ff */
[C---:B------:R-:W-:Y:S01]  /*3b10*/  SEL R15, R6.reuse, R15, !P1 ;  /* 0x0000000f060f7207 */ /* 0x040fe20004800000 */
[----:B------:R-:W-:Y:S01]  /*3b20*/  STL [R1+0xdc], R5 ;  /* 0x0000dc0501007387 */ /* 0x000fe20000100800 */
[C---:B------:R-:W-:Y:S01]  /*3b30*/  SEL R17, R6.reuse, R17, !P1 ;  /* 0x0000001106117207 */ /* 0x040fe20004800000 */
[----:B------:R-:W-:Y:S01]  /*3b40*/  IMAD R11, R11, c[0x0][0x190], RZ ;  /* 0x000064000b0b7a24 */ /* 0x000fe200078e02ff */
[C---:B------:R-:W-:Y:S01]  /*3b50*/  SEL R19, R6.reuse, R19, !P1 ;  /* 0x0000001306137207 */ /* 0x040fe20004800000 */
[----:B------:R-:W-:Y:S01]  /*3b60*/  IMAD R15, R15, c[0x0][0x190], RZ ;  /* 0x000064000f0f7a24 */ /* 0x000fe200078e02ff */
[C---:B------:R-:W-:Y:S01]  /*3b70*/  SEL R31, R6.reuse, R31, !P1 ;  /* 0x0000001f061f7207 */ /* 0x040fe20004800000 */
[----:B------:R-:W-:Y:S01]  /*3b80*/  IMAD R60, R17, c[0x0][0x190], RZ ;  /* 0x00006400113c7a24 */ /* 0x000fe200078e02ff */
[C---:B------:R-:W-:Y:S01]  /*3b90*/  SEL R33, R6.reuse, R33, !P1 ;  /* 0x0000002106217207 */ /* 0x040fe20004800000 */
[----:B------:R-:W-:Y:S01]  /*3ba0*/  STL [R1+0xd8], R11 ;  /* 0x0000d80b01007387 */ /* 0x000fe20000100800 */
[C---:B------:R-:W-:Y:S01]  /*3bb0*/  SEL R35, R6.reuse, R35, !P1 ;  /* 0x0000002306237207 */ /* 0x040fe20004800000 */
[----:B------:R-:W-:Y:S01]  /*3bc0*/  IMAD R56, R31, c[0x0][0x190], RZ ;  /* 0x000064001f387a24 */ /* 0x000fe200078e02ff */
[C---:B------:R-:W-:Y:S01]  /*3bd0*/  SEL R37, R6.reuse, R37, !P1 ;  /* 0x0000002506257207 */ /* 0x040fe20004800000 */
[----:B------:R-:W-:Y:S01]  /*3be0*/  STL [R1+0xd4], R15 ;  /* 0x0000d40f01007387 */ /* 0x000fe20000100800 */
[C---:B------:R-:W-:Y:S01]  /*3bf0*/  SEL R39, R6.reuse, R39, !P1 ;  /* 0x0000002706277207 */ /* 0x040fe20004800000 */
[----:B------:R-:W-:Y:S01]  /*3c00*/  IMAD R54, R33, c[0x0][0x190], RZ ;  /* 0x0000640021367a24 */ /* 0x000fe200078e02ff */
[C---:B------:R-:W-:Y:S01]  /*3c10*/  SEL R41, R6.reuse, R41, !P1 ;  /* 0x0000002906297207 */ /* 0x040fe20004800000 */
[----:B------:R1:W-:Y:S01]  /*3c20*/  STL [R1+0xd0], R60 ;  /* 0x0000d03c01007387 */ /* 0x0003e20000100800 */
[C---:B------:R-:W-:Y:S01]  /*3c30*/  SEL R43, R6.reuse, R43, !P1 ;  /* 0x0000002b062b7207 */ /* 0x040fe20004800000 */
[----:B------:R-:W-:Y:S01]  /*3c40*/  IMAD R35, R35, c[0x0][0x190], RZ ;  /* 0x0000640023237a24 */ /* 0x000fe200078e02ff */
        /* <DEDUP_REMOVED lines=60> */
[----:B------:R-:W-:Y:S01]  /*4010*/  SEL R225, R6, R105, !P1 ;  /* 0x0000006906e17207 */ /* 0x000fe20004800000 */
[----:B------:R-:W-:Y:S01]  /*4020*/  IMAD R252, R252, c[0x0][0x190], RZ ;  /* 0x00006400fcfc7a24 */ /* 0x000fe200078e02ff */
[----:B------:R-:W-:Y:S01]  /*4030*/  SEL R224, R6, R107, !P1 ;  /* 0x0000006b06e07207 */ /* 0x000fe20004800000 */
[----:B------:R-:W-:Y:S01]  /*4040*/  IMAD R226, R226, c[0x0][0x190], RZ ;  /* 0x00006400e2e27a24 */ /* 0x000fe200078e02ff */
[C---:B------:R-:W-:Y:S01]  /*4050*/  SEL R223, R6.reuse, R109, !P1 ;  /* 0x0000006d06df7207 */ /* 0x040fe20004800000 */
        /* <DEDUP_REMOVED lines=9> */
[C---:B------:R-:W-:Y:S01]  /*40f0*/  SEL R20, R6.reuse, R119, !P1 ;  /* 0x0000007706147207 */ /* 0x040fe20004800000 */
[----:B------:R-:W-:Y:S01]  /*4100*/  IMAD R18, R115, c[0x0][0x190], RZ ;  /* 0x0000640073127a24 */ /* 0x000fe200078e02ff */
[----:B------:R-:W-:-:S02]  /*4110*/  SEL R21, R6, R121, !P1 ;  /* 0x0000007906157207 */ /* 0x000fc40004800000 */
        /* <DEDUP_REMOVED lines=14> */
[----:B------:R-:W-:Y:S01]  /*4200*/  SEL R29, R6, R135, !P1 ;  /* 0x00000087061d7207 */ /* 0x000fe20004800000 */
[----:B------:R-:W-:Y:S01]  /*4210*/  IMAD R6, R99, c[0x0][0x190], RZ ;  /* 0x0000640063067a24 */ /* 0x000fe200078e02ff */
[----:B------:R-:W-:Y:S01]  /*4220*/  ISETP.GE.AND P2, PT, R32, RZ, PT ;  /* 0x000000ff2000720c */ /* 0x000fe20003f46270 */
[----:B------:R-:W-:Y:S01]  /*4230*/  IMAD R32, R19, c[0x0][0x190], RZ ;  /* 0x0000640013207a24 */ /* 0x000fe200078e02ff */
[----:B------:R-:W-:Y:S01]  /*4240*/  ISETP.NE.AND P1, PT, RZ, c[0x0][0x178], PT ;  /* 0x00005e00ff007a0c */ /* 0x000fe20003f25270 */
[----:B------:R-:W-:Y:S01]  /*4250*/  IMAD R19, R117, c[0x0][0x190], RZ ;  /* 0x0000640075137a24 */ /* 0x000fe200078e02ff */
[-C--:B------:R-:W-:Y:S01]  /*4260*/  LEA R30, P4, R5, R96.reuse, 0x2 ;  /* 0x00000060051e7211 */ /* 0x080fe200078810ff */
[----:B------:R-:W-:Y:S01]  /*4270*/  IMAD R26, R26, c[0x0][0x190], RZ ;  /* 0x000064001a1a7a24 */ /* 0x000fe200078e02ff */
[----:B------:R2:W-:Y:S01]  /*4280*/  STL [R1+0xc8], R32 ;  /* 0x0000c82001007387 */ /* 0x0005e20000100800 */
[----:B------:R-:W-:Y:S01]  /*4290*/  ISETP.GT.AND P3, PT, R177, 0x7f, PT ;  /* 0x0000007fb100780c */ /* 0x000fe20003f64270 */
[----:B------:R-:W-:Y:S01]  /*42a0*/  IMAD.MOV.U32 R230, RZ, RZ, c[0x0][0x188] ;  /* 0x00006200ffe67624 */ /* 0x000fe200078e00ff */
[-C--:B------:R-:W-:Y:S01]  /*42b0*/  LEA.HI.X.SX32 R31, R5, R9.reuse, 0x2, P4 ;  /* 0x00000009051f7211 */ /* 0x080fe200020f16ff */
[----:B------:R-:W-:Y:S01]  /*42c0*/  STL [R1+0xc4], R10 ;  /* 0x0000c40a01007387 */ /* 0x000fe20000100800 */
[-C--:B------:R-:W-:Y:S01]  /*42d0*/  LEA R126, P4, R60, R96.reuse, 0x2 ;  /* 0x000000603c7e7211 */ /* 0x080fe200078810ff */
[----:B------:R-:W-:Y:S01]  /*42e0*/  IMAD R27, R27, c[0x0][0x190], RZ ;  /* 0x000064001b1b7a24 */ /* 0x000fe200078e02ff */
[----:B------:R-:W-:Y:S01]  /*42f0*/  @P0 LOP3.LUT R13, R13, 0x10000000, RZ, 0xfc, !PT ;  /* 0x100000000d0d0812 */ /* 0x000fe200078efcff */
[----:B------:R-:W-:Y:S01]  /*4300*/  @!P2 IMAD.MOV R8, RZ, RZ, -R8 ;  /* 0x000000ffff08a224 */ /* 0x000fe200078e0a08 */
[----:B------:R-:W-:Y:S01]  /*4310*/  @!P1 LOP3.LUT R8, RZ, c[0x0][0x178], RZ, 0x33, !PT ;  /* 0x00005e00ff089a12 */ /* 0x000fe200078e33ff */
[----:B------:R-:W-:Y:S01]  /*4320*/  STL [R1+0xc0], R12 ;  /* 0x0000c00c01007387 */ /* 0x000fe20000100800 */
[-C--:B------:R-:W-:Y:S01]  /*4330*/  LEA R158, P1, R11, R96.reuse, 0x2 ;  /* 0x000000600b9e7211 */ /* 0x080fe200078210ff */
[----:B------:R-:W-:Y:S01]  /*4340*/  IMAD R28, R28, c[0x0][0x190], RZ ;  /* 0x000064001c1c7a24 */ /* 0x000fe200078e02ff */
[-C--:B------:R-:W-:Y:S01]  /*4350*/  LEA R156, P2, R15, R96.reuse, 0x2 ;  /* 0x000000600f9c7211 */ /* 0x080fe200078410ff */
[----:B------:R-:W-:Y:S01]  /*4360*/  STL [R1+0xbc], R14 ;  /* 0x0000bc0e01007387 */ /* 0x000fe20000100800 */
[-C--:B------:R-:W-:Y:S01]  /*4370*/  LEA.HI.X.SX32 R159, R11, R9.reuse, 0x2, P1 ;  /* 0x000000090b9f7211 */ /* 0x080fe200008f16ff */
[----:B------:R-:W-:Y:S01]  /*4380*/  IMAD R29, R29, c[0x0][0x190], RZ ;  /* 0x000064001d1d7a24 */ /* 0x000fe200078e02ff */
[-C--:B------:R-:W-:Y:S01]  /*4390*/  LEA R94, P1, R32, R96.reuse, 0x2 ;  /* 0x00000060205e7211 */ /* 0x080fe200078210ff */
[----:B------:R-:W-:Y:S01]  /*43a0*/  STL [R1+0xb4], R78 ;  /* 0x0000b44e01007387 */ /* 0x000fe20000100800 */
[-C--:B------:R-:W-:Y:S01]  /*43b0*/  LEA.HI.X.SX32 R157, R15, R9.reuse, 0x2, P2 ;  /* 0x000000090f9d7211 */ /* 0x080fe200010f16ff */
[----:B------:R-:W-:Y:S01]  /*43c0*/  IMAD R8, R8, c[0x0][0x184], RZ ;  /* 0x0000610008087a24 */ /* 0x000fe200078e02ff */
[----:B------:R-:W-:Y:S01]  /*43d0*/  LEA R62, P2, R10, R96, 0x2 ;  /* 0x000000600a3e7211 */ /* 0x000fe200078410ff */
[----:B------:R3:W-:Y:S01]  /*43e0*/  STL [R1+0xb0], R58 ;  /* 0x0000b03a01007387 */ /* 0x0007e20000100800 */
[----:B------:R-:W-:-:S02]  /*43f0*/  LEA.HI.X.SX32 R127, R60, R9, 0x2, P4 ;  /* 0x000000093c7f7211 */ /* 0x000fc400020f16ff */
[-C--:B------:R-:W-:Y:S01]  /*4400*/  LEA.HI.X.SX32 R95, R32, R9.reuse, 0x2, P1 ;  /* 0x00000009205f7211 */ /* 0x080fe200008f16ff */
[----:B------:R4:W-:Y:S01]  /*4410*/  STL [R1+0xac], R56 ;  /* 0x0000ac3801007387 */ /* 0x0009e20000100800 */
[-C--:B------:R-:W-:Y:S02]  /*4420*/  LEA R154, P4, R12, R96.reuse, 0x2 ;  /* 0x000000600c9a7211 */ /* 0x080fe400078810ff */
[-C--:B------:R-:W-:Y:S01]  /*4430*/  LEA R124, P1, R14, R96.reuse, 0x2 ;  /* 0x000000600e7c7211 */ /* 0x080fe200078210ff */
[----:B------:R2:W-:Y:S01]  /*4440*/  STL [R1+0xa8], R54 ;  /* 0x0000a83601007387 */ /* 0x0005e20000100800 */
[-C--:B------:R-:W-:Y:S02]  /*4450*/  LEA.HI.X.SX32 R63, R10, R9.reuse, 0x2, P2 ;  /* 0x000000090a3f7211 */ /* 0x080fe400010f16ff */
[----:B------:R-:W-:Y:S01]  /*4460*/  LEA R92, P2, R78, R96, 0x2 ;  /* 0x000000604e5c7211 */ /* 0x000fe200078410ff */
[----:B------:R-:W-:Y:S01]  /*4470*/  STL [R1+0xa4], R35 ;  /* 0x0000a42301007387 */ /* 0x000fe20000100800 */
[----:B------:R-:W-:-:S02]  /*4480*/  LEA.HI.X.SX32 R155, R12, R9, 0x2, P4 ;  /* 0x000000090c9b7211 */ /* 0x000fc400020f16ff */
[-C--:B------:R-:W-:Y:S01]  /*4490*/  LEA.HI.X.SX32 R125, R14, R9.reuse, 0x2, P1 ;  /* 0x000000090e7d7211 */ /* 0x080fe200008f16ff */
[----:B------:R-:W-:Y:S01]  /*44a0*/  STL [R1+0xa0], R37 ;  /* 0x0000a02501007387 */ /* 0x000fe20000100800 */
[-C--:B-1----:R-:W-:Y:S02]  /*44b0*/  LEA R60, P4, R58, R96.reuse, 0x2 ;  /* 0x000000603a3c7211 */ /* 0x082fe400078810ff */
[-C--:B--2---:R-:W-:Y:S01]  /*44c0*/  LEA R32, P1, R56, R96.reuse, 0x2 ;  /* 0x0000006038207211 */ /* 0x084fe200078210ff */
[----:B------:R-:W-:Y:S01]  /*44d0*/  STL [R1+0x9c], R39 ;  /* 0x00009c2701007387 */ /* 0x000fe20000100800 */
[-C--:B------:R-:W-:Y:S02]  /*44e0*/  LEA.HI.X.SX32 R93, R78, R9.reuse, 0x2, P2 ;  /* 0x000000094e5d7211 */ /* 0x080fe400010f16ff */
[----:B------:R-:W-:Y:S01]  /*44f0*/  LEA R122, P2, R54, R96, 0x2 ;  /* 0x00000060367a7211 */ /* 0x000fe200078410ff */
[----:B------:R-:W-:Y:S01]  /*4500*/  STL [R1+0x98], R41 ;  /* 0x0000982901007387 */ /* 0x000fe20000100800 */
[----:B------:R-:W-:-:S02]  /*4510*/  LEA.HI.X.SX32 R61, R58, R9, 0x2, P4 ;  /* 0x000000093a3d7211 */ /* 0x000fc400020f16ff */
[-C--:B------:R-:W-:Y:S01]  /*4520*/  LEA.HI.X.SX32 R33, R56, R9.reuse, 0x2, P1 ;  /* 0x0000000938217211 */ /* 0x080fe200008f16ff */
[----:B------:R-:W-:Y:S01]  /*4530*/  STL [R1+0x94], R43 ;  /* 0x0000942b01007387 */ /* 0x000fe20000100800 */
[-C--:B------:R-:W-:Y:S02]  /*4540*/  LEA R90, P4, R35, R96.reuse, 0x2 ;  /* 0x00000060235a7211 */ /* 0x080fe400078810ff */
[-C--:B---3--:R-:W-:Y:S01]  /*4550*/  LEA R58, P1, R37, R96.reuse, 0x2 ;  /* 0x00000060253a7211 */ /* 0x088fe200078210ff */
        /* <DEDUP_REMOVED lines=8> */
[-C--:B------:R-:W-:Y:S01]  /*45e0*/  LEA R88, P1, R43, R96.reuse, 0x2 ;  /* 0x000000602b587211 */ /* 0x080fe200078210ff */
[----:B------:R-:W-:Y:S01]  /*45f0*/  STL [R1+0x84], R51 ;  /* 0x0000843301007387 */ /* 0x000fe20000100800 */
[-C--:B------:R-:W-:Y:S02]  /*4600*/  LEA.HI.X.SX32 R153, R39, R9.reuse, 0x2, P2 ;  /* 0x0000000927997211 */ /* 0x080fe400010f16ff */
[----:B----4-:R-:W-:Y:S01]  /*4610*/  LEA R56, P2, R45, R96, 0x2 ;  /* 0x000000602d387211 */ /* 0x010fe200078410ff */
[----:B------:R-:W-:Y:S01]  /*4620*/  STL [R1+0x80], R53 ;  /* 0x0000803501007387 */ /* 0x000fe20000100800 */
[----:B------:R-:W-:-:S02]  /*4630*/  LEA.HI.X.SX32 R121, R41, R9, 0x2, P4 ;  /* 0x0000000929797211 */ /* 0x000fc400020f16ff */
[-C--:B------:R-:W-:Y:S01]  /*4640*/  LEA.HI.X.SX32 R89, R43, R9.reuse, 0x2, P1 ;  /* 0x000000092b597211 */ /* 0x080fe200008f16ff */
[----:B------:R1:W-:Y:S01]  /*4650*/  STL [R1+0x7c], R52 ;  /* 0x00007c3401007387 */ /* 0x0003e20000100800 */
[-C--:B------:R-:W-:Y:S02]  /*4660*/  LEA R150, P4, R47, R96.reuse, 0x2 ;  /* 0x000000602f967211 */ /* 0x080fe400078810ff */
[-C--:B------:R-:W-:Y:S01]  /*4670*/  LEA R118, P1, R49, R96.reuse, 0x2 ;  /* 0x0000006031767211 */ /* 0x080fe200078210ff */
        /* <DEDUP_REMOVED lines=16> */
[-C--:B------:R-:W-:Y:S02]  /*4780*/  LEA R84, P4, R74, R96.reuse, 0x2 ;  /* 0x000000604a547211 */ /* 0x080fe400078810ff */
[-C--:B-1----:R-:W-:Y:S01]  /*4790*/  LEA R52, P1, R72, R96.reuse, 0x2 ;  /* 0x0000006048347211 */ /* 0x082fe200078210ff */
[----:B------:R-:W-:Y:S01]  /*47a0*/  STL [R1+0x4c], R69 ;  /* 0x00004c4501007387 */ /* 0x000fe20000100800 */
[-C--:B------:R-:W-:Y:S02]  /*47b0*/  LEA.HI.X.SX32 R117, R76, R9.reuse, 0x2, P2 ;  /* 0x000000094c757211 */ /* 0x080fe400010f16ff */
[----:B------:R-:W-:Y:S01]  /*47c0*/  LEA R146, P2, R50, R96, 0x2 ;  /* 0x0000006032927211 */ /* 0x000fe200078410ff */
        /* <DEDUP_REMOVED lines=8> */
[----:B--2---:R-:W-:Y:S01]  /*4850*/  LEA R50, P2, R69, R96, 0x2 ;  /* 0x0000006045327211 */ /* 0x004fe200078410ff */
        /* <DEDUP_REMOVED lines=9> */
[----:B------:R3:W-:Y:S01]  /*48f0*/  STL [R1+0x2c], R44 ;  /* 0x00002c2c01007387 */ /* 0x0007e20000100800 */
[----:B------:R-:W-:-:S02]  /*4900*/  LEA.HI.X.SX32 R145, R70, R9, 0x2, P4 ;  /* 0x0000000946917211 */ /* 0x000fc400020f16ff */
[-C--:B------:R-:W-:Y:S01]  /*4910*/  LEA.HI.X.SX32 R113, R48, R9.reuse, 0x2, P1 ;  /* 0x0000000930717211 */ /* 0x080fe200008f16ff */
[----:B------:R4:W-:Y:S01]  /*4920*/  STL [R1+0x28], R42 ;  /* 0x0000282a01007387 */ /* 0x0009e20000100800 */
[-C--:B-1----:R-:W-:Y:S02]  /*4930*/  LEA R48, P4, R66, R96.reuse, 0x2 ;  /* 0x0000006042307211 */ /* 0x082fe400078810ff */
[-C--:B------:R-:W-:Y:S01]  /*4940*/  LEA R142, P1, R46, R96.reuse, 0x2 ;  /* 0x000000602e8e7211 */ /* 0x080fe200078210ff */
[----:B------:R1:W-:Y:S01]  /*4950*/  STL [R1+0x24], R40 ;  /* 0x0000242801007387 */ /* 0x0003e20000100800 */
[-C--:B------:R-:W-:Y:S02]  /*4960*/  LEA.HI.X.SX32 R81, R68, R9.reuse, 0x2, P2 ;  /* 0x0000000944517211 */ /* 0x080fe400010f16ff */
[----:B------:R-:W-:Y:S01]  /*4970*/  LEA R110, P2, R64, R96, 0x2 ;  /* 0x00000060406e7211 */ /* 0x000fe200078410ff */
[----:B------:R1:W-:Y:S01]  /*4980*/  STL [R1+0x20], R38 ;  /* 0x0000202601007387 */ /* 0x0003e20000100800 */
[----:B------:R-:W-:-:S02]  /*4990*/  LEA.HI.X.SX32 R49, R66, R9, 0x2, P4 ;  /* 0x0000000942317211 */ /* 0x000fc400020f16ff */
[-C--:B------:R-:W-:Y:S01]  /*49a0*/  LEA R78, P4, R44, R96.reuse, 0x2 ;  /* 0x000000602c4e7211 */ /* 0x080fe200078810ff */
[----:B------:R-:W-:Y:S01]  /*49b0*/  STL [R1+0x10], R36 ;  /* 0x0000102401007387 */ /* 0x000fe20000100800 */
[-C--:B------:R-:W-:Y:S02]  /*49c0*/  LEA.HI.X.SX32 R143, R46, R9.reuse, 0x2, P1 ;  /* 0x000000092e8f7211 */ /* 0x080fe400008f16ff */
[-C--:B--2---:R-:W-:Y:S01]  /*49d0*/  LEA R46, P1, R42, R96.reuse, 0x2 ;  /* 0x000000602a2e7211 */ /* 0x084fe200078210ff */
[----:B------:R-:W-:Y:S01]  /*49e0*/  STL [R1+0xc], R34 ;  /* 0x00000c2201007387 */ /* 0x000fe20000100800 */
[-C--:B------:R-:W-:Y:S02]  /*49f0*/  LEA.HI.X.SX32 R111, R64, R9.reuse, 0x2, P2 ;  /* 0x00000009406f7211 */ /* 0x080fe400010f16ff */
[----:B------:R-:W-:Y:S01]  /*4a00*/  LEA R140, P2, R40, R96, 0x2 ;  /* 0x00000060288c7211 */ /* 0x000fe200078410ff */
[----:B------:R-:W-:Y:S01]  /*4a10*/  STL [R1+0x8], R16 ;  /* 0x0000081001007387 */ /* 0x000fe20000100800 */
[----:B------:R-:W-:-:S02]  /*4a20*/  LEA.HI.X.SX32 R79, R44, R9, 0x2, P4 ;  /* 0x000000092c4f7211 */ /* 0x000fc400020f16ff */
[-C--:B------:R-:W-:Y:S01]  /*4a30*/  LEA R108, P4, R38, R96.reuse, 0x2 ;  /* 0x00000060266c7211 */ /* 0x080fe200078810ff */
[----:B------:R-:W-:Y:S01]  /*4a40*/  STL [R1+0x4], R7 ;  /* 0x0000040701007387 */ /* 0x000fe20000100800 */
[-C--:B------:R-:W-:Y:S02]  /*4a50*/  LEA.HI.X.SX32 R47, R42, R9.reuse, 0x2, P1 ;  /* 0x000000092a2f7211 */ /* 0x080fe400008f16ff */
[-C--:B------:R-:W-:Y:S01]  /*4a60*/  LEA R76, P1, R36, R96.reuse, 0x2 ;  /* 0x00000060244c7211 */ /* 0x080fe200078210ff */
[----:B------:R2:W-:Y:S01]  /*4a70*/  STL [R1], R6 ;  /* 0x0000000601007387 */ /* 0x0005e20000100800 */
[-C--:B------:R-:W-:Y:S02]  /*4a80*/  LEA.HI.X.SX32 R141, R40, R9.reuse, 0x2, P2 ;  /* 0x00000009288d7211 */ /* 0x080fe400010f16ff */
[----:B---3--:R-:W-:Y:S01]  /*4a90*/  LEA R44, P2, R34, R96, 0x2 ;  /* 0x00000060222c7211 */ /* 0x008fe200078410ff */
[----:B------:R-:W-:Y:S01]  /*4aa0*/  STL [R1+0x290], R252 ;  /* 0x000290fc01007387 */ /* 0x000fe20000100800 */
[----:B------:R-:W-:-:S02]  /*4ab0*/  LEA.HI.X.SX32 R109, R38, R9, 0x2, P4 ;  /* 0x00000009266d7211 */ /* 0x000fc400020f16ff */
[-C--:B------:R-:W-:Y:S01]  /*4ac0*/  LEA R138, P4, R16, R96.reuse, 0x2 ;  /* 0x00000060108a7211 */ /* 0x080fe200078810ff */
[----:B------:R-:W-:Y:S01]  /*4ad0*/  STL [R1+0x294], R226 ;  /* 0x000294e201007387 */ /* 0x000fe20000100800 */
[-C--:B------:R-:W-:Y:S02]  /*4ae0*/  LEA.HI.X.SX32 R77, R36, R9.reuse, 0x2, P1 ;  /* 0x00000009244d7211 */ /* 0x080fe400008f16ff */
[-C--:B------:R-:W-:Y:S01]  /*4af0*/  LEA R106, P1, R7, R96.reuse, 0x2 ;  /* 0x00000060076a7211 */ /* 0x080fe200078210ff */
[----:B------:R-:W-:Y:S01]  /*4b00*/  STL [R1+0x298], R225 ;  /* 0x000298e101007387 */ /* 0x000fe20000100800 */
[-C--:B------:R-:W-:Y:S02]  /*4b10*/  LEA.HI.X.SX32 R45, R34, R9.reuse, 0x2, P2 ;  /* 0x00000009222d7211 */ /* 0x080fe400010f16ff */
[----:B------:R-:W-:Y:S01]  /*4b20*/  LEA R74, P2, R6, R96, 0x2 ;  /* 0x00000060064a7211 */ /* 0x000fe200078410ff */
[----:B------:R-:W-:Y:S01]  /*4b30*/  STL [R1+0x29c], R224 ;  /* 0x00029ce001007387 */ /* 0x000fe20000100800 */
[----:B------:R-:W-:-:S02]  /*4b40*/  LEA.HI.X.SX32 R139, R16, R9, 0x2, P4 ;  /* 0x00000009108b7211 */ /* 0x000fc400020f16ff */
[-C--:B----4-:R-:W-:Y:S01]  /*4b50*/  LEA R42, P4, R252, R96.reuse, 0x2 ;  /* 0x00000060fc2a7211 */ /* 0x090fe200078810ff */
        /* <DEDUP_REMOVED lines=11> */
[-C--:B-1----:R-:W-:Y:S01]  /*4c10*/  LEA R40, P1, R223, R96.reuse, 0x2 ;  /* 0x00000060df287211 */ /* 0x082fe200078210ff */
[----:B------:R-:W-:Y:S01]  /*4c20*/  STL [R1+0x2b0], R19 ;  /* 0x0002b01301007387 */ /* 0x000fe20000100800 */
[-C--:B------:R-:W-:Y:S02]  /*4c30*/  LEA.HI.X.SX32 R105, R225, R9.reuse, 0x2, P2 ;  /* 0x00000009e1697211 */ /* 0x080fe400010f16ff */
[----:B------:R-:W-:Y:S02]  /*4c40*/  LEA R134, P2, R222, R96, 0x2 ;  /* 0x00000060de867211 */ /* 0x000fe400078410ff */
[----:B------:R-:W-:-:S02]  /*4c50*/  LEA.HI.X.SX32 R73, R224, R9, 0x2, P4 ;  /* 0x00000009e0497211 */ /* 0x000fc400020f16ff */
[-C--:B------:R-:W-:Y:S02]  /*4c60*/  LEA R102, P4, R17, R96.reuse, 0x2 ;  /* 0x0000006011667211 */ /* 0x080fe400078810ff */
[-C--:B------:R-:W-:Y:S02]  /*4c70*/  LEA.HI.X.SX32 R41, R223, R9.reuse, 0x2, P1 ;  /* 0x00000009df297211 */ /* 0x080fe400008f16ff */
[-C--:B------:R-:W-:Y:S02]  /*4c80*/  LEA R70, P1, R18, R96.reuse, 0x2 ;  /* 0x0000006012467211 */ /* 0x080fe400078210ff */
[-C--:B------:R-:W-:Y:S02]  /*4c90*/  LEA.HI.X.SX32 R135, R222, R9.reuse, 0x2, P2 ;  /* 0x00000009de877211 */ /* 0x080fe400010f16ff */
[----:B------:R-:W-:Y:S02]  /*4ca0*/  LEA R38, P2, R19, R96, 0x2 ;  /* 0x0000006013267211 */ /* 0x000fe400078410ff */
[----:B------:R-:W-:-:S02]  /*4cb0*/  LEA.HI.X.SX32 R103, R17, R9, 0x2, P4 ;  /* 0x0000000911677211 */ /* 0x000fc400020f16ff */
[----:B------:R-:W-:Y:S02]  /*4cc0*/  ISETP.GE.AND P4, PT, R203, c[0x0][0x180], PT ;  /* 0x00006000cb007a0c */ /* 0x000fe40003f86270 */
[-C--:B------:R-:W-:Y:S02]  /*4cd0*/  LEA.HI.X.SX32 R71, R18, R9.reuse, 0x2, P1 ;  /* 0x0000000912477211 */ /* 0x080fe400008f16ff */
[----:B------:R-:W-:Y:S02]  /*4ce0*/  ISETP.GE.AND P1, PT, R202, c[0x0][0x180], PT ;  /* 0x00006000ca007a0c */ /* 0x000fe40003f26270 */
[----:B------:R-:W-:Y:S02]  /*4cf0*/  LEA.HI.X.SX32 R39, R19, R9, 0x2, P2 ;  /* 0x0000000913277211 */ /* 0x000fe400010f16ff */
[----:B------:R-:W-:Y:S02]  /*4d00*/  ISETP.GE.AND P2, PT, R201, c[0x0][0x180], PT ;  /* 0x00006000c9007a0c */ /* 0x000fe40003f46270 */
[----:B--2---:R-:W-:-:S02]  /*4d10*/  SEL R6, R234, RZ, !P4 ;  /* 0x000000ffea067207 */ /* 0x004fc40006000000 */
[----:B------:R-:W-:Y:S02]  /*4d20*/  ISETP.GE.AND P4, PT, R200, c[0x0][0x180], PT ;  /* 0x00006000c8007a0c */ /* 0x000fe40003f86270 */
[C---:B------:R-:W-:Y:S01]  /*4d30*/  SEL R5, R234.reuse, RZ, !P1 ;  /* 0x000000ffea057207 */ /* 0x040fe20004800000 */
[----:B------:R-:W-:Y:S01]  /*4d40*/  STL [R1+0x134], R6 ;  /* 0x0001340601007387 */ /* 0x000fe20000100800 */
[----:B------:R-:W-:Y:S02]  /*4d50*/  ISETP.GE.AND P1, PT, R199, c[0x0][0x180], PT ;  /* 0x00006000c7007a0c */ /* 0x000fe40003f26270 */
[----:B------:R-:W-:Y:S01]  /*4d60*/  SEL R241, R234, RZ, !P2 ;  /* 0x000000ffeaf17207 */ /* 0x000fe20005000000 */
[----:B------:R1:W-:Y:S01]  /*4d70*/  STL [R1+0x104], R5 ;  /* 0x0001040501007387 */ /* 0x0003e20000100800 */
[----:B------:R-:W-:Y:S02]  /*4d80*/  ISETP.GE.AND P2, PT, R198, c[0x0][0x180], PT ;  /* 0x00006000c6007a0c */ /* 0x000fe40003f46270 */
[----:B------:R-:W-:Y:S01]  /*4d90*/  SEL R242, R234, RZ, !P4 ;  /* 0x000000ffeaf27207 */ /* 0x000fe20006000000 */
[----:B------:R-:W-:Y:S01]  /*4da0*/  STL [R1+0x2b4], R20 ;  /* 0x0002b41401007387 */ /* 0x000fe20000100800 */
[----:B------:R-:W-:-:S02]  /*4db0*/  ISETP.GE.AND P4, PT, R197, c[0x0][0x180], PT ;  /* 0x00006000c5007a0c */ /* 0x000fc40003f86270 */
[----:B------:R-:W-:Y:S01]  /*4dc0*/  SEL R243, R234, RZ, !P1 ;  /* 0x000000ffeaf37207 */ /* 0x000fe20004800000 */
[----:B------:R-:W-:Y:S01]  /*4dd0*/  STL [R1+0x2b8], R21 ;  /* 0x0002b81501007387 */ /* 0x000fe20000100800 */
[----:B------:R-:W-:Y:S02]  /*4de0*/  ISETP.GE.AND P1, PT, R196, c[0x0][0x180], PT ;  /* 0x00006000c4007a0c */ /* 0x000fe40003f26270 */
[C---:B------:R-:W-:Y:S02]  /*4df0*/  SEL R244, R234.reuse, RZ, !P2 ;  /* 0x000000ffeaf47207 */ /* 0x040fe40005000000 */
[----:B------:R-:W-:Y:S02]  /*4e00*/  ISETP.GE.AND P2, PT, R195, c[0x0][0x180], PT ;  /* 0x00006000c3007a0c */ /* 0x000fe40003f46270 */
[----:B------:R-:W-:Y:S02]  /*4e10*/  SEL R245, R234, RZ, !P4 ;  /* 0x000000ffeaf57207 */ /* 0x000fe40006000000 */
[----:B------:R-:W-:-:S02]  /*4e20*/  ISETP.GE.AND P4, PT, R194, c[0x0][0x180], PT ;  /* 0x00006000c2007a0c */ /* 0x000fc40003f86270 */
[C---:B------:R-:W-:Y:S02]  /*4e30*/  SEL R246, R234.reuse, RZ, !P1 ;  /* 0x000000ffeaf67207 */ /* 0x040fe40004800000 */
[----:B------:R-:W-:Y:S02]  /*4e40*/  ISETP.GE.AND P1, PT, R193, c[0x0][0x180], PT ;  /* 0x00006000c1007a0c */ /* 0x000fe40003f26270 */
[----:B------:R-:W-:Y:S02]  /*4e50*/  SEL R247, R234, RZ, !P2 ;  /* 0x000000ffeaf77207 */ /* 0x000fe40005000000 */
[----:B------:R-:W-:Y:S02]  /*4e60*/  ISETP.GE.AND P2, PT, R192, c[0x0][0x180], PT ;  /* 0x00006000c0007a0c */ /* 0x000fe40003f46270 */
[----:B------:R-:W-:Y:S02]  /*4e70*/  SEL R14, R234, RZ, !P4 ;  /* 0x000000ffea0e7207 */ /* 0x000fe40006000000 */
[----:B------:R-:W-:-:S02]  /*4e80*/  ISETP.GE.AND P4, PT, R191, c[0x0][0x180], PT ;  /* 0x00006000bf007a0c */ /* 0x000fc40003f86270 */
[----:B------:R-:W-:Y:S02]  /*4e90*/  SEL R248, R234, RZ, !P1 ;  /* 0x000000ffeaf87207 */ /* 0x000fe40004800000 */
        /* <DEDUP_REMOVED lines=19> */
[----:B-1----:R-:W-:Y:S02]  /*4fd0*/  SEL R5, R234, RZ, !P2 ;  /* 0x000000ffea057207 */ /* 0x002fe40005000000 */
        /* <DEDUP_REMOVED lines=16> */
[----:B------:R-:W-:Y:S02]  /*50e0*/  ISETP.GE.AND P1, PT, R0, UR4, PT ;  /* 0x0000000400007c0c */ /* 0x000fe4000bf26270 */
[C---:B------:R-:W-:Y:S02]  /*50f0*/  SEL R15, R234.reuse, RZ, !P2 ;  /* 0x000000ffea0f7207 */ /* 0x040fe40005000000 */
[----:B------:R-:W-:Y:S02]  /*5100*/  ISETP.GE.AND P2, PT, R203, UR4, PT ;  /* 0x00000004cb007c0c */ /* 0x000fe4000bf46270 */
[----:B------:R-:W-:Y:S02]  /*5110*/  SEL R234, R234, RZ, !P4 ;  /* 0x000000ffeaea7207 */ /* 0x000fe40006000000 */
[----:B------:R-:W-:-:S02]  /*5120*/  ISETP.GE.AND P4, PT, R202, UR4, PT ;  /* 0x00000004ca007c0c */ /* 0x000fc4000bf86270 */
[----:B------:R-:W-:Y:S02]  /*5130*/  SEL R228, RZ, 0x4, P1 ;  /* 0x00000004ffe47807 */ /* 0x000fe40000800000 */
[----:B------:R-:W-:Y:S02]  /*5140*/  ISETP.GE.AND P1, PT, R201, UR4, PT ;  /* 0x00000004c9007c0c */ /* 0x000fe4000bf26270 */
[----:B------:R-:W-:Y:S02]  /*5150*/  SEL R229, RZ, 0x4, P2 ;  /* 0x00000004ffe57807 */ /* 0x000fe40001000000 */
[----:B------:R-:W-:Y:S02]  /*5160*/  ISETP.GE.AND P2, PT, R200, UR4, PT ;  /* 0x00000004c8007c0c */ /* 0x000fe4000bf46270 */
[----:B------:R-:W-:Y:S02]  /*5170*/  SEL R227, RZ, 0x4, P4 ;  /* 0x00000004ffe37807 */ /* 0x000fe40002000000 */
[----:B------:R-:W-:-:S02]  /*5180*/  ISETP.GE.AND P4, PT, R199, UR4, PT ;  /* 0x00000004c7007c0c */ /* 0x000fc4000bf86270 */
[----:B------:R-:W-:Y:S02]  /*5190*/  SEL R171, RZ, 0x4, P1 ;  /* 0x00000004ffab7807 */ /* 0x000fe40000800000 */
[----:B------:R-:W-:Y:S02]  /*51a0*/  SEL R170, RZ, 0x4, P2 ;  /* 0x00000004ffaa7807 */ /* 0x000fe40001000000 */
[----:B------:R-:W-:Y:S02]  /*51b0*/  ISETP.GE.AND P1, PT, R198, UR4, PT ;  /* 0x00000004c6007c0c */ /* 0x000fe4000bf26270 */
[----:B------:R-:W-:Y:S02]  /*51c0*/  ISETP.GE.AND P2, PT, R197, UR4, PT ;  /* 0x00000004c5007c0c */ /* 0x000fe4000bf46270 */
[----:B------:R-:W-:Y:S02]  /*51d0*/  SEL R169, RZ, 0x4, P4 ;  /* 0x00000004ffa97807 */ /* 0x000fe40002000000 */
[----:B------:R-:W-:-:S02]  /*51e0*/  SEL R18, R171, RZ, P3 ;  /* 0x000000ffab127207 */ /* 0x000fc40001800000 */
[----:B------:R-:W-:Y:S02]  /*51f0*/  ISETP.GE.AND P4, PT, R196, UR4, PT ;  /* 0x00000004c4007c0c */ /* 0x000fe4000bf86270 */
[----:B------:R-:W-:Y:S01]  /*5200*/  SEL R16, R170, RZ, P3 ;  /* 0x000000ffaa107207 */ /* 0x000fe20001800000 */
[----:B------:R1:W-:Y:S01]  /*5210*/  STL [R1+0x14], R18 ;  /* 0x0000141201007387 */ /* 0x0003e20000100800 */
[----:B------:R-:W-:Y:S02]  /*5220*/  SEL R168, RZ, 0x4, P1 ;  /* 0x00000004ffa87807 */ /* 0x000fe40000800000 */
[----:B------:R-:W-:Y:S01]  /*5230*/  SEL R167, RZ, 0x4, P2 ;  /* 0x00000004ffa77807 */ /* 0x000fe20001000000 */
[----:B------:R2:W-:Y:S01]  /*5240*/  STL [R1+0x18], R16 ;  /* 0x0000181001007387 */ /* 0x0005e20000100800 */
[----:B------:R-:W-:Y:S02]  /*5250*/  ISETP.GE.AND P1, PT, R195, UR4, PT ;  /* 0x00000004c3007c0c */ /* 0x000fe4000bf26270 */
[----:B------:R-:W-:-:S02]  /*5260*/  ISETP.GE.AND P2, PT, R194, UR4, PT ;  /* 0x00000004c2007c0c */ /* 0x000fc4000bf46270 */
[----:B------:R-:W-:Y:S02]  /*5270*/  SEL R166, RZ, 0x4, P4 ;  /* 0x00000004ffa67807 */ /* 0x000fe40002000000 */
[----:B------:R-:W-:Y:S02]  /*5280*/  SEL R17, R169, RZ, P3 ;  /* 0x000000ffa9117207 */ /* 0x000fe40001800000 */
[----:B------:R-:W-:Y:S02]  /*5290*/  ISETP.GE.AND P4, PT, R193, UR4, PT ;  /* 0x00000004c1007c0c */ /* 0x000fe4000bf86270 */
[----:B-1----:R-:W-:Y:S01]  /*52a0*/  SEL R18, R168, RZ, P3 ;  /* 0x000000ffa8127207 */ /* 0x002fe20001800000 */
[----:B------:R1:W-:Y:S01]  /*52b0*/  STL [R1+0x1c], R17 ;  /* 0x00001c1101007387 */ /* 0x0003e20000100800 */
[----:B--2---:R-:W-:Y:S02]  /*52c0*/  SEL R16, R167, RZ, P3 ;  /* 0x000000ffa7107207 */ /* 0x004fe40001800000 */
[----:B------:R-:W-:Y:S01]  /*52d0*/  SEL R165, RZ, 0x4, P1 ;  /* 0x00000004ffa57807 */ /* 0x000fe20000800000 */
[----:B------:R2:W-:Y:S01]  /*52e0*/  STL [R1+0x3c], R18 ;  /* 0x00003c1201007387 */ /* 0x0005e20000100800 */
[----:B------:R-:W-:-:S02]  /*52f0*/  SEL R164, RZ, 0x4, P2 ;  /* 0x00000004ffa47807 */ /* 0x000fc40001000000 */
[----:B------:R-:W-:Y:S01]  /*5300*/  ISETP.GE.AND P1, PT, R192, UR4, PT ;  /* 0x00000004c0007c0c */ /* 0x000fe2000bf26270 */
[----:B------:R3:W-:Y:S01]  /*5310*/  STL [R1+0x50], R16 ;  /* 0x0000501001007387 */ /* 0x0007e20000100800 */
[----:B------:R-:W-:Y:S02]  /*5320*/  SEL R163, RZ, 0x4, P4 ;  /* 0x00000004ffa37807 */ /* 0x000fe40002000000 */
[----:B------:R-:W-:Y:S02]  /*5330*/  ISETP.GE.AND P2, PT, R191, UR4, PT ;  /* 0x00000004bf007c0c */ /* 0x000fe4000bf46270 */
[----:B------:R-:W-:Y:S02]  /*5340*/  ISETP.GE.AND P4, PT, R190, UR4, PT ;  /* 0x00000004be007c0c */ /* 0x000fe4000bf86270 */
[----:B-1----:R-:W-:Y:S02]  /*5350*/  SEL R17, R166, RZ, P3 ;  /* 0x000000ffa6117207 */ /* 0x002fe40001800000 */
[----:B--2---:R-:W-:-:S02]  /*5360*/  SEL R18, R165, RZ, P3 ;  /* 0x000000ffa5127207 */ /* 0x004fc40001800000 */
[----:B---3--:R-:W-:Y:S01]  /*5370*/  SEL R16, R164, RZ, P3 ;  /* 0x000000ffa4107207 */ /* 0x008fe20001800000 */
[----:B------:R1:W-:Y:S01]  /*5380*/  STL [R1+0x54], R17 ;  /* 0x0000541101007387 */ /* 0x0003e20000100800 */
[----:B------:R-:W-:Y:S02]  /*5390*/  SEL R162, RZ, 0x4, P1 ;  /* 0x00000004ffa27807 */ /* 0x000fe40000800000 */
[----:B------:R-:W-:Y:S01]  /*53a0*/  SEL R161, RZ, 0x4, P2 ;  /* 0x00000004ffa17807 */ /* 0x000fe20001000000 */
[----:B------:R2:W-:Y:S01]  /*53b0*/  STL [R1+0x58], R18 ;  /* 0x0000581201007387 */ /* 0x0005e20000100800 */
[----:B------:R-:W-:Y:S02]  /*53c0*/  SEL R160, RZ, 0x4, P4 ;  /* 0x00000004ffa07807 */ /* 0x000fe40002000000 */
[----:B------:R-:W-:Y:S01]  /*53d0*/  ISETP.GE.AND P1, PT, R189, UR4, PT ;  /* 0x00000004bd007c0c */ /* 0x000fe2000bf26270 */
[----:B------:R3:W-:Y:S01]  /*53e0*/  STL [R1+0x5c], R16 ;  /* 0x00005c1001007387 */ /* 0x0007e20000100800 */
[----:B------:R-:W-:-:S02]  /*53f0*/  ISETP.GE.AND P4, PT, R187, UR4, PT ;  /* 0x00000004bb007c0c */ /* 0x000fc4000bf86270 */
[----:B------:R-:W-:Y:S02]  /*5400*/  ISETP.GE.AND P2, PT, R188, UR4, PT ;  /* 0x00000004bc007c0c */ /* 0x000fe4000bf46270 */
[----:B-1----:R-:W-:Y:S02]  /*5410*/  SEL R17, R163, RZ, P3 ;  /* 0x000000ffa3117207 */ /* 0x002fe40001800000 */
[----:B--2---:R-:W-:Y:S02]  /*5420*/  SEL R18, R162, RZ, P3 ;  /* 0x000000ffa2127207 */ /* 0x004fe40001800000 */
[----:B------:R-:W-:Y:S01]  /*5430*/  SEL R131, RZ, 0x4, P1 ;  /* 0x00000004ff837807 */ /* 0x000fe20000800000 */
[----:B------:R1:W-:Y:S01]  /*5440*/  STL [R1+0x60], R17 ;  /* 0x0000601101007387 */ /* 0x0003e20000100800 */
[----:B---3--:R-:W-:Y:S02]  /*5450*/  SEL R16, R161, RZ, P3 ;  /* 0x000000ffa1107207 */ /* 0x008fe40001800000 */
[----:B------:R-:W-:Y:S01]  /*5460*/  SEL R129, RZ, 0x4, P4 ;  /* 0x00000004ff817807 */ /* 0x000fe20002000000 */
[----:B------:R2:W-:Y:S01]  /*5470*/  STL [R1+0xb8], R18 ;  /* 0x0000b81201007387 */ /* 0x0005e20000100800 */
[----:B------:R-:W-:-:S02]  /*5480*/  SEL R130, RZ, 0x4, P2 ;  /* 0x00000004ff827807 */ /* 0x000fc40001000000 */
[----:B------:R-:W-:Y:S01]  /*5490*/  ISETP.GE.AND P4, PT, R184, UR4, PT ;  /* 0x00000004b8007c0c */ /* 0x000fe2000bf86270 */
[----:B------:R3:W-:Y:S01]  /*54a0*/  STL [R1+0xcc], R16 ;  /* 0x0000cc1001007387 */ /* 0x0007e20000100800 */
[----:B------:R-:W-:Y:S02]  /*54b0*/  ISETP.GE.AND P1, PT, R186, UR4, PT ;  /* 0x00000004ba007c0c */ /* 0x000fe4000bf26270 */
[----:B------:R-:W-:Y:S02]  /*54c0*/  ISETP.GE.AND P2, PT, R185, UR4, PT ;  /* 0x00000004b9007c0c */ /* 0x000fe4000bf46270 */
[----:B-1----:R-:W-:Y:S02]  /*54d0*/  SEL R17, R160, RZ, P3 ;  /* 0x000000ffa0117207 */ /* 0x002fe40001800000 */
[----:B--2---:R-:W-:Y:S02]  /*54e0*/  SEL R18, R131, RZ, P3 ;  /* 0x000000ff83127207 */ /* 0x004fe40001800000 */
[----:B------:R-:W-:Y:S01]  /*54f0*/  SEL R98, RZ, 0x4, P4 ;  /* 0x00000004ff627807 */ /* 0x000fe20002000000 */
[----:B------:R1:W-:Y:S01]  /*5500*/  STL [R1+0xe0], R17 ;  /* 0x0000e01101007387 */ /* 0x0003e20000100800 */
[----:B---3--:R-:W-:-:S02]  /*5510*/  SEL R16, R130, RZ, P3 ;  /* 0x000000ff82107207 */ /* 0x008fc40001800000 */
[----:B------:R-:W-:Y:S01]  /*5520*/  SEL R128, RZ, 0x4, P1 ;  /* 0x00000004ff807807 */ /* 0x000fe20000800000 */
[----:B------:R2:W-:Y:S01]  /*5530*/  STL [R1+0xe4], R18 ;  /* 0x0000e41201007387 */ /* 0x0005e20000100800 */
[----:B------:R-:W-:Y:S02]  /*5540*/  ISETP.GE.AND P4, PT, R181, UR4, PT ;  /* 0x00000004b5007c0c */ /* 0x000fe4000bf86270 */
[----:B------:R-:W-:Y:S01]  /*5550*/  ISETP.GE.AND P1, PT, R183, UR4, PT ;  /* 0x00000004b7007c0c */ /* 0x000fe2000bf26270 */
[----:B------:R3:W-:Y:S01]  /*5560*/  STL [R1+0xe8], R16 ;  /* 0x0000e81001007387 */ /* 0x0007e20000100800 */
[----:B------:R-:W-:Y:S02]  /*5570*/  SEL R99, RZ, 0x4, P2 ;  /* 0x00000004ff637807 */ /* 0x000fe40001000000 */
[----:B------:R-:W-:Y:S02]  /*5580*/  ISETP.GE.AND P2, PT, R182, UR4, PT ;  /* 0x00000004b6007c0c */ /* 0x000fe4000bf46270 */
[----:B-1----:R-:W-:-:S02]  /*5590*/  SEL R17, R129, RZ, P3 ;  /* 0x000000ff81117207 */ /* 0x002fc40001800000 */
[----:B------:R-:W-:Y:S02]  /*55a0*/  SEL R68, RZ, 0x4, P4 ;  /* 0x00000004ff447807 */ /* 0x000fe40002000000 */
[----:B--2---:R-:W-:Y:S01]  /*55b0*/  SEL R18, R128, RZ, P3 ;  /* 0x000000ff80127207 */ /* 0x004fe20001800000 */
[----:B------:R1:W-:Y:S01]  /*55c0*/  STL [R1+0xec], R17 ;  /* 0x0000ec1101007387 */ /* 0x0003e20000100800 */
[----:B------:R-:W-:Y:S02]  /*55d0*/  SEL R97, RZ, 0x4, P1 ;  /* 0x00000004ff617807 */ /* 0x000fe40000800000 */
[----:B------:R-:W-:Y:S01]  /*55e0*/  ISETP.GE.AND P4, PT, R172, UR4, PT ;  /* 0x00000004ac007c0c */ /* 0x000fe2000bf86270 */
[----:B------:R2:W-:Y:S01]  /*55f0*/  STL [R1+0xf0], R18 ;  /* 0x0000f01201007387 */ /* 0x0005e20000100800 */
[----:B---3--:R-:W-:Y:S02]  /*5600*/  SEL R16, R99, RZ, P3 ;  /* 0x000000ff63107207 */ /* 0x008fe40001800000 */
[----:B------:R-:W-:-:S02]  /*5610*/  ISETP.GE.AND P1, PT, R180, UR4, PT ;  /* 0x00000004b4007c0c */ /* 0x000fc4000bf26270 */
[----:B------:R-:W-:Y:S01]  /*5620*/  SEL R69, RZ, 0x4, P2 ;  /* 0x00000004ff457807 */ /* 0x000fe20001000000 */
[----:B------:R3:W-:Y:S01]  /*5630*/  STL [R1+0xf4], R16 ;  /* 0x0000f41001007387 */ /* 0x0007e20000100800 */
[----:B------:R-:W-:Y:S02]  /*5640*/  ISETP.GE.AND P2, PT, R179, UR4, PT ;  /* 0x00000004b3007c0c */ /* 0x000fe4000bf46270 */
[----:B------:R-:W-:Y:S02]  /*5650*/  SEL R64, RZ, 0x4, P4 ;  /* 0x00000004ff407807 */ /* 0x000fe40002000000 */
[----:B-1----:R-:W-:Y:S02]  /*5660*/  SEL R17, R98, RZ, P3 ;  /* 0x000000ff62117207 */ /* 0x002fe40001800000 */
[----:B------:R-:W-:Y:S02]  /*5670*/  SEL R67, RZ, 0x4, P1 ;  /* 0x00000004ff437807 */ /* 0x000fe40000800000 */
[----:B------:R-:W-:Y:S01]  /*5680*/  LEA R132, P4, R20, R96, 0x2 ;  /* 0x0000006014847211 */ /* 0x000fe200078810ff */
[----:B------:R1:W-:Y:S01]  /*5690*/  STL [R1+0xf8], R17 ;  /* 0x0000f81101007387 */ /* 0x0003e20000100800 */
[----:B--2---:R-:W-:-:S02]  /*56a0*/  SEL R18, R97, RZ, P3 ;  /* 0x000000ff61127207 */ /* 0x004fc40001800000 */
[----:B------:R-:W-:Y:S02]  /*56b0*/  ISETP.GE.AND P1, PT, R173, UR4, PT ;  /* 0x00000004ad007c0c */ /* 0x000fe4000bf26270 */
[----:B------:R-:W-:Y:S01]  /*56c0*/  SEL R66, RZ, 0x4, P2 ;  /* 0x00000004ff427807 */ /* 0x000fe20001000000 */
[----:B------:R2:W-:Y:S01]  /*56d0*/  STL [R1+0xfc], R18 ;  /* 0x0000fc1201007387 */ /* 0x0005e20000100800 */
[----:B---3--:R-:W-:Y:S02]  /*56e0*/  SEL R16, R69, RZ, P3 ;  /* 0x000000ff45107207 */ /* 0x008fe40001800000 */
[----:B------:R-:W-:Y:S02]  /*56f0*/  ISETP.GE.AND P2, PT, R178, UR4, PT ;  /* 0x00000004b2007c0c */ /* 0x000fe4000bf46270 */
[----:B------:R-:W-:Y:S01]  /*5700*/  LEA.HI.X.SX32 R133, R20, R9, 0x2, P4 ;  /* 0x0000000914857211 */ /* 0x000fe200020f16ff */
[----:B------:R3:W-:Y:S01]  /*5710*/  STL [R1+0x100], R16 ;  /* 0x0001001001007387 */ /* 0x0007e20000100800 */
[----:B------:R-:W-:-:S02]  /*5720*/  SEL R37, RZ, 0x4, P1 ;  /* 0x00000004ff257807 */ /* 0x000fc40000800000 */
[----:B------:R-:W-:Y:S02]  /*5730*/  ISETP.GE.AND P4, PT, R174, UR4, PT ;  /* 0x00000004ae007c0c */ /* 0x000fe4000bf86270 */
[----:B-1----:R-:W-:Y:S02]  /*5740*/  SEL R17, R68, RZ, P3 ;  /* 0x000000ff44117207 */ /* 0x002fe40001800000 */
[----:B------:R-:W-:Y:S02]  /*5750*/  LEA R100, P1, R21, R96, 0x2 ;  /* 0x0000006015647211 */ /* 0x000fe400078210ff */
[----:B------:R-:W-:Y:S01]  /*5760*/  SEL R34, RZ, 0x4, P2 ;  /* 0x00000004ff227807 */ /* 0x000fe20001000000 */
[----:B------:R1:W-:Y:S01]  /*5770*/  STL [R1+0x108], R17 ;  /* 0x0001081101007387 */ /* 0x0003e20000100800 */
[----:B--2---:R-:W-:Y:S02]  /*5780*/  SEL R18, R67, RZ, P3 ;  /* 0x000000ff43127207 */ /* 0x004fe40001800000 */
[----:B---3--:R-:W-:-:S02]  /*5790*/  SEL R16, R66, RZ, P3 ;  /* 0x000000ff42107207 */ /* 0x008fc40001800000 */
[----:B------:R-:W-:Y:S01]  /*57a0*/  ISETP.GE.AND P2, PT, R175, UR4, PT ;  /* 0x00000004af007c0c */ /* 0x000fe2000bf46270 */
[----:B------:R2:W-:Y:S01]  /*57b0*/  STL [R1+0x10c], R18 ;  /* 0x00010c1201007387 */ /* 0x0005e20000100800 */
[----:B------:R-:W-:Y:S02]  /*57c0*/  SEL R36, RZ, 0x4, P4 ;  /* 0x00000004ff247807 */ /* 0x000fe40002000000 */
[----:B------:R-:W-:Y:S01]  /*57d0*/  LEA.HI.X.SX32 R101, R21, R9, 0x2, P1 ;  /* 0x0000000915657211 */ /* 0x000fe200008f16ff */
[----:B------:R3:W-:Y:S01]  /*57e0*/  STL [R1+0x114], R16 ;  /* 0x0001141001007387 */ /* 0x0007e20000100800 */
[----:B------:R-:W-:Y:S02]  /*57f0*/  SEL R34, R34, RZ, P3 ;  /* 0x000000ff22227207 */ /* 0x000fe40001800000 */
[----:B------:R-:W-:Y:S02]  /*5800*/  ISETP.GE.AND P1, PT, R176, UR4, PT ;  /* 0x00000004b0007c0c */ /* 0x000fe4000bf26270 */
[----:B------:R-:W-:-:S02]  /*5810*/  ISETP.GE.AND P4, PT, R2, UR4, PT ;  /* 0x0000000402007c0c */ /* 0x000fc4000bf86270 */
[----:B-1----:R-:W-:Y:S02]  /*5820*/  SEL R17, R64, RZ, P3 ;  /* 0x000000ff40117207 */ /* 0x002fe40001800000 */
[----:B--2---:R-:W-:Y:S02]  /*5830*/  SEL R18, R37, RZ, P3 ;  /* 0x000000ff25127207 */ /* 0x004fe40001800000 */
[----:B------:R-:W-:Y:S01]  /*5840*/  SEL R35, RZ, 0x4, P2 ;  /* 0x00000004ff237807 */ /* 0x000fe20001000000 */
[----:B------:R1:W-:Y:S01]  /*5850*/  STL [R1+0x118], R17 ;  /* 0x0001181101007387 */ /* 0x0003e20000100800 */
[----:B---3--:R-:W-:Y:S02]  /*5860*/  SEL R16, R36, RZ, P3 ;  /* 0x000000ff24107207 */ /* 0x008fe40001800000 */
[----:B------:R-:W-:Y:S01]  /*5870*/  ISETP.NE.U32.AND P2, PT, R34, RZ, PT ;  /* 0x000000ff2200720c */ /* 0x000fe20003f45070 */
[----:B------:R-:W-:Y:S01]  /*5880*/  STL [R1+0x11c], R18 ;  /* 0x00011c1201007387 */ /* 0x000fe20000100800 */
[----:B------:R-:W-:-:S02]  /*5890*/  SEL R65, RZ, 0x4, P1 ;  /* 0x00000004ff417807 */ /* 0x000fc40000800000 */
[----:B------:R-:W-:Y:S01]  /*58a0*/  SEL R34, RZ, 0x4, P4 ;  /* 0x00000004ff227807 */ /* 0x000fe20002000000 */
[----:B------:R2:W-:Y:S01]  /*58b0*/  STL [R1+0x124], R16 ;  /* 0x0001241001007387 */ /* 0x0005e20000100800 */
[----:B------:R-:W-:Y:S02]  /*58c0*/  ISETP.GE.AND P1, PT, R0, UR6, PT ;  /* 0x0000000600007c0c */ /* 0x000fe4000bf26270 */
[----:B------:R-:W-:Y:S02]  /*58d0*/  SEL R228, R228, RZ, P3 ;  /* 0x000000ffe4e47207 */ /* 0x000fe40001800000 */
[----:B------:R-:W-:Y:S02]  /*58e0*/  SEL R229, R229, RZ, P3 ;  /* 0x000000ffe5e57207 */ /* 0x000fe40001800000 */
[----:B------:R-:W-:Y:S02]  /*58f0*/  SEL R227, R227, RZ, P3 ;  /* 0x000000ffe3e37207 */ /* 0x000fe40001800000 */
[----:B-1----:R-:W-:-:S02]  /*5900*/  SEL R17, R35, RZ, P3 ;  /* 0x000000ff23117207 */ /* 0x002fc40001800000 */
[----:B------:R-:W-:Y:S02]  /*5910*/  SEL R65, R65, RZ, P3 ;  /* 0x000000ff41417207 */ /* 0x000fe40001800000 */
[----:B--2---:R-:W-:Y:S01]  /*5920*/  SEL R16, R34, RZ, P3 ;  /* 0x000000ff22107207 */ /* 0x004fe20001800000 */
[----:B------:R-:W-:Y:S01]  /*5930*/  STL [R1+0x120], R17 ;  /* 0x0001201101007387 */ /* 0x000fe20000100800 */
[----:B------:R-:W-:Y:S02]  /*5940*/  ISETP.GE.AND P3, PT, R202, UR6, PT ;  /* 0x00000006ca007c0c */ /* 0x000fe4000bf66270 */
[----:B------:R-:W-:Y:S01]  /*5950*/  SEL R37, RZ, 0x4, P1 ;  /* 0x00000004ff257807 */ /* 0x000fe20000800000 */
[----:B------:R1:W-:Y:S01]  /*5960*/  STL [R1+0x128], R16 ;  /* 0x0001281001007387 */ /* 0x0003e20000100800 */
[----:B------:R-:W-:Y:S02]  /*5970*/  ISETP.GE.AND P1, PT, R201, UR6, PT ;  /* 0x00000006c9007c0c */ /* 0x000fe4000bf26270 */
[----:B------:R-:W-:-:S02]  /*5980*/  SEL R66, RZ, 0x4, P3 ;  /* 0x00000004ff427807 */ /* 0x000fc40001800000 */
[----:B------:R-:W-:Y:S02]  /*5990*/  ISETP.GE.AND P3, PT, R199, UR6, PT ;  /* 0x00000006c7007c0c */ /* 0x000fe4000bf66270 */
[----:B------:R-:W-:Y:S02]  /*59a0*/  SEL R67, RZ, 0x4, P1 ;  /* 0x00000004ff437807 */ /* 0x000fe40000800000 */
[----:B------:R-:W-:Y:S02]  /*59b0*/  ISETP.GE.AND P1, PT, R198, UR6, PT ;  /* 0x00000006c6007c0c */ /* 0x000fe4000bf26270 */
[----:B------:R-:W-:Y:S02]  /*59c0*/  SEL R69, RZ, 0x4, P3 ;  /* 0x00000004ff457807 */ /* 0x000fe40001800000 */
        /* <DEDUP_REMOVED lines=22> */
[----:B------:R-:W-:Y:S01]  /*5b30*/  ISETP.GE.AND P1, PT, R185, UR6, PT ;  /* 0x00000006b9007c0c */ /* 0x000fe2000bf26270 */
[----:B------:R-:W-:Y:S01]  /*5b40*/  IMAD R185, R0, c[0x0][0x188], RZ ;  /* 0x0000620000b97a24 */ /* 0x000fe200078e02ff */
        /* <DEDUP_REMOVED lines=24> */
[----:B------:R-:W-:Y:S02]  /*5cd0*/  ISETP.GE.AND P4, PT, R203, UR6, PT ;  /* 0x00000006cb007c0c */ /* 0x000fe4000bf86270 */
[----:B------:R-:W-:Y:S02]  /*5ce0*/  SEL R35, RZ, 0x4, P1 ;  /* 0x00000004ff237807 */ /* 0x000fe40000800000 */
[----:B------:R-:W-:-:S02]  /*5cf0*/  ISETP.GT.AND P1, PT, R177, 0xbf, PT ;  /* 0x000000bfb100780c */ /* 0x000fc40003f24270 */
[----:B------:R-:W-:Y:S02]  /*5d00*/  SEL R64, RZ, 0x4, P4 ;  /* 0x00000004ff407807 */ /* 0x000fe40002000000 */
[----:B------:R-:W-:Y:S02]  /*5d10*/  ISETP.GE.AND P4, PT, R200, UR6, PT ;  /* 0x00000006c8007c0c */ /* 0x000fe4000bf86270 */
[----:B-1----:R-:W-:Y:S02]  /*5d20*/  SEL R16, R37, RZ, P1 ;  /* 0x000000ff25107207 */ /* 0x002fe40000800000 */
[----:B------:R-:W-:Y:S02]  /*5d30*/  SEL R2, R64, RZ, P1 ;  /* 0x000000ff40027207 */ /* 0x000fe40000800000 */
[----:B------:R-:W-:Y:S01]  /*5d40*/  SEL R68, RZ, 0x4, P4 ;  /* 0x00000004ff447807 */ /* 0x000fe20002000000 */
[----:B------:R1:W-:Y:S01]  /*5d50*/  STL [R1+0x140], R16 ;  /* 0x0001401001007387 */ /* 0x0003e20000100800 */
[----:B------:R-:W-:-:S02]  /*5d60*/  ISETP.GE.AND P4, PT, R197, UR6, PT ;  /* 0x00000006c5007c0c */ /* 0x000fc4000bf86270 */
[----:B------:R-:W-:Y:S01]  /*5d70*/  SEL R17, R66, RZ, P1 ;  /* 0x000000ff42117207 */ /* 0x000fe20000800000 */
[----:B------:R2:W-:Y:S01]  /*5d80*/  STL [R1+0x138], R2 ;  /* 0x0001380201007387 */ /* 0x0005e20000100800 */
[----:B------:R-:W-:Y:S02]  /*5d90*/  SEL R98, RZ, 0x4, P4 ;  /* 0x00000004ff627807 */ /* 0x000fe40002000000 */
[----:B------:R-:W-:Y:S01]  /*5da0*/  SEL R34, RZ, 0x4, P3 ;  /* 0x00000004ff227807 */ /* 0x000fe20001800000 */
[----:B------:R3:W-:Y:S01]  /*5db0*/  STL [R1+0x13c], R17 ;  /* 0x00013c1101007387 */ /* 0x0007e20000100800 */
[----:B------:R-:W-:Y:S02]  /*5dc0*/  ISETP.GE.AND P3, PT, R178, UR6, PT ;  /* 0x00000006b2007c0c */ /* 0x000fe4000bf66270 */
[----:B-1----:R-:W-:Y:S02]  /*5dd0*/  SEL R16, R67, RZ, P1 ;  /* 0x000000ff43107207 */ /* 0x002fe40000800000 */
[----:B------:R-:W-:-:S02]  /*5de0*/  SEL R36, RZ, 0x4, P3 ;  /* 0x00000004ff247807 */ /* 0x000fc40001800000 */
[----:B--2---:R-:W-:Y:S01]  /*5df0*/  SEL R2, R68, RZ, P1 ;  /* 0x000000ff44027207 */ /* 0x004fe20000800000 */
[----:B------:R1:W-:Y:S01]  /*5e00*/  STL [R1+0x144], R16 ;  /* 0x0001441001007387 */ /* 0x0003e20000100800 */
[----:B------:R-:W-:Y:S02]  /*5e10*/  SEL R21, R167, RZ, P1 ;  /* 0x000000ffa7157207 */ /* 0x000fe40000800000 */
[----:B---3--:R-:W-:Y:S01]  /*5e20*/  SEL R17, R69, RZ, P1 ;  /* 0x000000ff45117207 */ /* 0x008fe20000800000 */
[----:B------:R2:W-:Y:S01]  /*5e30*/  STL [R1+0x148], R2 ;  /* 0x0001480201007387 */ /* 0x0005e20000100800 */
[----:B------:R-:W-:Y:S02]  /*5e40*/  SEL R20, R168, RZ, P1 ;  /* 0x000000ffa8147207 */ /* 0x000fe40000800000 */
[----:B------:R-:W-:Y:S01]  /*5e50*/  SEL R19, R169, RZ, P1 ;  /* 0x000000ffa9137207 */ /* 0x000fe20000800000 */
[----:B------:R3:W-:Y:S01]  /*5e60*/  STL [R1+0x14c], R17 ;  /* 0x00014c1101007387 */ /* 0x0007e20000100800 */
[----:B------:R-:W-:-:S02]  /*5e70*/  SEL R18, R170, RZ, P1 ;  /* 0x000000ffaa127207 */ /* 0x000fc40000800000 */
[----:B-1----:R-:W-:Y:S02]  /*5e80*/  SEL R16, R97, RZ, P1 ;  /* 0x000000ff61107207 */ /* 0x002fe40000800000 */
[----:B------:R-:W-:Y:S02]  /*5e90*/  SEL R222, R172, RZ, P1 ;  /* 0x000000ffacde7207 */ /* 0x000fe40000800000 */
[----:B--2---:R-:W-:Y:S01]  /*5ea0*/  SEL R2, R98, RZ, P1 ;  /* 0x000000ff62027207 */ /* 0x004fe20000800000 */
[----:B------:R1:W-:Y:S01]  /*5eb0*/  STL [R1+0x150], R16 ;  /* 0x0001501001007387 */ /* 0x0003e20000100800 */
[----:B------:R-:W-:Y:S02]  /*5ec0*/  SEL R223, R173, RZ, P1 ;  /* 0x000000ffaddf7207 */ /* 0x000fe40000800000 */
[----:B---3--:R-:W-:Y:S01]  /*5ed0*/  SEL R17, R99, RZ, P1 ;  /* 0x000000ff63117207 */ /* 0x008fe20000800000 */
[----:B------:R2:W-:Y:S01]  /*5ee0*/  STL [R1+0x154], R2 ;  /* 0x0001540201007387 */ /* 0x0005e20000100800 */
[----:B------:R-:W-:-:S02]  /*5ef0*/  SEL R224, R174, RZ, P1 ;  /* 0x000000ffaee07207 */ /* 0x000fc40000800000 */
[----:B------:R-:W-:Y:S01]  /*5f00*/  SEL R225, R175, RZ, P1 ;  /* 0x000000ffafe17207 */ /* 0x000fe20000800000 */
[----:B------:R3:W-:Y:S01]  /*5f10*/  STL [R1+0x158], R17 ;  /* 0x0001581101007387 */ /* 0x0007e20000100800 */
[----:B------:R-:W-:Y:S02]  /*5f20*/  SEL R226, R176, RZ, P1 ;  /* 0x000000ffb0e27207 */ /* 0x000fe40000800000 */
[----:B-1----:R-:W-:Y:S02]  /*5f30*/  SEL R16, R128, RZ, P1 ;  /* 0x000000ff80107207 */ /* 0x002fe40000800000 */
[----:B------:R-:W-:Y:S02]  /*5f40*/  SEL R252, R34, RZ, P1 ;  /* 0x000000ff22fc7207 */ /* 0x000fe40000800000 */
[----:B--2---:R-:W-:Y:S01]  /*5f50*/  SEL R2, R129, RZ, P1 ;  /* 0x000000ff81027207 */ /* 0x004fe20000800000 */
[----:B------:R1:W-:Y:S01]  /*5f60*/  STL [R1+0x15c], R16 ;  /* 0x00015c1001007387 */ /* 0x0003e20000100800 */
[----:B------:R-:W-:Y:S01]  /*5f70*/  IMAD R184, R230, 0x2, R185 ;  /* 0x00000002e6b87824 */ /* 0x000fe200078e02b9 */
[----:B---3--:R-:W-:-:S02]  /*5f80*/  SEL R17, R130, RZ, P1 ;  /* 0x000000ff82117207 */ /* 0x008fc40000800000 */
[----:B------:R2:W-:Y:S01]  /*5f90*/  STL [R1+0x160], R2 ;  /* 0x0001600201007387 */ /* 0x0005e20000100800 */
[----:B------:R-:W-:Y:S02]  /*5fa0*/  ISETP.NE.U32.AND P4, PT, R10, RZ, PT ;  /* 0x000000ff0a00720c */ /* 0x000fe40003f85070 */
[----:B------:R-:W-:Y:S01]  /*5fb0*/  ISETP.NE.U32.AND P3, PT, R11, RZ, PT ;  /* 0x000000ff0b00720c */ /* 0x000fe20003f65070 */
[----:B------:R3:W-:Y:S01]  /*5fc0*/  STL [R1+0x164], R17 ;  /* 0x0001641101007387 */ /* 0x0007e20000100800 */
[----:B------:R-:W-:Y:S02]  /*5fd0*/  ISETP.NE.U32.AND P5, PT, R12, RZ, PT ;  /* 0x000000ff0c00720c */ /* 0x000fe40003fa5070 */
[----:B-1----:R-:W-:Y:S02]  /*5fe0*/  SEL R16, R131, RZ, P1 ;  /* 0x000000ff83107207 */ /* 0x002fe40000800000 */
[----:B------:R-:W-:Y:S02]  /*5ff0*/  ISETP.NE.U32.AND P0, PT, R14, RZ, PT ;  /* 0x000000ff0e00720c */ /* 0x000fe40003f05070 */
[----:B--2---:R-:W-:Y:S01]  /*6000*/  SEL R2, R160, RZ, P1 ;  /* 0x000000ffa0027207 */ /* 0x004fe20000800000 */
[----:B------:R1:W-:Y:S01]  /*6010*/  STL [R1+0x168], R16 ;  /* 0x0001681001007387 */ /* 0x0003e20000100800 */
[----:B------:R-:W-:-:S02]  /*6020*/  LOP3.LUT R13, R13, 0xfbffffff, RZ, 0xc0, !PT ;  /* 0xfbffffff0d0d7812 */ /* 0x000fc400078ec0ff */
[----:B---3--:R-:W-:Y:S01]  /*6030*/  SEL R17, R161, RZ, P1 ;  /* 0x000000ffa1117207 */ /* 0x008fe20000800000 */
[----:B------:R2:W-:Y:S01]  /*6040*/  STL [R1+0x16c], R2 ;  /* 0x00016c0201007387 */ /* 0x0005e20000100800 */
[----:B------:R-:W-:Y:S01]  /*6050*/  IMAD R183, R230, 0x2, R184 ;  /* 0x00000002e6b77824 */ /* 0x000fe200078e02b8 */
[----:B------:R-:W-:Y:S02]  /*6060*/  @P2 LOP3.LUT R13, R13, 0x4000000, RZ, 0xfc, !PT ;  /* 0x040000000d0d2812 */ /* 0x000fe400078efcff */
[----:B------:R3:W-:Y:S01]  /*6070*/  STL [R1+0x170], R17 ;  /* 0x0001701101007387 */ /* 0x0007e20000100800 */
[----:B-1----:R-:W-:Y:S02]  /*6080*/  SEL R16, R162, RZ, P1 ;  /* 0x000000ffa2107207 */ /* 0x002fe40000800000 */
[----:B--2---:R-:W-:-:S03]  /*6090*/  SEL R2, R163, RZ, P1 ;  /* 0x000000ffa3027207 */ /* 0x004fc60000800000 */
[----:B------:R1:W-:Y:S01]  /*60a0*/  STL [R1+0x174], R16 ;  /* 0x0001741001007387 */ /* 0x0003e20000100800 */
[----:B------:R-:W-:Y:S01]  /*60b0*/  IMAD R182, R230, 0x2, R183 ;  /* 0x00000002e6b67824 */ /* 0x000fe200078e02b7 */
[----:B------:R-:W-:Y:S02]  /*60c0*/  ISETP.NE.U32.AND P2, PT, R65, RZ, PT ;  /* 0x000000ff4100720c */ /* 0x000fe40003f45070 */
[----:B---3--:R-:W-:Y:S01]  /*60d0*/  SEL R17, R164, RZ, P1 ;  /* 0x000000ffa4117207 */ /* 0x008fe20000800000 */
[----:B------:R2:W-:Y:S01]  /*60e0*/  STL [R1+0x178], R2 ;  /* 0x0001780201007387 */ /* 0x0005e20000100800 */
[----:B------:R-:W-:-:S03]  /*60f0*/  LOP3.LUT R13, R13, 0xdfffffff, RZ, 0xc0, !PT ;  /* 0xdfffffff0d0d7812 */ /* 0x000fc600078ec0ff */
[----:B------:R3:W-:Y:S01]  /*6100*/  STL [R1+0x17c], R17 ;  /* 0x00017c1101007387 */ /* 0x0007e20000100800 */
[----:B-1----:R-:W-:Y:S01]  /*6110*/  SEL R16, R165, RZ, P1 ;  /* 0x000000ffa5107207 */ /* 0x002fe20000800000 */
[----:B------:R-:W-:Y:S01]  /*6120*/  IMAD R181, R230, 0x2, R182 ;  /* 0x00000002e6b57824 */ /* 0x000fe200078e02b6 */
[----:B------:R-:W-:Y:S02]  /*6130*/  @P0 LOP3.LUT R13, R13, 0x20000000, RZ, 0xfc, !PT ;  /* 0x200000000d0d0812 */ /* 0x000fe400078efcff */
[----:B--2---:R-:W-:Y:S01]  /*6140*/  SEL R2, R166, RZ, P1 ;  /* 0x000000ffa6027207 */ /* 0x004fe20000800000 */
[----:B------:R1:W-:Y:S01]  /*6150*/  STL [R1+0x180], R16 ;  /* 0x0001801001007387 */ /* 0x0003e20000100800 */
[----:B---3--:R-:W-:-:S03]  /*6160*/  SEL R17, R171, RZ, P1 ;  /* 0x000000ffab117207 */ /* 0x008fc60000800000 */
[----:B------:R2:W-:Y:S01]  /*6170*/  STL [R1+0x184], R2 ;  /* 0x0001840201007387 */ /* 0x0005e20000100800 */
[----:B------:R-:W-:-:S03]  /*6180*/  IMAD R180, R230, 0x2, R181 ;  /* 0x00000002e6b47824 */ /* 0x000fc600078e02b5 */
[----:B------:R-:W3:Y:S01]  /*6190*/  LDL R0, [R1+0x104] ;  /* 0x0001040001007983 */ /* 0x000ee20000100800 */
[----:B-1----:R-:W-:Y:S02]  /*61a0*/  SEL R16, R36, RZ, P1 ;  /* 0x000000ff24107207 */ /* 0x002fe40000800000 */
[----:B--2---:R-:W-:Y:S02]  /*61b0*/  SEL R2, R35, RZ, P1 ;  /* 0x000000ff23027207 */ /* 0x004fe40000800000 */
[----:B------:R-:W-:-:S04]  /*61c0*/  LEA R68, P1, R22, R96, 0x2 ;  /* 0x0000006016447211 */ /* 0x000fc800078210ff */
[----:B------:R-:W-:Y:S02]  /*61d0*/  LEA.HI.X.SX32 R69, R22, R9, 0x2, P1 ;  /* 0x0000000916457211 */ /* 0x000fe400008f16ff */
        /* <DEDUP_REMOVED lines=13> */
[----:B------:R-:W-:Y:S01]  /*62b0*/  LEA.HI.X.SX32 R97, R29, R9, 0x2, P1 ;  /* 0x000000091d617211 */ /* 0x000fe200008f16ff */
[----:B------:R-:W-:Y:S01]  /*62c0*/  IMAD R9, R230, 0x2, R180 ;  /* 0x00000002e6097824 */ /* 0x000fe200078e02b4 */
[----:B------:R-:W-:-:S03]  /*62d0*/  LEA R208, P1, R8, c[0x0][0x160], 0x2 ;  /* 0x0000580008d07a11 */ /* 0x000fc600078210ff */
[----:B------:R-:W-:Y:S01]  /*62e0*/  IMAD R10, R230, 0x2, R9 ;  /* 0x00000002e60a7824 */ /* 0x000fe200078e0209 */
[----:B------:R-:W-:-:S03]  /*62f0*/  LEA.HI.X.SX32 R209, R8, c[0x0][0x164], 0x2, P1 ;  /* 0x0000590008d17a11 */ /* 0x000fc600008f16ff */
[----:B------:R-:W-:-:S04]  /*6300*/  IMAD R11, R230, 0x2, R10 ;  /* 0x00000002e60b7824 */ /* 0x000fc800078e020a */
[----:B------:R-:W-:Y:S01]  /*6310*/  IMAD R12, R230, 0x2, R11 ;  /* 0x00000002e60c7824 */ /* 0x000fe200078e020b */
[----:B------:R-:W-:-:S03]  /*6320*/  ISETP.NE.U32.AND P1, PT, R15, RZ, PT ;  /* 0x000000ff0f00720c */ /* 0x000fc60003f25070 */
[----:B------:R-:W-:-:S04]  /*6330*/  IMAD R14, R230, 0x2, R12 ;  /* 0x00000002e60e7824 */ /* 0x000fc800078e020c */
[----:B------:R-:W-:-:S04]  /*6340*/  IMAD R15, R230, 0x2, R14 ;  /* 0x00000002e60f7824 */ /* 0x000fc800078e020e */
[----:B------:R-:W-:-:S05]  /*6350*/  IMAD R64, R230, 0x2, R15 ;  /* 0x00000002e6407824 */ /* 0x000fca00078e020f */
[----:B------:R-:W-:-:S04]  /*6360*/  LEA R178, P6, R64, R208, 0x2 ;  /* 0x000000d040b27211 */ /* 0x000fc800078c10ff */
[----:B------:R-:W-:Y:S01]  /*6370*/  LEA.HI.X.SX32 R179, R64, R209, 0x2, P6 ;  /* 0x000000d140b37211 */ /* 0x000fe200030f16ff */
        /* <DEDUP_REMOVED lines=50> */
[-C--:B------:R-:W-:Y:S01]  /*66a0*/  LEA.HI.X.SX32 R193, R64, R209.reuse, 0x2, P6 ;  /* 0x000000d140c17211 */ /* 0x080fe200030f16ff */
[----:B------:R-:W-:Y:S01]  /*66b0*/  IMAD R64, R230, 0x2, R64 ;  /* 0x00000002e6407824 */ /* 0x000fe200078e0240 */
[----:B------:R-:W-:Y:S04]  /*66c0*/  STL [R1+0x130], R183 ;  /* 0x000130b701007387 */ /* 0x000fe80000100800 */
[C---:B------:R-:W-:Y:S01]  /*66d0*/  LEA R220, P6, R64.reuse, R208, 0x2 ;  /* 0x000000d040dc7211 */ /* 0x040fe200078c10ff */
[----:B------:R1:W-:Y:S03]  /*66e0*/  STL [R1+0x12c], R182 ;  /* 0x00012cb601007387 */ /* 0x0003e60000100800 */
[----:B------:R-:W-:Y:S01]  /*66f0*/  LEA.HI.X.SX32 R221, R64, R209, 0x2, P6 ;  /* 0x000000d140dd7211 */ /* 0x000fe200030f16ff */
[----:B------:R-:W-:Y:S01]  /*6700*/  STL [R1+0x110], R181 ;  /* 0x000110b501007387 */ /* 0x000fe20000100800 */
[----:B------:R-:W-:-:S03]  /*6710*/  IMAD R64, R230, 0x2, R64 ;  /* 0x00000002e6407824 */ /* 0x000fc600078e0240 */
[----:B------:R2:W-:Y:S04]  /*6720*/  STL [R1+0x188], R180 ;  /* 0x000188b401007387 */ /* 0x0005e80000100800 */
[----:B------:R-:W4:Y:S01]  /*6730*/  LDL.LU R230, [R1+0x134] ;  /* 0x0001340001e67983 */ /* 0x000f220000300800 */
[----:B------:R-:W-:-:S04]  /*6740*/  LOP3.LUT R13, R13, 0xf7ffffff, RZ, 0xc0, !PT ;  /* 0xf7ffffff0d0d7812 */ /* 0x000fc800078ec0ff */
[----:B------:R-:W-:Y:S02]  /*6750*/  @P2 LOP3.LUT R13, R13, 0x8000000, RZ, 0xfc, !PT ;  /* 0x080000000d0d2812 */ /* 0x000fe400078efcff */
[----:B------:R-:W-:Y:S02]  /*6760*/  ISETP.NE.U32.AND P2, PT, R3, RZ, PT ;  /* 0x000000ff0300720c */ /* 0x000fe40003f45070 */
[----:B------:R-:W4:Y:S01]  /*6770*/  LDL.LU R3, [R1+0x2bc] ;  /* 0x0002bc0001037983 */ /* 0x000f220000300800 */
        /* <DEDUP_REMOVED lines=18> */
[----:B-1----:R-:W-:-:S04]  /*68a0*/  LEA R182, P6, R11, R208, 0x2 ;  /* 0x000000d00bb67211 */ /* 0x002fc800078c10ff */
[----:B------:R-:W-:Y:S02]  /*68b0*/  LEA.HI.X.SX32 R183, R11, R209, 0x2, P6 ;  /* 0x000000d10bb77211 */ /* 0x000fe400030f16ff */
[----:B------:R-:W-:-:S04]  /*68c0*/  LEA R210, P6, R12, R208, 0x2 ;  /* 0x000000d00cd27211 */ /* 0x000fc800078c10ff */
[----:B------:R-:W-:Y:S02]  /*68d0*/  LEA.HI.X.SX32 R211, R12, R209, 0x2, P6 ;  /* 0x000000d10cd37211 */ /* 0x000fe400030f16ff */
[----:B--2---:R-:W-:-:S04]  /*68e0*/  LEA R180, P6, R14, R208, 0x2 ;  /* 0x000000d00eb47211 */ /* 0x004fc800078c10ff */
[----:B------:R-:W-:Y:S02]  /*68f0*/  LEA.HI.X.SX32 R181, R14, R209, 0x2, P6 ;  /* 0x000000d10eb57211 */ /* 0x000fe400030f16ff */
[----:B------:R-:W-:Y:S01]  /*6900*/  LEA R208, P6, R15, R208, 0x2 ;  /* 0x000000d00fd07211 */ /* 0x000fe200078c10ff */
[----:B------:R-:W-:-:S03]  /*6910*/  ULDC.64 UR6, c[0x0][0x118] ;  /* 0x0000460000067ab9 */ /* 0x000fc60000000a00 */
[----:B------:R-:W-:Y:S02]  /*6920*/  LEA.HI.X.SX32 R209, R15, R209, 0x2, P6 ;  /* 0x000000d10fd17211 */ /* 0x000fe400030f16ff */
[----:B---3--:R-:W-:Y:S02]  /*6930*/  ISETP.NE.U32.AND P6, PT, R0, RZ, PT ;  /* 0x000000ff0000720c */ /* 0x008fe40003fc5070 */
[----:B------:R-:W1:Y:S01]  /*6940*/  S2R R0, SR_TID.X ;  /* 0x0000000000007919 */ /* 0x000e620000002100 */
[----:B------:R-:W-:Y:S01]  /*6950*/  UIADD3 UR4, UR5, -0xc0, URZ ;  /* 0xffffff4005047890 */ /* 0x000fe2000fffe03f */
[----:B-1----:R-:W-:-:S04]  /*6960*/  SHF.R.U32.HI R0, RZ, 0x6, R0 ;  /* 0x00000006ff007819 */ /* 0x002fc80000011600 */
[----:B------:R-:W-:Y:S02]  /*6970*/  SGXT.U32 R0, R0, 0x1 ;  /* 0x000000010000781a */ /* 0x000fe40000000000 */
[----:B----4-:R-:W-:Y:S01]  /*6980*/  ISETP.NE.U32.AND P0, PT, R230, RZ, PT ;  /* 0x000000ffe600720c */ /* 0x010fe20003f05070 */
[----:B------:R1:W-:Y:S01]  /*6990*/  LDGSTS.E [R3+0x20000], [R64.64], P2 ;  /* 0x2000000040037fae */ /* 0x0003e20009121846 */
[----:B------:R-:W-:-:S11]  /*69a0*/  ISETP.NE.U32.AND P2, PT, R241, RZ, PT ;  /* 0x000000fff100720c */ /* 0x000fd60003f45070 */
[----:B------:R2:W-:Y:S01]  /*69b0*/  LDGSTS.E [R3+0x20400], [R188.64], P0 ;  /* 0x20400000bc037fae */ /* 0x0005e20008121846 */
[----:B------:R-:W-:-:S03]  /*69c0*/  ISETP.NE.U32.AND P0, PT, R242, RZ, PT ;  /* 0x000000fff200720c */ /* 0x000fc60003f05070 */
[----:B------:R3:W-:Y:S01]  /*69d0*/  LDGSTS.E [R3+0x20800], [R186.64], P6 ;  /* 0x20800000ba037fae */ /* 0x0007e2000b121846 */
[----:B------:R-:W-:-:S03]  /*69e0*/  ISETP.NE.U32.AND P6, PT, R244, RZ, PT ;  /* 0x000000fff400720c */ /* 0x000fc60003fc5070 */
[----:B------:R2:W-:Y:S01]  /*69f0*/  LDGSTS.E [R3+0x20c00], [R184.64], P2 ;  /* 0x20c00000b8037fae */ /* 0x0005e20009121846 */
[----:B------:R-:W-:-:S05]  /*6a00*/  ISETP.NE.U32.AND P2, PT, R243, RZ, PT ;  /* 0x000000fff300720c */ /* 0x000fca0003f45070 */
[----:B------:R1:W-:Y:S01]  /*6a10*/  LDGSTS.E [R3+0x21000], [R182.64], P0 ;  /* 0x21000000b6037fae */ /* 0x0003e20008121846 */
[----:B------:R-:W-:-:S07]  /*6a20*/  ISETP.NE.U32.AND P0, PT, R245, RZ, PT ;  /* 0x000000fff500720c */ /* 0x000fce0003f05070 */
[----:B------:R1:W-:Y:S01]  /*6a30*/  LDGSTS.E [R3+0x21400], [R180.64], P2 ;  /* 0x21400000b4037fae */ /* 0x0003e20009121846 */
[----:B------:R-:W-:-:S03]  /*6a40*/  ISETP.NE.U32.AND P2, PT, R246, RZ, PT ;  /* 0x000000fff600720c */ /* 0x000fc60003f45070 */
[----:B------:R1:W-:Y:S04]  /*6a50*/  LDGSTS.E [R3+0x21800], [R178.64], P6 ;  /* 0x21800000b2037fae */ /* 0x0003e8000b121846 */
[----:B------:R1:W-:Y:S01]  /*6a60*/  LDGSTS.E [R3+0x21c00], [R176.64], P0 ;  /* 0x21c00000b0037fae */ /* 0x0003e20008121846 */
[----:B------:R-:W-:Y:S02]  /*6a70*/  ISETP.NE.U32.AND P0, PT, R247, RZ, PT ;  /* 0x000000fff700720c */ /* 0x000fe40003f05070 */
[----:B------:R-:W-:-:S03]  /*6a80*/  ISETP.NE.U32.AND P6, PT, R248, RZ, PT ;  /* 0x000000fff800720c */ /* 0x000fc60003fc5070 */
[----:B------:R1:W-:Y:S01]  /*6a90*/  LDGSTS.E [R3+0x22000], [R174.64], P2 ;  /* 0x22000000ae037fae */ /* 0x0003e20009121846 */
[----:B------:R-:W-:-:S07]  /*6aa0*/  ISETP.NE.U32.AND P2, PT, R249, RZ, PT ;  /* 0x000000fff900720c */ /* 0x000fce0003f45070 */
[----:B------:R1:W-:Y:S01]  /*6ab0*/  LDGSTS.E [R3+0x22400], [R172.64], P0 ;  /* 0x22400000ac037fae */ /* 0x0003e20008121846 */
[----:B------:R-:W-:Y:S02]  /*6ac0*/  LOP3.LUT P0, RZ, R13, 0x20000000, RZ, 0xc0, !PT ;  /* 0x200000000dff7812 */ /* 0x000fe4000780c0ff */
[----:B------:R-:W-:-:S11]  /*6ad0*/  LOP3.LUT R241, R3, 0x40, RZ, 0x3c, !PT ;  /* 0x0000004003f17812 */ /* 0x000fd600078e3cff */
[----:B------:R1:W-:Y:S04]  /*6ae0*/  LDGSTS.E [R3+0x22800], [R170.64], P0 ;  /* 0x22800000aa037fae */ /* 0x0003e80008121846 */
[----:B------:R1:W-:Y:S01]  /*6af0*/  LDGSTS.E [R3+0x22c00], [R168.64], P6 ;  /* 0x22c00000a8037fae */ /* 0x0003e2000b121846 */
[----:B------:R-:W-:-:S03]  /*6b00*/  ISETP.NE.U32.AND P6, PT, R250, RZ, PT ;  /* 0x000000fffa00720c */ /* 0x000fc60003fc5070 */
[----:B------:R1:W-:Y:S01]  /*6b10*/  LDGSTS.E [R3+0x23000], [R166.64], P2 ;  /* 0x23000000a6037fae */ /* 0x0003e20009121846 */
[----:B------:R-:W-:-:S03]  /*6b20*/  ISETP.NE.U32.AND P2, PT, R251, RZ, PT ;  /* 0x000000fffb00720c */ /* 0x000fc60003f45070 */
[----:B------:R1:W-:Y:S04]  /*6b30*/  LDGSTS.E [R3+0x23400], [R164.64], P5 ;  /* 0x23400000a4037fae */ /* 0x0003e8000a921846 */
[----:B------:R1:W-:Y:S01]  /*6b40*/  LDGSTS.E [R3+0x23800], [R162.64], P4 ;  /* 0x23800000a2037fae */ /* 0x0003e2000a121846 */
[----:B------:R-:W-:Y:S02]  /*6b50*/  ISETP.NE.U32.AND P4, PT, R233, RZ, PT ;  /* 0x000000ffe900720c */ /* 0x000fe40003f85070 */
[----:B------:R-:W-:Y:S01]  /*6b60*/  ISETP.NE.U32.AND P5, PT, R235, RZ, PT ;  /* 0x000000ffeb00720c */ /* 0x000fe20003fa5070 */
[----:B------:R1:W-:Y:S04]  /*6b70*/  LDGSTS.E [R3+0x23c00], [R220.64], P3 ;  /* 0x23c00000dc037fae */ /* 0x0003e80009921846 */
[----:B------:R1:W-:Y:S01]  /*6b80*/  LDGSTS.E [R241+0x20200], [R218.64], P6 ;  /* 0x20200000daf17fae */ /* 0x0003e2000b121846 */
[----:B------:R-:W-:-:S03]  /*6b90*/  ISETP.NE.U32.AND P6, PT, R236, RZ, PT ;  /* 0x000000ffec00720c */ /* 0x000fc60003fc5070 */
        /* <DEDUP_REMOVED lines=11> */
[----:B------:R-:W-:Y:S02]  /*6c50*/  ISETP.NE.U32.AND P4, PT, R239, RZ, PT ;  /* 0x000000ffef00720c */ /* 0x000fe40003f85070 */
[----:B------:R-:W-:Y:S01]  /*6c60*/  LOP3.LUT R242, R0, 0x4, RZ, 0xfc, !PT ;  /* 0x0000000400f27812 */ /* 0x000fe200078efcff */
[----:B------:R1:W-:Y:S01]  /*6c70*/  LDGSTS.E [R241+0x21e00], [R204.64], P5 ;  /* 0x21e00000ccf17fae */ /* 0x0003e2000a921846 */
[----:B------:R-:W-:Y:S02]  /*6c80*/  ISETP.NE.U32.AND P5, PT, R231, RZ, PT ;  /* 0x000000ffe700720c */ /* 0x000fe40003fa5070 */
[----:B------:R-:W-:Y:S01]  /*6c90*/  ISETP.GE.AND P3, PT, R242, UR4, PT ;  /* 0x00000004f2007c0c */ /* 0x000fe2000bf66270 */
[----:B------:R1:W-:Y:S01]  /*6ca0*/  LDGSTS.E [R241+0x22200], [R202.64], P6 ;  /* 0x22200000caf17fae */ /* 0x0003e2000b121846 */
[----:B------:R-:W-:-:S03]  /*6cb0*/  LOP3.LUT R242, R0, 0xc, RZ, 0xfc, !PT ;  /* 0x0000000c00f27812 */ /* 0x000fc600078efcff */
[----:B------:R1:W-:Y:S04]  /*6cc0*/  LDGSTS.E [R241+0x22600], [R200.64], P2 ;  /* 0x22600000c8f17fae */ /* 0x0003e80009121846 */
[----:B------:R1:W-:Y:S01]  /*6cd0*/  LDGSTS.E [R241+0x22a00], [R198.64], P4 ;  /* 0x22a00000c6f17fae */ /* 0x0003e2000a121846 */
[----:B------:R-:W-:Y:S02]  /*6ce0*/  ISETP.GE.AND P4, PT, R242, UR4, PT ;  /* 0x00000004f2007c0c */ /* 0x000fe4000bf86270 */
[----:B------:R-:W-:Y:S01]  /*6cf0*/  LOP3.LUT R242, R0, 0x10, RZ, 0xfc, !PT ;  /* 0x0000001000f27812 */ /* 0x000fe200078efcff */
[----:B------:R1:W-:Y:S03]  /*6d00*/  LDGSTS.E [R241+0x22e00], [R196.64], P5 ;  /* 0x22e00000c4f17fae */ /* 0x0003e6000a921846 */
[----:B------:R-:W-:-:S02]  /*6d10*/  ISETP.GE.AND P5, PT, R242, UR4, PT ;  /* 0x00000004f2007c0c */ /* 0x000fc4000bfa6270 */
[----:B------:R-:W2:Y:S01]  /*6d20*/  LDL.LU R242, [R1+0x14] ;  /* 0x0000140001f27983 */ /* 0x000ea20000300800 */
[----:B------:R-:W-:Y:S02]  /*6d30*/  ISETP.NE.U32.AND P6, PT, R240, RZ, PT ;  /* 0x000000fff000720c */ /* 0x000fe40003fc5070 */
[----:B------:R-:W-:Y:S01]  /*6d40*/  ISETP.NE.U32.AND P2, PT, R232, RZ, PT ;  /* 0x000000ffe800720c */ /* 0x000fe20003f45070 */
[----:B------:R-:W-:Y:S01]  /*6d50*/  IMAD.MOV.U32 R243, RZ, RZ, 0x3f ;  /* 0x0000003ffff37424 */ /* 0x000fe200078e00ff */
[----:B------:R-:W-:Y:S01]  /*6d60*/  LOP3.LUT P0, RZ, R13, 0x10000000, RZ, 0xc0, !PT ;  /* 0x100000000dff7812 */ /* 0x000fe2000780c0ff */
[----:B------:R-:W2:Y:S03]  /*6d70*/  LDL.LU R250, [R1+0x18] ;  /* 0x0000180001fa7983 */ /* 0x000ea60000300800 */
[----:B------:R-:W-:Y:S01]  /*6d80*/  IADD3 R243, R243, c[0x0][0x180], RZ ;  /* 0x00006000f3f37a10 */ /* 0x000fe20007ffe0ff */
[----:B------:R-:W2:Y:S04]  /*6d90*/  LDL.LU R248, [R1+0x1c] ;  /* 0x00001c0001f87983 */ /* 0x000ea80000300800 */
[----:B------:R1:W-:Y:S04]  /*6da0*/  LDGSTS.E [R241+0x23200], [R194.64], P6 ;  /* 0x23200000c2f17fae */ /* 0x0003e8000b121846 */
[----:B------:R1:W-:Y:S01]  /*6db0*/  LDGSTS.E [R241+0x23600], [R160.64], P2 ;  /* 0x23600000a0f17fae */ /* 0x0003e20009121846 */
[----:B------:R-:W-:-:S03]  /*6dc0*/  ISETP.NE.U32.AND P2, PT, R234, RZ, PT ;  /* 0x000000ffea00720c */ /* 0x000fc60003f45070 */
[----:B------:R1:W-:Y:S01]  /*6dd0*/  LDGSTS.E [R241+0x23a00], [R192.64], P1 ;  /* 0x23a00000c0f17fae */ /* 0x0003e20008921846 */
[C---:B------:R-:W-:Y:S02]  /*6de0*/  ISETP.GE.AND P1, PT, R0.reuse, UR4, PT ;  /* 0x0000000400007c0c */ /* 0x040fe4000bf26270 */
[----:B------:R-:W-:Y:S01]  /*6df0*/  SEL R6, RZ, 0x4, P3 ;  /* 0x00000004ff067807 */ /* 0x000fe20001800000 */
[----:B------:R-:W3:Y:S01]  /*6e00*/  LDL.LU R247, [R1+0x3c] ;  /* 0x00003c0001f77983 */ /* 0x000ee20000300800 */
[----:B------:R-:W-:Y:S02]  /*6e10*/  SEL R5, RZ, 0x4, P1 ;  /* 0x00000004ff057807 */ /* 0x000fe40000800000 */
[----:B------:R-:W-:Y:S01]  /*6e20*/  ISETP.GT.AND P1, PT, R243, 0xff, PT ;  /* 0x000000fff300780c */ /* 0x000fe20003f24270 */
[----:B------:R-:W3:Y:S01]  /*6e30*/  LDL.LU R246, [R1+0x50] ;  /* 0x0000500001f67983 */ /* 0x000ee20000300800 */
[----:B------:R-:W-:Y:S02]  /*6e40*/  LOP3.LUT R243, R0, 0x8, RZ, 0xfc, !PT ;  /* 0x0000000800f37812 */ /* 0x000fe400078efcff */
[----:B------:R-:W-:Y:S01]  /*6e50*/  SEL R231, R5, RZ, P1 ;  /* 0x000000ff05e77207 */ /* 0x000fe20000800000 */
[----:B------:R1:W-:Y:S01]  /*6e60*/  LDGSTS.E [R241+0x23e00], [R190.64], P2 ;  /* 0x23e00000bef17fae */ /* 0x0003e20009121846 */
[----:B------:R-:W-:-:S02]  /*6e70*/  ISETP.GE.AND P3, PT, R243, UR4, PT ;  /* 0x00000004f3007c0c */ /* 0x000fc4000bf66270 */
[----:B------:R-:W-:Y:S01]  /*6e80*/  SEL R6, R6, RZ, P1 ;  /* 0x000000ff06067207 */ /* 0x000fe20000800000 */
[----:B------:R-:W0:Y:S01]  /*6e90*/  LDGDEPBAR ;  /* 0x00000000000079af */ /* 0x000e220000000000 */
[----:B------:R-:W-:-:S03]  /*6ea0*/  SEL R5, RZ, 0x4, P3 ;  /* 0x00000004ff057807 */ /* 0x000fc60001800000 */
[----:B------:R1:W-:Y:S01]  /*6eb0*/  LDGSTS.E [R4], [R30.64], P0 ;  /* 0x000000001e047fae */ /* 0x0003e20008121846 */
[----:B------:R-:W-:-:S03]  /*6ec0*/  SEL R5, R5, RZ, P1 ;  /* 0x000000ff05057207 */ /* 0x000fc60000800000 */
[----:B------:R1:W-:Y:S01]  /*6ed0*/  LDGSTS.E [R4+0x800], [R94.64], P0 ;  /* 0x008000005e047fae */ /* 0x0003e20008121846 */
[----:B------:R-:W-:-:S03]  /*6ee0*/  ISETP.NE.U32.AND P3, PT, R6, RZ, PT ;  /* 0x000000ff0600720c */ /* 0x000fc60003f65070 */
[----:B------:R1:W-:Y:S01]  /*6ef0*/  LDGSTS.E [R4+0x1000], [R92.64], P0 ;  /* 0x010000005c047fae */ /* 0x0003e20008121846 */
[----:B------:R-:W-:-:S03]  /*6f00*/  SEL R6, RZ, 0x4, P4 ;  /* 0x00000004ff067807 */ /* 0x000fc60002000000 */
[----:B------:R1:W-:Y:S01]  /*6f10*/  LDGSTS.E [R4+0x1800], [R90.64], P0 ;  /* 0x018000005a047fae */ /* 0x0003e20008121846 */
[----:B------:R-:W-:-:S03]  /*6f20*/  ISETP.NE.U32.AND P4, PT, R5, RZ, PT ;  /* 0x000000ff0500720c */ /* 0x000fc60003f85070 */
[----:B------:R1:W-:Y:S01]  /*6f30*/  LDGSTS.E [R4+0x2000], [R88.64], P0 ;  /* 0x0200000058047fae */ /* 0x0003e20008121846 */
[----:B------:R-:W-:-:S03]  /*6f40*/  SEL R5, RZ, 0x4, P5 ;  /* 0x00000004ff057807 */ /* 0x000fc60002800000 */
[----:B------:R1:W-:Y:S04]  /*6f50*/  LDGSTS.E [R4+0x2800], [R86.64], P0 ;  /* 0x0280000056047fae */ /* 0x0003e80008121846 */
[----:B------:R1:W-:Y:S01]  /*6f60*/  LDGSTS.E [R4+0x3000], [R84.64], P0 ;  /* 0x0300000054047fae */ /* 0x0003e20008121846 */
[----:B------:R-:W-:-:S03]  /*6f70*/  SEL R7, R5, RZ, P1 ;  /* 0x000000ff05077207 */ /* 0x000fc60000800000 */
[----:B------:R1:W-:Y:S01]  /*6f80*/  LDGSTS.E [R4+0x3800], [R82.64], P0 ;  /* 0x0380000052047fae */ /* 0x0003e20008121846 */
[----:B------:R-:W-:-:S03]  /*6f90*/  LOP3.LUT R5, R4, 0x20, RZ, 0x3c, !PT ;  /* 0x0000002004057812 */ /* 0x000fc600078e3cff */
[----:B------:R1:W-:Y:S04]  /*6fa0*/  LDGSTS.E [R4+0x4000], [R80.64], P0 ;  /* 0x0400000050047fae */ /* 0x0003e80008121846 */
        /* <DEDUP_REMOVED lines=9> */
[----:B------:R1:W-:Y:S01]  /*7040*/  LDGSTS.E [R5+0x1200], [R60.64], P0 ;  /* 0x012000003c057fae */ /* 0x0003e20008121846 */
[----:B------:R-:W-:-:S03]  /*7050*/  SEL R6, R6, RZ, P1 ;  /* 0x000000ff06067207 */ /* 0x000fc60000800000 */
[----:B------:R1:W-:Y:S04]  /*7060*/  LDGSTS.E [R5+0x1a00], [R58.64], P0 ;  /* 0x01a000003a057fae */ /* 0x0003e80008121846 */
[----:B------:R1:W-:Y:S04]  /*7070*/  LDGSTS.E [R5+0x2200], [R56.64], P0 ;  /* 0x0220000038057fae */ /* 0x0003e80008121846 */
[----:B------:R1:W-:Y:S04]  /*7080*/  LDGSTS.E [R5+0x2a00], [R54.64], P0 ;  /* 0x02a0000036057fae */ /* 0x0003e80008121846 */
[----:B------:R1:W-:Y:S01]  /*7090*/  LDGSTS.E [R5+0x3200], [R52.64], P0 ;  /* 0x0320000034057fae */ /* 0x0003e20008121846 */
[----:B------:R-:W-:-:S03]  /*70a0*/  ISETP.NE.U32.AND P5, PT, R6, RZ, PT ;  /* 0x000000ff0600720c */ /* 0x000fc60003fa5070 */
        /* <DEDUP_REMOVED lines=44> */
[----:B------:R-:W4:Y:S04]  /*7370*/  LDL.LU R245, [R1+0x54] ;  /* 0x0000540001f57983 */ /* 0x000f280000300800 */
[----:B------:R-:W0:Y:S01]  /*7380*/  LDGDEPBAR ;  /* 0x00000000000079af */ /* 0x000e220000000000 */
[----:B------:R-:W-:-:S03]  /*7390*/  IMAD.MOV.U32 R230, RZ, RZ, c[0x0][0x188] ;  /* 0x00006200ffe67624 */ /* 0x000fc600078e00ff */
[----:B------:R-:W-:Y:S01]  /*73a0*/  BAR.SYNC.DEFER_BLOCKING 0x0 ;  /* 0x0000000000007b1d */ /* 0x000fe20000010000 */
[----:B------:R-:W-:Y:S02]  /*73b0*/  ISETP.NE.U32.AND P2, PT, R228, RZ, PT ;  /* 0x000000ffe400720c */ /* 0x000fe40003f45070 */
[----:B------:R-:W-:-:S03]  /*73c0*/  ISETP.NE.U32.AND P0, PT, R229, RZ, PT ;  /* 0x000000ffe500720c */ /* 0x000fc60003f05070 */
[----:B------:R-:W4:Y:S01]  /*73d0*/  LDL.LU R244, [R1+0x58] ;  /* 0x0000580001f47983 */ /* 0x000f220000300800 */
[----:B------:R-:W-:-:S03]  /*73e0*/  IMAD.SHL.U32 R230, R230, 0x40, RZ ;  /* 0x00000040e6e67824 */ /* 0x000fc600078e00ff */
[----:B------:R-:W4:Y:S01]  /*73f0*/  LDL.LU R243, [R1+0x5c] ;  /* 0x00005c0001f37983 */ /* 0x000f220000300800 */
[----:B-1----:R-:W-:-:S03]  /*7400*/  IMAD.WIDE R64, R230, 0x4, R64 ;  /* 0x00000004e6407825 */ /* 0x002fc600078e0240 */
[----:B------:R-:W4:Y:S01]  /*7410*/  LDL.LU R249, [R1+0x60] ;  /* 0x0000600001f97983 */ /* 0x000f220000300800 */
[----:B--2---:R-:W-:-:S03]  /*7420*/  IMAD.WIDE R188, R230, 0x4, R188 ;  /* 0x00000004e6bc7825 */ /* 0x004fc600078e02bc */
[----:B------:R-:W-:Y:S01]  /*7430*/  @!PT LDS RZ, [RZ] ;  /* 0x00000000fffff984 */ /* 0x000fe20000000800 */
[----:B------:R-:W-:Y:S01]  /*7440*/  @!PT LDS RZ, [RZ] ;  /* 0x00000000fffff984 */ /* 0x000fe20000000800 */
[----:B------:R-:W-:Y:S01]  /*7450*/  @!PT LDS RZ, [RZ] ;  /* 0x00000000fffff984 */ /* 0x000fe20000000800 */
[----:B------:R1:W-:Y:S04]  /*7460*/  LDGSTS.E [R3+0x24000], [R64.64], P2 ;  /* 0x2400000040037fae */ /* 0x0003e80009121846 */
[----:B------:R2:W-:Y:S01]  /*7470*/  LDGSTS.E [R3+0x24400], [R188.64], P0 ;  /* 0x24400000bc037fae */ /* 0x0005e20008121846 */
[----:B------:R-:W-:-:S03]  /*7480*/  ISETP.NE.U32.AND P0, PT, R242, RZ, PT ;  /* 0x000000fff200720c */ /* 0x000fc60003f05070 */
[----:B------:R-:W2:Y:S01]  /*7490*/  LDL.LU R242, [R1+0xb8] ;  /* 0x0000b80001f27983 */ /* 0x000ea20000300800 */
[----:B------:R-:W-:Y:S01]  /*74a0*/  ISETP.NE.U32.AND P2, PT, R227, RZ, PT ;  /* 0x000000ffe300720c */ /* 0x000fe20003f45070 */
[----:B---3--:R-:W-:-:S04]  /*74b0*/  IMAD.WIDE R186, R230, 0x4, R186 ;  /* 0x00000004e6ba7825 */ /* 0x008fc800078e02ba */
[----:B------:R-:W-:-:S08]  /*74c0*/  IMAD.WIDE R184, R230, 0x4, R184 ;  /* 0x00000004e6b87825 */ /* 0x000fd000078e02b8 */
[----:B------:R3:W-:Y:S01]  /*74d0*/  LDGSTS.E [R3+0x24800], [R186.64], P2 ;  /* 0x24800000ba037fae */ /* 0x0007e20009121846 */
[----:B------:R-:W-:Y:S01]  /*74e0*/  ISETP.NE.U32.AND P2, PT, R250, RZ, PT ;  /* 0x000000fffa00720c */ /* 0x000fe20003f45070 */
[----:B------:R-:W-:Y:S02]  /*74f0*/  IMAD.WIDE R182, R230, 0x4, R182 ;  /* 0x00000004e6b67825 */ /* 0x000fe400078e02b6 */
[----:B------:R1:W-:Y:S01]  /*7500*/  LDGSTS.E [R3+0x24c00], [R184.64], P0 ;  /* 0x24c00000b8037fae */ /* 0x0003e20008121846 */
[----:B------:R-:W-:-:S03]  /*7510*/  ISETP.NE.U32.AND P0, PT, R248, RZ, PT ;  /* 0x000000fff800720c */ /* 0x000fc60003f05070 */
[----:B------:R-:W3:Y:S06]  /*7520*/  LDL.LU R248, [R1+0xcc] ;  /* 0x0000cc0001f87983 */ /* 0x000eec0000300800 */
[----:B------:R1:W-:Y:S01]  /*7530*/  LDGSTS.E [R3+0x25000], [R182.64], P2 ;  /* 0x25000000b6037fae */ /* 0x0003e20009121846 */
[----:B------:R-:W-:-:S03]  /*7540*/  ISETP.NE.U32.AND P2, PT, R247, RZ, PT ;  /* 0x000000fff700720c */ /* 0x000fc60003f45070 */
[----:B------:R-:W3:Y:S01]  /*7550*/  LDL.LU R247, [R1+0xe0] ;  /* 0x0000e00001f77983 */ /* 0x000ee20000300800 */
[----:B------:R-:W-:-:S04]  /*7560*/  IMAD.WIDE R180, R230, 0x4, R180 ;  /* 0x00000004e6b47825 */ /* 0x000fc800078e02b4 */
[----:B------:R-:W-:Y:S01]  /*7570*/  IMAD.WIDE R178, R230, 0x4, R178 ;  /* 0x00000004e6b27825 */ /* 0x000fe200078e02b2 */
[----:B------:R1:W-:Y:S01]  /*7580*/  LDGSTS.E [R3+0x25400], [R180.64], P0 ;  /* 0x25400000b4037fae */ /* 0x0003e20008121846 */
[----:B------:R-:W-:-:S03]  /*7590*/  ISETP.NE.U32.AND P0, PT, R246, RZ, PT ;  /* 0x000000fff600720c */ /* 0x000fc60003f05070 */
[----:B------:R1:W-:Y:S04]  /*75a0*/  LDGSTS.E [R3+0x25800], [R178.64], P2 ;  /* 0x25800000b2037fae */ /* 0x0003e80009121846 */
[----:B------:R-:W3:Y:S01]  /*75b0*/  LDL.LU R246, [R1+0xe4] ;  /* 0x0000e40001f67983 */ /* 0x000ee20000300800 */
[----:B------:R-:W-:-:S04]  /*75c0*/  IMAD.WIDE R176, R230, 0x4, R176 ;  /* 0x00000004e6b07825 */ /* 0x000fc800078e02b0 */
[C---:B------:R-:W-:Y:S01]  /*75d0*/  IMAD.WIDE R174, R230.reuse, 0x4, R174 ;  /* 0x00000004e6ae7825 */ /* 0x040fe200078e02ae */
[----:B------:R1:W-:Y:S03]  /*75e0*/  LDGSTS.E [R3+0x25c00], [R176.64], P0 ;  /* 0x25c00000b0037fae */ /* 0x0003e60008121846 */
[----:B------:R-:W-:-:S04]  /*75f0*/  IMAD.WIDE R172, R230, 0x4, R172 ;  /* 0x00000004e6ac7825 */ /* 0x000fc800078e02ac */
[----:B------:R-:W-:Y:S01]  /*7600*/  IMAD.WIDE R170, R230, 0x4, R170 ;  /* 0x00000004e6aa7825 */ /* 0x000fe200078e02aa */
[----:B----4-:R-:W-:Y:S02]  /*7610*/  ISETP.NE.U32.AND P2, PT, R245, RZ, PT ;  /* 0x000000fff500720c */ /* 0x010fe40003f45070 */
[----:B------:R-:W4:Y:S11]  /*7620*/  LDL.LU R245, [R1+0xe8] ;  /* 0x0000e80001f57983 */ /* 0x000f360000300800 */
[----:B------:R1:W-:Y:S01]  /*7630*/  LDGSTS.E [R3+0x26000], [R174.64], P2 ;  /* 0x26000000ae037fae */ /* 0x0003e20009121846 */
[----:B------:R-:W-:-:S03]  /*7640*/  ISETP.NE.U32.AND P0, PT, R244, RZ, PT ;  /* 0x000000fff400720c */ /* 0x000fc60003f05070 */
[----:B------:R-:W4:Y:S01]  /*7650*/  LDL.LU R244, [R1+0xec] ;  /* 0x0000ec0001f47983 */ /* 0x000f220000300800 */
[----:B------:R-:W-:-:S03]  /*7660*/  ISETP.NE.U32.AND P2, PT, R243, RZ, PT ;  /* 0x000000fff300720c */ /* 0x000fc60003f45070 */
[----:B------:R-:W4:Y:S04]  /*7670*/  LDL.LU R243, [R1+0xf0] ;  /* 0x0000f00001f37983 */ /* 0x000f280000300800 */
[----:B------:R-:W4:Y:S04]  /*7680*/  LDL.LU R233, [R1+0xf4] ;  /* 0x0000f40001e97983 */ /* 0x000f280000300800 */
[----:B------:R1:W-:Y:S04]  /*7690*/  LDGSTS.E [R3+0x26400], [R172.64], P0 ;  /* 0x26400000ac037fae */ /* 0x0003e80008121846 */
[----:B------:R1:W-:Y:S01]  /*76a0*/  LDGSTS.E [R3+0x26800], [R170.64], P2 ;  /* 0x26800000aa037fae */ /* 0x0003e20009121846 */
[----:B--2---:R-:W-:-:S03]  /*76b0*/  ISETP.NE.U32.AND P2, PT, R242, RZ, PT ;  /* 0x000000fff200720c */ /* 0x004fc60003f45070 */
[----:B------:R-:W2:Y:S04]  /*76c0*/  LDL.LU R242, [R1+0xf8] ;  /* 0x0000f80001f27983 */ /* 0x000ea80000300800 */
[----:B------:R-:W2:Y:S01]  /*76d0*/  LDL.LU R251, [R1+0xfc] ;  /* 0x0000fc0001fb7983 */ /* 0x000ea20000300800 */
[----:B------:R-:W-:-:S03]  /*76e0*/  ISETP.NE.U32.AND P0, PT, R249, RZ, PT ;  /* 0x000000fff900720c */ /* 0x000fc60003f05070 */
[----:B------:R-:W2:Y:S04]  /*76f0*/  LDL.LU R250, [R1+0x100] ;  /* 0x0001000001fa7983 */ /* 0x000ea80000300800 */
[----:B------:R-:W2:Y:S01]  /*7700*/  LDL.LU R249, [R1+0x108] ;  /* 0x0001080001f97983 */ /* 0x000ea20000300800 */
[----:B------:R-:W-:-:S04]  /*7710*/  IMAD.WIDE R168, R230, 0x4, R168 ;  /* 0x00000004e6a87825 */ /* 0x000fc800078e02a8 */
[----:B------:R-:W-:Y:S01]  /*7720*/  IMAD.WIDE R166, R230, 0x4, R166 ;  /* 0x00000004e6a67825 */ /* 0x000fe200078e02a6 */
[----:B------:R1:W-:Y:S01]  /*7730*/  LDGSTS.E [R3+0x26c00], [R168.64], P0 ;  /* 0x26c00000a8037fae */ /* 0x0003e20008121846 */
[----:B---3--:R-:W-:-:S03]  /*7740*/  ISETP.NE.U32.AND P0, PT, R248, RZ, PT ;  /* 0x000000fff800720c */ /* 0x008fc60003f05070 */
[----:B------:R3:W-:Y:S04]  /*7750*/  LDGSTS.E [R3+0x27000], [R166.64], P2 ;  /* 0x27000000a6037fae */ /* 0x0007e80009121846 */
[----:B------:R-:W3:Y:S01]  /*7760*/  LDL.LU R248, [R1+0x10c] ;  /* 0x00010c0001f87983 */ /* 0x000ee20000300800 */
[----:B------:R-:W-:-:S03]  /*7770*/  ISETP.NE.U32.AND P2, PT, R247, RZ, PT ;  /* 0x000000fff700720c */ /* 0x000fc60003f45070 */
[----:B------:R-:W3:Y:S01]  /*7780*/  LDL.LU R247, [R1+0x114] ;  /* 0x0001140001f77983 */ /* 0x000ee20000300800 */
[----:B------:R-:W-:-:S04]  /*7790*/  IMAD.WIDE R164, R230, 0x4, R164 ;  /* 0x00000004e6a47825 */ /* 0x000fc800078e02a4 */
[----:B------:R-:W-:Y:S01]  /*77a0*/  IMAD.WIDE R162, R230, 0x4, R162 ;  /* 0x00000004e6a27825 */ /* 0x000fe200078e02a2 */
[----:B------:R1:W-:Y:S04]  /*77b0*/  LDGSTS.E [R3+0x27400], [R164.64], P0 ;  /* 0x27400000a4037fae */ /* 0x0003e80008121846 */
[----:B------:R1:W-:Y:S01]  /*77c0*/  LDGSTS.E [R3+0x27800], [R162.64], P2 ;  /* 0x27800000a2037fae */ /* 0x0003e20009121846 */
[----:B------:R-:W-:-:S03]  /*77d0*/  ISETP.NE.U32.AND P0, PT, R246, RZ, PT ;  /* 0x000000fff600720c */ /* 0x000fc60003f05070 */
[----:B------:R-:W3:Y:S01]  /*77e0*/  LDL.LU R246, [R1+0x118] ;  /* 0x0001180001f67983 */ /* 0x000ee20000300800 */
[----:B------:R-:W-:-:S04]  /*77f0*/  IMAD.WIDE R220, R230, 0x4, R220 ;  /* 0x00000004e6dc7825 */ /* 0x000fc800078e02dc */
[----:B------:R-:W-:-:S05]  /*7800*/  IMAD.WIDE R218, R230, 0x4, R218 ;  /* 0x00000004e6da7825 */ /* 0x000fca00078e02da */
[----:B------:R1:W-:Y:S01]  /*7810*/  LDGSTS.E [R3+0x27c00], [R220.64], P0 ;  /* 0x27c00000dc037fae */ /* 0x0003e20008121846 */
        /* <DEDUP_REMOVED lines=8> */
[----:B------:R-:W4:Y:S06]  /*78a0*/  LDL.LU R243, [R1+0x120] ;  /* 0x0001200001f37983 */ /* 0x000f2c0000300800 */
[----:B------:R1:W-:Y:S04]  /*78b0*/  LDGSTS.E [R241+0x24600], [R216.64], P0 ;  /* 0x24600000d8f17fae */ /* 0x0003e80008121846 */
[----:B------:R1:W-:Y:S01]  /*78c0*/  LDGSTS.E [R241+0x24a00], [R214.64], P2 ;  /* 0x24a00000d6f17fae */ /* 0x0003e20009121846 */
[----:B--2---:R-:W-:-:S03]  /*78d0*/  ISETP.NE.U32.AND P2, PT, R242, RZ, PT ;  /* 0x000000fff200720c */ /* 0x004fc60003f45070 */
[----:B------:R-:W2:Y:S01]  /*78e0*/  LDL.LU R242, [R1+0x128] ;  /* 0x0001280001f27983 */ /* 0x000ea20000300800 */
[----:B------:R-:W-:Y:S01]  /*78f0*/  ISETP.NE.U32.AND P0, PT, R233, RZ, PT ;  /* 0x000000ffe900720c */ /* 0x000fe20003f05070 */
[----:B------:R-:W-:-:S04]  /*7900*/  IMAD.WIDE R212, R230, 0x4, R212 ;  /* 0x00000004e6d47825 */ /* 0x000fc800078e02d4 */
[----:B------:R-:W-:-:S08]  /*7910*/  IMAD.WIDE R210, R230, 0x4, R210 ;  /* 0x00000004e6d27825 */ /* 0x000fd000078e02d2 */
[----:B------:R1:W-:Y:S01]  /*7920*/  LDGSTS.E [R241+0x24e00], [R212.64], P0 ;  /* 0x24e00000d4f17fae */ /* 0x0003e20008121846 */
[----:B------:R-:W-:Y:S01]  /*7930*/  ISETP.NE.U32.AND P0, PT, R251, RZ, PT ;  /* 0x000000fffb00720c */ /* 0x000fe20003f05070 */
[----:B------:R-:W-:Y:S02]  /*7940*/  IMAD.WIDE R208, R230, 0x4, R208 ;  /* 0x00000004e6d07825 */ /* 0x000fe400078e02d0 */
[----:B------:R1:W-:Y:S01]  /*7950*/  LDGSTS.E [R241+0x25200], [R210.64], P2 ;  /* 0x25200000d2f17fae */ /* 0x0003e20009121846 */
[----:B------:R-:W-:Y:S01]  /*7960*/  ISETP.NE.U32.AND P2, PT, R250, RZ, PT ;  /* 0x000000fffa00720c */ /* 0x000fe20003f45070 */
[----:B------:R-:W-:-:S08]  /*7970*/  IMAD.WIDE R206, R230, 0x4, R206 ;  /* 0x00000004e6ce7825 */ /* 0x000fd000078e02ce */
[----:B------:R1:W-:Y:S01]  /*7980*/  LDGSTS.E [R241+0x25600], [R208.64], P0 ;  /* 0x25600000d0f17fae */ /* 0x0003e20008121846 */
[----:B------:R-:W-:Y:S01]  /*7990*/  ISETP.NE.U32.AND P0, PT, R249, RZ, PT ;  /* 0x000000fff900720c */ /* 0x000fe20003f05070 */
[----:B------:R-:W-:Y:S02]  /*79a0*/  IMAD.WIDE R204, R230, 0x4, R204 ;  /* 0x00000004e6cc7825 */ /* 0x000fe400078e02cc */
[----:B------:R1:W-:Y:S01]  /*79b0*/  LDGSTS.E [R241+0x25a00], [R206.64], P2 ;  /* 0x25a00000cef17fae */ /* 0x0003e20009121846 */
[----:B---3--:R-:W-:Y:S01]  /*79c0*/  ISETP.NE.U32.AND P2, PT, R248, RZ, PT ;  /* 0x000000fff800720c */ /* 0x008fe20003f45070 */
        /* <DEDUP_REMOVED lines=8> */
[----:B------:R-:W-:-:S03]  /*7a50*/  IMAD.WIDE R196, R230, 0x4, R196 ;  /* 0x00000004e6c47825 */ /* 0x000fc600078e02c4 */
[----:B------:R1:W-:Y:S01]  /*7a60*/  LDGSTS.E [R241+0x26a00], [R198.64], P2 ;  /* 0x26a00000c6f17fae */ /* 0x0003e20009121846 */
[----:B------:R-:W-:-:S04]  /*7a70*/  IMAD.WIDE R194, R230, 0x4, R194 ;  /* 0x00000004e6c27825 */ /* 0x000fc800078e02c2 */
[----:B------:R-:W-:Y:S01]  /*7a80*/  IMAD.WIDE R160, R230, 0x4, R160 ;  /* 0x00000004e6a07825 */ /* 0x000fe200078e02a0 */
[----:B----4-:R-:W-:-:S13]  /*7a90*/  ISETP.NE.U32.AND P0, PT, R245, RZ, PT ;  /* 0x000000fff500720c */ /* 0x010fda0003f05070 */
[----:B------:R3:W-:Y:S01]  /*7aa0*/  LDGSTS.E [R241+0x26e00], [R196.64], P0 ;  /* 0x26e00000c4f17fae */ /* 0x0007e20008121846 */
[----:B------:R-:W-:Y:S02]  /*7ab0*/  ISETP.NE.U32.AND P2, PT, R244, RZ, PT ;  /* 0x000000fff400720c */ /* 0x000fe40003f45070 */
[----:B------:R-:W-:-:S11]  /*7ac0*/  ISETP.NE.U32.AND P0, PT, R243, RZ, PT ;  /* 0x000000fff300720c */ /* 0x000fd60003f05070 */
[----:B------:R1:W-:Y:S04]  /*7ad0*/  LDGSTS.E [R241+0x27200], [R194.64], P2 ;  /* 0x27200000c2f17fae */ /* 0x0003e80009121846 */
[----:B------:R1:W-:Y:S01]  /*7ae0*/  LDGSTS.E [R241+0x27600], [R160.64], P0 ;  /* 0x27600000a0f17fae */ /* 0x0003e20008121846 */
[----:B--2---:R-:W-:-:S03]  /*7af0*/  ISETP.NE.U32.AND P0, PT, R242, RZ, PT ;  /* 0x000000fff200720c */ /* 0x004fc60003f05070 */
[----:B------:R-:W2:Y:S01]  /*7b00*/  LDL.LU R242, [R1+0x140] ;  /* 0x0001400001f27983 */ /* 0x000ea20000300800 */
[C---:B------:R-:W-:Y:S01]  /*7b10*/  LOP3.LUT P2, RZ, R13.reuse, 0x8000000, RZ, 0xc0, !PT ;  /* 0x080000000dff7812 */ /* 0x040fe2000784c0ff */
[C---:B------:R-:W-:Y:S02]  /*7b20*/  IMAD.WIDE R192, R230.reuse, 0x4, R192 ;  /* 0x00000004e6c07825 */ /* 0x040fe400078e02c0 */
[----:B------:R-:W3:Y:S02]  /*7b30*/  LDL.LU R249, [R1+0x138] ;  /* 0x0001380001f97983 */ /* 0x000ee40000300800 */
[----:B------:R-:W-:Y:S02]  /*7b40*/  IMAD.WIDE R190, R230, 0x4, R190 ;  /* 0x00000004e6be7825 */ /* 0x000fe400078e02be */
[----:B------:R-:W3:Y:S04]  /*7b50*/  LDL.LU R248, [R1+0x13c] ;  /* 0x00013c0001f87983 */ /* 0x000ee80000300800 */
[----:B------:R-:W3:Y:S04]  /*7b60*/  LDL.LU R247, [R1+0x144] ;  /* 0x0001440001f77983 */ /* 0x000ee80000300800 */
[----:B------:R1:W-:Y:S01]  /*7b70*/  LDGSTS.E [R241+0x27a00], [R192.64], P2 ;  /* 0x27a00000c0f17fae */ /* 0x0003e20009121846 */
[----:B------:R-:W-:Y:S01]  /*7b80*/  LOP3.LUT P2, RZ, R13, 0x4000000, RZ, 0xc0, !PT ;  /* 0x040000000dff7812 */ /* 0x000fe2000784c0ff */
[----:B------:R-:W-:-:S02]  /*7b90*/  IMAD.MOV.U32 R13, RZ, RZ, c[0x0][0x18c] ;  /* 0x00006300ff0d7624 */ /* 0x000fc400078e00ff */
[----:B------:R1:W-:Y:S02]  /*7ba0*/  LDGSTS.E [R241+0x27e00], [R190.64], P0 ;  /* 0x27e00000bef17fae */ /* 0x0003e40008121846 */
[----:B------:R-:W-:Y:S02]  /*7bb0*/  IMAD.SHL.U32 R228, R13, 0x40, RZ ;  /* 0x000000400de47824 */ /* 0x000fe400078e00ff */
[----:B------:R-:W0:Y:S02]  /*7bc0*/  LDGDEPBAR ;  /* 0x00000000000079af */ /* 0x000e240000000000 */
[C---:B------:R-:W-:Y:S02]  /*7bd0*/  IMAD.WIDE R30, R228.reuse, 0x4, R30 ;  /* 0x00000004e41e7825 */ /* 0x040fe400078e021e */
[----:B------:R-:W3:Y:S02]  /*7be0*/  LDL.LU R246, [R1+0x148] ;  /* 0x0001480001f67983 */ /* 0x000ee40000300800 */
[----:B------:R-:W-:-:S02]  /*7bf0*/  IMAD.WIDE R94, R228, 0x4, R94 ;  /* 0x00000004e45e7825 */ /* 0x000fc400078e025e */
[----:B------:R1:W-:Y:S02]  /*7c00*/  LDGSTS.E [R4+0x8000], [R30.64], P2 ;  /* 0x080000001e047fae */ /* 0x0003e40009121846 */
[C---:B------:R-:W-:Y:S02]  /*7c10*/  IMAD.WIDE R92, R228.reuse, 0x4, R92 ;  /* 0x00000004e45c7825 */ /* 0x040fe400078e025c */
[----:B------:R1:W-:Y:S02]  /*7c20*/  LDGSTS.E [R4+0x8800], [R94.64], P2 ;  /* 0x088000005e047fae */ /* 0x0003e40009121846 */
[C---:B------:R-:W-:Y:S02]  /*7c30*/  IMAD.WIDE R90, R228.reuse, 0x4, R90 ;  /* 0x00000004e45a7825 */ /* 0x040fe400078e025a */
[----:B------:R1:W-:Y:S02]  /*7c40*/  LDGSTS.E [R4+0x9000], [R92.64], P2 ;  /* 0x090000005c047fae */ /* 0x0003e40009121846 */
        /* <DEDUP_REMOVED lines=95> */
[----:B------:R-:W4:Y:S02]  /*8240*/  LDL.LU R245, [R1+0x14c] ;  /* 0x00014c0001f57983 */ /* 0x000f240000300800 */
[----:B------:R-:W-:-:S02]  /*8250*/  IMAD.WIDE R118, R228, 0x4, R118 ;  /* 0x00000004e4767825 */ /* 0x000fc400078e0276 */
[----:B------:R1:W-:Y:S02]  /*8260*/  LDGSTS.E [R7+0x9600], [R122.64], P2 ;  /* 0x096000007a077fae */ /* 0x0003e40009121846 */
[C---:B------:R-:W-:Y:S02]  /*8270*/  IMAD.WIDE R116, R228.reuse, 0x4, R116 ;  /* 0x00000004e4747825 */ /* 0x040fe400078e0274 */
[----:B------:R-:W4:Y:S02]  /*8280*/  LDL.LU R244, [R1+0x150] ;  /* 0x0001500001f47983 */ /* 0x000f240000300800 */
        /* <DEDUP_REMOVED lines=18> */
[----:B------:R-:W-:Y:S02]  /*83b0*/  IMAD.WIDE R96, R228, 0x4, R96 ;  /* 0x00000004e4607825 */ /* 0x000fe400078e0260 */
[----:B------:R1:W-:Y:S04]  /*83c0*/  LDGSTS.E [R7+0xe600], [R102.64], P2 ;  /* 0x0e60000066077fae */ /* 0x0003e80009121846 */
[----:B------:R1:W-:Y:S04]  /*83d0*/  LDGSTS.E [R7+0xee00], [R100.64], P2 ;  /* 0x0ee0000064077fae */ /* 0x0003e80009121846 */
[----:B------:R1:W-:Y:S04]  /*83e0*/  LDGSTS.E [R7+0xf600], [R98.64], P2 ;  /* 0x0f60000062077fae */ /* 0x0003e80009121846 */
[----:B------:R1:W-:Y:S04]  /*83f0*/  LDGSTS.E [R7+0xfe00], [R96.64], P2 ;  /* 0x0fe0000060077fae */ /* 0x0003e80009121846 */
[----:B------:R-:W4:Y:S01]  /*8400*/  LDL.LU R243, [R1+0x154] ;  /* 0x0001540001f37983 */ /* 0x000f220000300800 */
[----:B--2---:R-:W-:-:S03]  /*8410*/  ISETP.NE.U32.AND P2, PT, R242, RZ, PT ;  /* 0x000000fff200720c */ /* 0x004fc60003f45070 */
[----:B------:R-:W0:Y:S04]  /*8420*/  LDGDEPBAR ;  /* 0x00000000000079af */ /* 0x000e280000000000 */
[----:B------:R-:W2:Y:S04]  /*8430*/  LDL.LU R242, [R1+0x158] ;  /* 0x0001580001f27983 */ /* 0x000ea80000300800 */
[----:B------:R-:W2:Y:S04]  /*8440*/  LDL.LU R233, [R1+0x15c] ;  /* 0x00015c0001e97983 */ /* 0x000ea80000300800 */
[----:B------:R-:W2:Y:S04]  /*8450*/  LDL.LU R251, [R1+0x160] ;  /* 0x0001600001fb7983 */ /* 0x000ea80000300800 */
[----:B------:R-:W2:Y:S01]  /*8460*/  LDL.LU R250, [R1+0x164] ;  /* 0x0001640001fa7983 */ /* 0x000ea20000300800 */
[----:B-1----:R-:W-:-:S03]  /*8470*/  IMAD.WIDE R64, R230, 0x4, R64 ;  /* 0x00000004e6407825 */ /* 0x002fc600078e0240 */
[----:B------:R-:W-:Y:S01]  /*8480*/  BAR.SYNC.DEFER_BLOCKING 0x0 ;  /* 0x0000000000007b1d */ /* 0x000fe20000010000 */
[----:B---3--:R-:W-:-:S05]  /*8490*/  ISETP.NE.U32.AND P0, PT, R249, RZ, PT ;  /* 0x000000fff900720c */ /* 0x008fca0003f05070 */
[----:B------:R-:W3:Y:S01]  /*84a0*/  LDL.LU R249, [R1+0x168] ;  /* 0x0001680001f97983 */ /* 0x000ee20000300800 */
[----:B------:R-:W-:-:S04]  /*84b0*/  IMAD.WIDE R188, R230, 0x4, R188 ;  /* 0x00000004e6bc7825 */ /* 0x000fc800078e02bc */
[----:B------:R-:W-:Y:S01]  /*84c0*/  IMAD.WIDE R186, R230, 0x4, R186 ;  /* 0x00000004e6ba7825 */ /* 0x000fe200078e02ba */
[----:B------:R-:W-:Y:S01]  /*84d0*/  @!PT LDS RZ, [RZ] ;  /* 0x00000000fffff984 */ /* 0x000fe20000000800 */
[----:B------:R-:W-:Y:S01]  /*84e0*/  @!PT LDS RZ, [RZ] ;  /* 0x00000000fffff984 */ /* 0x000fe20000000800 */
[----:B------:R-:W-:Y:S01]  /*84f0*/  @!PT LDS RZ, [RZ] ;  /* 0x00000000fffff984 */ /* 0x000fe20000000800 */
[----:B------:R1:W-:Y:S01]  /*8500*/  LDGSTS.E [R3+0x28000], [R64.64], P2 ;  /* 0x2800000040037fae */ /* 0x0003e20009121846 */
[----:B------:R-:W-:-:S03]  /*8510*/  ISETP.NE.U32.AND P2, PT, R248, RZ, PT ;  /* 0x000000fff800720c */ /* 0x000fc60003f45070 */
[----:B------:R-:W3:Y:S04]  /*8520*/  LDL.LU R248, [R1+0x16c] ;  /* 0x00016c0001f87983 */ /* 0x000ee80000300800 */
[----:B------:R1:W-:Y:S01]  /*8530*/  LDGSTS.E [R3+0x28400], [R188.64], P0 ;  /* 0x28400000bc037fae */ /* 0x0003e20008121846 */
[----:B------:R-:W-:-:S03]  /*8540*/  ISETP.NE.U32.AND P0, PT, R247, RZ, PT ;  /* 0x000000fff700720c */ /* 0x000fc60003f05070 */
[----:B------:R-:W3:Y:S04]  /*8550*/  LDL.LU R247, [R1+0x170] ;  /* 0x0001700001f77983 */ /* 0x000ee80000300800 */
[----:B------:R1:W-:Y:S01]  /*8560*/  LDGSTS.E [R3+0x28800], [R186.64], P2 ;  /* 0x28800000ba037fae */ /* 0x0003e20009121846 */
[----:B------:R-:W-:-:S03]  /*8570*/  ISETP.NE.U32.AND P2, PT, R246, RZ, PT ;  /* 0x000000fff600720c */ /* 0x000fc60003f45070 */
[----:B------:R-:W3:Y:S01]  /*8580*/  LDL.LU R246, [R1+0x174] ;  /* 0x0001740001f67983 */ /* 0x000ee20000300800 */
[----:B------:R-:W-:-:S04]  /*8590*/  IMAD.WIDE R184, R230, 0x4, R184 ;  /* 0x00000004e6b87825 */ /* 0x000fc800078e02b8 */
[C---:B------:R-:W-:Y:S01]  /*85a0*/  IMAD.WIDE R182, R230.reuse, 0x4, R182 ;  /* 0x00000004e6b67825 */ /* 0x040fe200078e02b6 */
[----:B------:R1:W-:Y:S04]  /*85b0*/  LDGSTS.E [R3+0x28c00], [R184.64], P0 ;  /* 0x28c00000b8037fae */ /* 0x0003e80008121846 */
[----:B------:R1:W-:Y:S01]  /*85c0*/  LDGSTS.E [R3+0x29000], [R182.64], P2 ;  /* 0x29000000b6037fae */ /* 0x0003e20009121846 */
[----:B------:R-:W-:-:S04]  /*85d0*/  IMAD.WIDE R180, R230, 0x4, R180 ;  /* 0x00000004e6b47825 */ /* 0x000fc800078e02b4 */
[----:B------:R-:W-:Y:S01]  /*85e0*/  IMAD.WIDE R178, R230, 0x4, R178 ;  /* 0x00000004e6b27825 */ /* 0x000fe200078e02b2 */
[----:B----4-:R-:W-:Y:S02]  /*85f0*/  ISETP.NE.U32.AND P0, PT, R245, RZ, PT ;  /* 0x000000fff500720c */ /* 0x010fe40003f05070 */
[----:B------:R-:W4:Y:S01]  /*8600*/  LDL.LU R245, [R1+0x178] ;  /* 0x0001780001f57983 */ /* 0x000f220000300800 */
[----:B------:R-:W-:-:S03]  /*8610*/  ISETP.NE.U32.AND P2, PT, R244, RZ, PT ;  /* 0x000000fff400720c */ /* 0x000fc60003f45070 */
[----:B------:R-:W4:Y:S07]  /*8620*/  LDL.LU R244, [R1+0x17c] ;  /* 0x00017c0001f47983 */ /* 0x000f2e0000300800 */
[----:B------:R1:W-:Y:S04]  /*8630*/  LDGSTS.E [R3+0x29400], [R180.64], P0 ;  /* 0x29400000b4037fae */ /* 0x0003e80008121846 */
[----:B------:R1:W-:Y:S01]  /*8640*/  LDGSTS.E [R3+0x29800], [R178.64], P2 ;  /* 0x29800000b2037fae */ /* 0x0003e20009121846 */
[----:B------:R-:W-:-:S03]  /*8650*/  ISETP.NE.U32.AND P0, PT, R243, RZ, PT ;  /* 0x000000fff300720c */ /* 0x000fc60003f05070 */
[----:B------:R-:W4:Y:S01]  /*8660*/  LDL.LU R243, [R1+0x180] ;  /* 0x0001800001f37983 */ /* 0x000f220000300800 */
[----:B--2---:R-:W-:-:S03]  /*8670*/  ISETP.NE.U32.AND P2, PT, R242, RZ, PT ;  /* 0x000000fff200720c */ /* 0x004fc60003f45070 */
[----:B------:R-:W2:Y:S01]  /*8680*/  LDL.LU R242, [R1+0x184] ;  /* 0x0001840001f27983 */ /* 0x000ea20000300800 */
[----:B------:R-:W-:-:S05]  /*8690*/  IMAD.WIDE R176, R230, 0x4, R176 ;  /* 0x00000004e6b07825 */ /* 0x000fca00078e02b0 */
[----:B------:R1:W-:Y:S01]  /*86a0*/  LDGSTS.E [R3+0x29c00], [R176.64], P0 ;  /* 0x29c00000b0037fae */ /* 0x0003e20008121846 */
[----:B------:R-:W-:Y:S01]  /*86b0*/  ISETP.NE.U32.AND P0, PT, R233, RZ, PT ;  /* 0x000000ffe900720c */ /* 0x000fe20003f05070 */
[----:B------:R-:W-:-:S04]  /*86c0*/  IMAD.WIDE R174, R230, 0x4, R174 ;  /* 0x00000004e6ae7825 */ /* 0x000fc800078e02ae */
[----:B------:R-:W-:Y:S01]  /*86d0*/  IMAD.WIDE R172, R230, 0x4, R172 ;  /* 0x00000004e6ac7825 */ /* 0x000fe200078e02ac */
[----:B------:R1:W-:Y:S01]  /*86e0*/  LDGSTS.E [R3+0x2a000], [R174.64], P2 ;  /* 0x2a000000ae037fae */ /* 0x0003e20009121846 */
[----:B------:R-:W-:-:S06]  /*86f0*/  ISETP.NE.U32.AND P2, PT, R251, RZ, PT ;  /* 0x000000fffb00720c */ /* 0x000fcc0003f45070 */
[----:B------:R1:W-:Y:S01]  /*8700*/  LDGSTS.E [R3+0x2a400], [R172.64], P0 ;  /* 0x2a400000ac037fae */ /* 0x0003e20008121846 */
[----:B------:R-:W-:Y:S01]  /*8710*/  ISETP.NE.U32.AND P0, PT, R250, RZ, PT ;  /* 0x000000fffa00720c */ /* 0x000fe20003f05070 */
[----:B------:R-:W-:-:S04]  /*8720*/  IMAD.WIDE R170, R230, 0x4, R170 ;  /* 0x00000004e6aa7825 */ /* 0x000fc800078e02aa */
[----:B------:R-:W-:Y:S01]  /*8730*/  IMAD.WIDE R168, R230, 0x4, R168 ;  /* 0x00000004e6a87825 */ /* 0x000fe200078e02a8 */
[----:B------:R1:W-:Y:S01]  /*8740*/  LDGSTS.E [R3+0x2a800], [R170.64], P2 ;  /* 0x2a800000aa037fae */ /* 0x0003e20009121846 */
[----:B---3--:R-:W-:-:S06]  /*8750*/  ISETP.NE.U32.AND P2, PT, R249, RZ, PT ;  /* 0x000000fff900720c */ /* 0x008fcc0003f45070 */
[----:B------:R3:W-:Y:S01]  /*8760*/  LDGSTS.E [R3+0x2ac00], [R168.64], P0 ;  /* 0x2ac00000a8037fae */ /* 0x0007e20008121846 */
[----:B------:R-:W-:-:S04]  /*8770*/  IMAD.WIDE R166, R230, 0x4, R166 ;  /* 0x00000004e6a67825 */ /* 0x000fc800078e02a6 */
[----:B------:R-:W-:Y:S02]  /*8780*/  IMAD.WIDE R164, R230, 0x4, R164 ;  /* 0x00000004e6a47825 */ /* 0x000fe400078e02a4 */
[----:B------:R1:W-:Y:S01]  /*8790*/  LDGSTS.E [R3+0x2b000], [R166.64], P2 ;  /* 0x2b000000a6037fae */ /* 0x0003e20009121846 */
[----:B------:R-:W-:Y:S02]  /*87a0*/  ISETP.NE.U32.AND P0, PT, R248, RZ, PT ;  /* 0x000000fff800720c */ /* 0x000fe40003f05070 */
[----:B------:R-:W-:-:S11]  /*87b0*/  ISETP.NE.U32.AND P2, PT, R247, RZ, PT ;  /* 0x000000fff700720c */ /* 0x000fd60003f45070 */
[----:B------:R1:W-:Y:S01]  /*87c0*/  LDGSTS.E [R3+0x2b400], [R164.64], P0 ;  /* 0x2b400000a4037fae */ /* 0x0003e20008121846 */
[----:B------:R-:W-:Y:S01]  /*87d0*/  ISETP.NE.U32.AND P0, PT, R246, RZ, PT ;  /* 0x000000fff600720c */ /* 0x000fe20003f05070 */
[----:B------:R-:W-:-:S04]  /*87e0*/  IMAD.WIDE R162, R230, 0x4, R162 ;  /* 0x00000004e6a27825 */ /* 0x000fc800078e02a2 */
[C---:B------:R-:W-:Y:S01]  /*87f0*/  IMAD.WIDE R220, R230.reuse, 0x4, R220 ;  /* 0x00000004e6dc7825 */ /* 0x040fe200078e02dc */
[----:B------:R1:W-:Y:S07]  /*8800*/  LDGSTS.E [R3+0x2b800], [R162.64], P2 ;  /* 0x2b800000a2037fae */ /* 0x0003ee0009121846 */
[----:B------:R1:W-:Y:S01]  /*8810*/  LDGSTS.E [R3+0x2bc00], [R220.64], P0 ;  /* 0x2bc00000dc037fae */ /* 0x0003e20008121846 */
[----:B------:R-:W-:-:S04]  /*8820*/  IMAD.WIDE R218, R230, 0x4, R218 ;  /* 0x00000004e6da7825 */ /* 0x000fc800078e02da */
        /* <DEDUP_REMOVED lines=12> */
[----:B------:R-:W-:Y:S01]  /*88f0*/  IMAD.WIDE R160, R230, 0x4, R160 ;  /* 0x00000004e6a07825 */ /* 0x000fe200078e02a0 */
[----:B----4-:R-:W-:Y:S02]  /*8900*/  ISETP.NE.U32.AND P2, PT, R245, RZ, PT ;  /* 0x000000fff500720c */ /* 0x010fe40003f45070 */
[----:B------:R-:W-:-:S11]  /*8910*/  ISETP.NE.U32.AND P0, PT, R244, RZ, PT ;  /* 0x000000fff400720c */ /* 0x000fd60003f05070 */
[----:B------:R4:W-:Y:S04]  /*8920*/  LDGSTS.E [R241+0x28200], [R218.64], P2 ;  /* 0x28200000daf17fae */ /* 0x0009e80009121846 */
[----:B------:R1:W-:Y:S01]  /*8930*/  LDGSTS.E [R241+0x28600], [R216.64], P0 ;  /* 0x28600000d8f17fae */ /* 0x0003e20008121846 */
[----:B------:R-:W-:Y:S02]  /*8940*/  ISETP.NE.U32.AND P2, PT, R243, RZ, PT ;  /* 0x000000fff300720c */ /* 0x000fe40003f45070 */
[----:B--2---:R-:W-:-:S11]  /*8950*/  ISETP.NE.U32.AND P0, PT, R242, RZ, PT ;  /* 0x000000fff200720c */ /* 0x004fd60003f05070 */
[----:B------:R2:W-:Y:S01]  /*8960*/  LDGSTS.E [R241+0x28a00], [R214.64], P2 ;  /* 0x28a00000d6f17fae */ /* 0x0005e20009121846 */
[----:B------:R-:W-:Y:S01]  /*8970*/  ISETP.NE.U32.AND P2, PT, R21, RZ, PT ;  /* 0x000000ff1500720c */ /* 0x000fe20003f45070 */
[----:B------:R-:W-:Y:S02]  /*8980*/  IMAD.WIDE R192, R230, 0x4, R192 ;  /* 0x00000004e6c07825 */ /* 0x000fe400078e02c0 */
[----:B------:R1:W5:Y:S04]  /*8990*/  LDL.LU R21, [R1+0x2b8] ;  /* 0x0002b80001157983 */ /* 0x0003680000300800 */
[----:B------:R1:W-:Y:S01]  /*89a0*/  LDGSTS.E [R241+0x28e00], [R212.64], P0 ;  /* 0x28e00000d4f17fae */ /* 0x0003e20008121846 */
[----:B------:R-:W-:Y:S01]  /*89b0*/  ISETP.NE.U32.AND P0, PT, R20, RZ, PT ;  /* 0x000000ff1400720c */ /* 0x000fe20003f05070 */
[----:B------:R-:W-:-:S02]  /*89c0*/  IMAD.WIDE R190, R230, 0x4, R190 ;  /* 0x00000004e6be7825 */ /* 0x000fc400078e02be */
[----:B------:R1:W5:Y:S04]  /*89d0*/  LDL.LU R20, [R1+0x2b4] ;  /* 0x0002b40001147983 */ /* 0x0003680000300800 */
        /* <DEDUP_REMOVED lines=40> */
[----:B------:R1:W-:Y:S06]  /*8c60*/  LDGSTS.E [R241+0x2ba00], [R192.64], P2 ;  /* 0x2ba00000c0f17fae */ /* 0x0003ec0009121846 */
[----:B------:R1:W-:Y:S01]  /*8c70*/  LDGSTS.E [R241+0x2be00], [R190.64], P0 ;  /* 0x2be00000bef17fae */ /* 0x0003e20008121846 */
[----:B------:R-:W-:-:S03]  /*8c80*/  ISETP.NE.U32.AND P0, PT, R16, RZ, PT ;  /* 0x000000ff1000720c */ /* 0x000fc60003f05070 */
[----:B------:R-:W0:Y:S01]  /*8c90*/  LDGDEPBAR ;  /* 0x00000000000079af */ /* 0x000e220000000000 */
[----:B------:R-:W-:-:S09]  /*8ca0*/  IMAD.WIDE R76, R228, 0x4, R76 ;  /* 0x00000004e44c7825 */ /* 0x000fd200078e024c */
[----:B------:R1:W-:Y:S04]  /*8cb0*/  LDGSTS.E [R4+0x10000], [R30.64], P0 ;  /* 0x100000001e047fae */ /* 0x0003e80008121846 */
[----:B------:R1:W-:Y:S04]  /*8cc0*/  LDGSTS.E [R4+0x10800], [R94.64], P0 ;  /* 0x108000005e047fae */ /* 0x0003e80008121846 */
[----:B------:R1:W-:Y:S01]  /*8cd0*/  LDGSTS.E [R4+0x11000], [R92.64], P0 ;  /* 0x110000005c047fae */ /* 0x0003e20008121846 */
[----:B------:R-:W-:-:S03]  /*8ce0*/  IMAD.WIDE R74, R228, 0x4, R74 ;  /* 0x00000004e44a7825 */ /* 0x000fc600078e024a */
        /* <DEDUP_REMOVED lines=113> */
[----:B------:R-:W0:Y:S01]  /*9400*/  LDGDEPBAR ;  /* 0x00000000000079af */ /* 0x000e220000000000 */
[----:B------:R-:W-:-:S02]  /*9410*/  ISETP.NE.U32.AND P2, PT, R231, RZ, PT ;  /* 0x000000ffe700720c */ /* 0x000fc40003f45070 */
[----:B------:R-:W-:Y:S01]  /*9420*/  LOP3.LUT R242, R0, 0x14, RZ, 0xfc, !PT ;  /* 0x0000001400f27812 */ /* 0x000fe200078efcff */
[----:B-1----:R-:W-:Y:S01]  /*9430*/  IMAD.WIDE R64, R230, 0x4, R64 ;  /* 0x00000004e6407825 */ /* 0x002fe200078e0240 */
[----:B------:R-:W-:Y:S02]  /*9440*/  BAR.SYNC.DEFER_BLOCKING 0x0 ;  /* 0x0000000000007b1d */ /* 0x000fe40000010000 */
[----:B------:R-:W-:Y:S02]  /*9450*/  ISETP.GE.AND P0, PT, R242, UR4, PT ;  /* 0x00000004f2007c0c */ /* 0x000fe4000bf06270 */
[C---:B------:R-:W-:Y:S02]  /*9460*/  LOP3.LUT R242, R0.reuse, 0x18, RZ, 0xfc, !PT ;  /* 0x0000001800f27812 */ /* 0x040fe400078efcff */
[----:B------:R-:W-:Y:S01]  /*9470*/  LOP3.LUT R243, R0, 0x1c, RZ, 0xfc, !PT ;  /* 0x0000001c00f37812 */ /* 0x000fe200078efcff */
[----:B------:R-:W-:Y:S01]  /*9480*/  IMAD.WIDE R188, R230, 0x4, R188 ;  /* 0x00000004e6bc7825 */ /* 0x000fe200078e02bc */
[----:B------:R-:W-:Y:S01]  /*9490*/  SEL R13, RZ, 0x4, P0 ;  /* 0x00000004ff0d7807 */ /* 0x000fe20000000000 */
[----:B------:R-:W-:Y:S01]  /*94a0*/  @!PT LDS RZ, [RZ] ;  /* 0x00000000fffff984 */ /* 0x000fe20000000800 */
[----:B------:R-:W-:Y:S01]  /*94b0*/  @!PT LDS RZ, [RZ] ;  /* 0x00000000fffff984 */ /* 0x000fe20000000800 */
[----:B------:R-:W-:Y:S01]  /*94c0*/  @!PT LDS RZ, [RZ] ;  /* 0x00000000fffff984 */ /* 0x000fe20000000800 */
[----:B------:R1:W-:Y:S01]  /*94d0*/  LDGSTS.E [R3+0x2c000], [R64.64], P2 ;  /* 0x2c00000040037fae */ /* 0x0003e20009121846 */
[----:B------:R-:W-:-:S02]  /*94e0*/  ISETP.GE.AND P2, PT, R242, UR4, PT ;  /* 0x00000004f2007c0c */ /* 0x000fc4000bf46270 */
[----:B------:R-:W-:Y:S01]  /*94f0*/  LOP3.LUT R242, R0, 0x20, RZ, 0xfc, !PT ;  /* 0x0000002000f27812 */ /* 0x000fe200078efcff */
[----:B------:R2:W-:Y:S01]  /*9500*/  LDGSTS.E [R3+0x2c400], [R188.64], P3 ;  /* 0x2c400000bc037fae */ /* 0x0005e20009921846 */
[----:B-1----:R-:W-:Y:S02]  /*9510*/  SEL R64, RZ, 0x4, P2 ;  /* 0x00000004ff407807 */ /* 0x002fe40001000000 */
[----:B------:R-:W-:-:S04]  /*9520*/  ISETP.GE.AND P2, PT, R243, UR4, PT ;  /* 0x00000004f3007c0c */ /* 0x000fc8000bf46270 */
[----:B------:R-:W-:Y:S02]  /*9530*/  SEL R65, RZ, 0x4, P2 ;  /* 0x00000004ff417807 */ /* 0x000fe40001000000 */
[----:B------:R-:W-:Y:S02]  /*9540*/  ISETP.GE.AND P2, PT, R242, UR4, PT ;  /* 0x00000004f2007c0c */ /* 0x000fe4000bf46270 */
[----:B------:R-:W-:Y:S02]  /*9550*/  LOP3.LUT R242, R0, 0x24, RZ, 0xfc, !PT ;  /* 0x0000002400f27812 */ /* 0x000fe400078efcff */
[----:B------:R-:W-:Y:S02]  /*9560*/  SEL R13, R13, RZ, P1 ;  /* 0x000000ff0d0d7207 */ /* 0x000fe40000800000 */
[----:B------:R-:W-:Y:S02]  /*9570*/  SEL R64, R64, RZ, P1 ;  /* 0x000000ff40407207 */ /* 0x000fe40000800000 */
[----:B------:R-:W-:-:S02]  /*9580*/  ISETP.GE.AND P3, PT, R242, UR4, PT ;  /* 0x00000004f2007c0c */ /* 0x000fc4000bf66270 */
[----:B------:R-:W-:Y:S02]  /*9590*/  ISETP.NE.U32.AND P0, PT, R13, RZ, PT ;  /* 0x000000ff0d00720c */ /* 0x000fe40003f05070 */
[----:B------:R-:W-:Y:S02]  /*95a0*/  LOP3.LUT R243, R0, 0x28, RZ, 0xfc, !PT ;  /* 0x0000002800f37812 */ /* 0x000fe400078efcff */
[----:B------:R-:W-:Y:S02]  /*95b0*/  SEL R13, RZ, 0x4, P2 ;  /* 0x00000004ff0d7807 */ /* 0x000fe40001000000 */
[----:B------:R-:W-:Y:S02]  /*95c0*/  ISETP.NE.U32.AND P2, PT, R64, RZ, PT ;  /* 0x000000ff4000720c */ /* 0x000fe40003f45070 */
[----:B------:R-:W-:Y:S02]  /*95d0*/  SEL R64, RZ, 0x4, P3 ;  /* 0x00000004ff407807 */ /* 0x000fe40001800000 */
[----:B------:R-:W-:-:S02]  /*95e0*/  ISETP.GE.AND P3, PT, R243, UR4, PT ;  /* 0x00000004f3007c0c */ /* 0x000fc4000bf66270 */
[----:B------:R-:W-:Y:S01]  /*95f0*/  LOP3.LUT R242, R0, 0x2c, RZ, 0xfc, !PT ;  /* 0x0000002c00f27812 */ /* 0x000fe200078efcff */
[----:B------:R-:W-:Y:S01]  /*9600*/  IMAD.WIDE R186, R230, 0x4, R186 ;  /* 0x00000004e6ba7825 */ /* 0x000fe200078e02ba */
[----:B------:R-:W-:Y:S02]  /*9610*/  SEL R227, RZ, 0x4, P3 ;  /* 0x00000004ffe37807 */ /* 0x000fe40001800000 */
[----:B------:R-:W-:Y:S02]  /*9620*/  ISETP.GE.AND P3, PT, R242, UR4, PT ;  /* 0x00000004f2007c0c */ /* 0x000fe4000bf66270 */
[C---:B------:R-:W-:Y:S01]  /*9630*/  LOP3.LUT R242, R0.reuse, 0x30, RZ, 0xfc, !PT ;  /* 0x0000003000f27812 */ /* 0x040fe200078efcff */
[----:B------:R1:W-:Y:S01]  /*9640*/  LDGSTS.E [R3+0x2c800], [R186.64], P4 ;  /* 0x2c800000ba037fae */ /* 0x0003e2000a121846 */
[----:B------:R-:W-:Y:S02]  /*9650*/  LOP3.LUT R243, R0, 0x34, RZ, 0xfc, !PT ;  /* 0x0000003400f37812 */ /* 0x000fe400078efcff */
[----:B------:R-:W-:-:S02]  /*9660*/  ISETP.GE.AND P4, PT, R242, UR4, PT ;  /* 0x00000004f2007c0c */ /* 0x000fc4000bf86270 */
[----:B------:R-:W-:Y:S02]  /*9670*/  LOP3.LUT R242, R0, 0x38, RZ, 0xfc, !PT ;  /* 0x0000003800f27812 */ /* 0x000fe400078efcff */
[----:B--2---:R-:W-:Y:S02]  /*9680*/  SEL R189, RZ, 0x4, P4 ;  /* 0x00000004ffbd7807 */ /* 0x004fe40002000000 */
[----:B------:R-:W-:Y:S01]  /*9690*/  ISETP.GE.AND P4, PT, R243, UR4, PT ;  /* 0x00000004f3007c0c */ /* 0x000fe2000bf86270 */
[----:B------:R-:W-:-:S03]  /*96a0*/  IMAD.WIDE R184, R230, 0x4, R184 ;  /* 0x00000004e6b87825 */ /* 0x000fc600078e02b8 */
[----:B-1----:R-:W-:Y:S02]  /*96b0*/  SEL R187, RZ, 0x4, P4 ;  /* 0x00000004ffbb7807 */ /* 0x002fe40002000000 */
[----:B------:R-:W-:Y:S01]  /*96c0*/  ISETP.GE.AND P4, PT, R242, UR4, PT ;  /* 0x00000004f2007c0c */ /* 0x000fe2000bf86270 */
[----:B------:R1:W-:Y:S01]  /*96d0*/  LDGSTS.E [R3+0x2cc00], [R184.64], P5 ;  /* 0x2cc00000b8037fae */ /* 0x0003e2000a921846 */
[C---:B------:R-:W-:Y:S02]  /*96e0*/  LOP3.LUT R242, R0.reuse, 0x3c, RZ, 0xfc, !PT ;  /* 0x0000003c00f27812 */ /* 0x040fe400078efcff */
[----:B------:R-:W-:Y:S02]  /*96f0*/  LOP3.LUT R243, R0, 0x2, RZ, 0xfc, !PT ;  /* 0x0000000200f37812 */ /* 0x000fe400078efcff */
[----:B------:R-:W-:Y:S02]  /*9700*/  ISETP.GE.AND P5, PT, R242, UR4, PT ;  /* 0x00000004f2007c0c */ /* 0x000fe4000bfa6270 */
[----:B------:R-:W-:-:S02]  /*9710*/  LOP3.LUT R242, R0, 0x6, RZ, 0xfc, !PT ;  /* 0x0000000600f27812 */ /* 0x000fc400078efcff */
[----:B-1----:R-:W-:Y:S02]  /*9720*/  SEL R185, RZ, 0x4, P5 ;  /* 0x00000004ffb97807 */ /* 0x002fe40002800000 */
[----:B------:R-:W-:Y:S01]  /*9730*/  ISETP.GE.AND P5, PT, R243, UR4, PT ;  /* 0x00000004f3007c0c */ /* 0x000fe2000bfa6270 */
[C---:B------:R-:W-:Y:S01]  /*9740*/  IMAD.WIDE R182, R230.reuse, 0x4, R182 ;  /* 0x00000004e6b67825 */ /* 0x040fe200078e02b6 */
[----:B------:R-:W-:Y:S02]  /*9750*/  SEL R188, RZ, 0x4, P3 ;  /* 0x00000004ffbc7807 */ /* 0x000fe40001800000 */
[----:B------:R-:W-:Y:S01]  /*9760*/  SEL R65, R65, RZ, P1 ;  /* 0x000000ff41417207 */ /* 0x000fe20000800000 */
[C---:B------:R-:W-:Y:S01]  /*9770*/  IMAD.WIDE R180, R230.reuse, 0x4, R180 ;  /* 0x00000004e6b47825 */ /* 0x040fe200078e02b4 */
[----:B------:R-:W-:Y:S01]  /*9780*/  SEL R13, R13, RZ, P1 ;  /* 0x000000ff0d0d7207 */ /* 0x000fe20000800000 */
[----:B------:R1:W-:Y:S01]  /*9790*/  LDGSTS.E [R3+0x2d000], [R182.64], P6 ;  /* 0x2d000000b6037fae */ /* 0x0003e2000b121846 */
[----:B------:R-:W-:Y:S01]  /*97a0*/  SEL R184, RZ, 0x4, P5 ;  /* 0x00000004ffb87807 */ /* 0x000fe20002800000 */
[----:B------:R-:W-:Y:S01]  /*97b0*/  IMAD.WIDE R178, R230, 0x4, R178 ;  /* 0x00000004e6b27825 */ /* 0x000fe200078e02b2 */
[----:B------:R-:W-:Y:S01]  /*97c0*/  ISETP.GE.AND P5, PT, R242, UR4, PT ;  /* 0x00000004f2007c0c */ /* 0x000fe2000bfa6270 */
[----:B------:R2:W-:Y:S01]  /*97d0*/  LDGSTS.E [R3+0x2d400], [R180.64], P0 ;  /* 0x2d400000b4037fae */ /* 0x0005e20008121846 */
[----:B------:R-:W-:-:S02]  /*97e0*/  SEL R64, R64, RZ, P1 ;  /* 0x000000ff40407207 */ /* 0x000fc40000800000 */
[----:B------:R-:W-:Y:S01]  /*97f0*/  SEL R186, RZ, 0x4, P4 ;  /* 0x00000004ffba7807 */ /* 0x000fe20002000000 */
[----:B------:R1:W-:Y:S01]  /*9800*/  LDGSTS.E [R3+0x2d800], [R178.64], P2 ;  /* 0x2d800000b2037fae */ /* 0x0003e20009121846 */
[----:B------:R-:W-:Y:S02]  /*9810*/  SEL R227, R227, RZ, P1 ;  /* 0x000000ffe3e37207 */ /* 0x000fe40000800000 */
[----:B------:R-:W-:Y:S02]  /*9820*/  ISETP.NE.U32.AND P3, PT, R65, RZ, PT ;  /* 0x000000ff4100720c */ /* 0x000fe40003f65070 */
[----:B------:R-:W-:Y:S02]  /*9830*/  ISETP.NE.U32.AND P4, PT, R13, RZ, PT ;  /* 0x000000ff0d00720c */ /* 0x000fe40003f85070 */
[----:B------:R-:W-:Y:S02]  /*9840*/  SEL R188, R188, RZ, P1 ;  /* 0x000000ffbcbc7207 */ /* 0x000fe40000800000 */
[----:B------:R-:W-:-:S02]  /*9850*/  SEL R13, RZ, 0x4, P5 ;  /* 0x00000004ff0d7807 */ /* 0x000fc40002800000 */
[----:B------:R-:W-:Y:S02]  /*9860*/  LOP3.LUT R242, R0, 0xa, RZ, 0xfc, !PT ;  /* 0x0000000a00f27812 */ /* 0x000fe400078efcff */
[----:B------:R-:W-:Y:S02]  /*9870*/  ISETP.NE.U32.AND P5, PT, R64, RZ, PT ;  /* 0x000000ff4000720c */ /* 0x000fe40003fa5070 */
[----:B------:R-:W-:Y:S02]  /*9880*/  ISETP.NE.U32.AND P0, PT, R227, RZ, PT ;  /* 0x000000ffe300720c */ /* 0x000fe40003f05070 */
[----:B------:R-:W-:Y:S02]  /*9890*/  ISETP.NE.U32.AND P2, PT, R188, RZ, PT ;  /* 0x000000ffbc00720c */ /* 0x000fe40003f45070 */
[----:B------:R-:W-:Y:S02]  /*98a0*/  ISETP.GE.AND P6, PT, R242, UR4, PT ;  /* 0x00000004f2007c0c */ /* 0x000fe4000bfc6270 */
[----:B------:R-:W-:Y:S01]  /*98b0*/  LOP3.LUT R243, R0, 0xe, RZ, 0xfc, !PT ;  /* 0x0000000e00f37812 */ /* 0x000fe200078efcff */
[----:B------:R-:W-:Y:S01]  /*98c0*/  IMAD.WIDE R176, R230, 0x4, R176 ;  /* 0x00000004e6b07825 */ /* 0x000fe200078e02b0 */
[----:B-1----:R-:W-:-:S02]  /*98d0*/  SEL R183, RZ, 0x4, P6 ;  /* 0x00000004ffb77807 */ /* 0x002fc40003000000 */
[----:B------:R-:W-:Y:S01]  /*98e0*/  ISETP.GE.AND P6, PT, R243, UR4, PT ;  /* 0x00000004f3007c0c */ /* 0x000fe2000bfc6270 */
[----:B------:R-:W-:Y:S01]  /*98f0*/  IMAD.WIDE R174, R230, 0x4, R174 ;  /* 0x00000004e6ae7825 */ /* 0x000fe200078e02ae */
[----:B------:R-:W-:Y:S01]  /*9900*/  SEL R189, R189, RZ, P1 ;  /* 0x000000ffbdbd7207 */ /* 0x000fe20000800000 */
[----:B------:R1:W-:Y:S01]  /*9910*/  LDGSTS.E [R3+0x2dc00], [R176.64], P3 ;  /* 0x2dc00000b0037fae */ /* 0x0003e20009921846 */
[----:B------:R-:W-:Y:S01]  /*9920*/  LOP3.LUT R242, R0, 0x12, RZ, 0xfc, !PT ;  /* 0x0000001200f27812 */ /* 0x000fe200078efcff */
[----:B------:R-:W-:Y:S01]  /*9930*/  IMAD.WIDE R172, R230, 0x4, R172 ;  /* 0x00000004e6ac7825 */ /* 0x000fe200078e02ac */
[----:B------:R-:W-:Y:S01]  /*9940*/  SEL R187, R187, RZ, P1 ;  /* 0x000000ffbbbb7207 */ /* 0x000fe20000800000 */
[----:B------:R1:W-:Y:S01]  /*9950*/  LDGSTS.E [R3+0x2e000], [R174.64], P4 ;  /* 0x2e000000ae037fae */ /* 0x0003e2000a121846 */
[----:B------:R-:W-:Y:S01]  /*9960*/  SEL R186, R186, RZ, P1 ;  /* 0x000000ffbaba7207 */ /* 0x000fe20000800000 */
[C---:B------:R-:W-:Y:S01]  /*9970*/  IMAD.WIDE R170, R230.reuse, 0x4, R170 ;  /* 0x00000004e6aa7825 */ /* 0x040fe200078e02aa */
[----:B------:R-:W-:Y:S01]  /*9980*/  SEL R185, R185, RZ, P1 ;  /* 0x000000ffb9b97207 */ /* 0x000fe20000800000 */
[----:B------:R1:W-:Y:S02]  /*9990*/  LDGSTS.E [R3+0x2e400], [R172.64], P5 ;  /* 0x2e400000ac037fae */ /* 0x0003e4000a921846 */
[----:B---3--:R-:W-:Y:S01]  /*99a0*/  IMAD.WIDE R168, R230, 0x4, R168 ;  /* 0x00000004e6a87825 */ /* 0x008fe200078e02a8 */
[----:B------:R-:W-:Y:S01]  /*99b0*/  SEL R65, RZ, 0x4, P6 ;  /* 0x00000004ff417807 */ /* 0x000fe20003000000 */
[----:B------:R3:W-:Y:S01]  /*99c0*/  LDGSTS.E [R3+0x2e800], [R170.64], P0 ;  /* 0x2e800000aa037fae */ /* 0x0007e20008121846 */
[----:B------:R-:W-:-:S02]  /*99d0*/  ISETP.NE.U32.AND P3, PT, R189, RZ, PT ;  /* 0x000000ffbd00720c */ /* 0x000fc40003f65070 */
[----:B------:R-:W-:Y:S01]  /*99e0*/  SEL R184, R184, RZ, P1 ;  /* 0x000000ffb8b87207 */ /* 0x000fe20000800000 */
[----:B------:R1:W-:Y:S01]  /*99f0*/  LDGSTS.E [R3+0x2ec00], [R168.64], P2 ;  /* 0x2ec00000a8037fae */ /* 0x0003e20009121846 */
[----:B------:R-:W-:Y:S02]  /*9a00*/  ISETP.GE.AND P6, PT, R242, UR4, PT ;  /* 0x00000004f2007c0c */ /* 0x000fe4000bfc6270 */
[----:B------:R-:W-:Y:S02]  /*9a10*/  ISETP.NE.U32.AND P4, PT, R187, RZ, PT ;  /* 0x000000ffbb00720c */ /* 0x000fe40003f85070 */
[----:B------:R-:W-:Y:S02]  /*9a20*/  LOP3.LUT R242, R0, 0x16, RZ, 0xfc, !PT ;  /* 0x0000001600f27812 */ /* 0x000fe400078efcff */
[----:B------:R-:W-:Y:S02]  /*9a30*/  ISETP.NE.U32.AND P5, PT, R186, RZ, PT ;  /* 0x000000ffba00720c */ /* 0x000fe40003fa5070 */
[----:B------:R-:W-:-:S02]  /*9a40*/  ISETP.NE.U32.AND P0, PT, R185, RZ, PT ;  /* 0x000000ffb900720c */ /* 0x000fc40003f05070 */
[----:B------:R-:W-:Y:S02]  /*9a50*/  ISETP.NE.U32.AND P2, PT, R184, RZ, PT ;  /* 0x000000ffb800720c */ /* 0x000fe40003f45070 */
[----:B------:R-:W-:Y:S02]  /*9a60*/  SEL R64, RZ, 0x4, P6 ;  /* 0x00000004ff407807 */ /* 0x000fe40003000000 */
[----:B------:R-:W-:Y:S01]  /*9a70*/  ISETP.GE.AND P6, PT, R242, UR4, PT ;  /* 0x00000004f2007c0c */ /* 0x000fe2000bfc6270 */
[----:B------:R-:W-:Y:S01]  /*9a80*/  IMAD.WIDE R166, R230, 0x4, R166 ;  /* 0x00000004e6a67825 */ /* 0x000fe200078e02a6 */
[----:B------:R-:W-:Y:S02]  /*9a90*/  LOP3.LUT R243, R0, 0x1a, RZ, 0xfc, !PT ;  /* 0x0000001a00f37812 */ /* 0x000fe400078efcff */
[----:B------:R-:W-:Y:S01]  /*9aa0*/  SEL R182, RZ, 0x4, P6 ;  /* 0x00000004ffb67807 */ /* 0x000fe20003000000 */
[C---:B------:R-:W-:Y:S01]  /*9ab0*/  IMAD.WIDE R164, R230.reuse, 0x4, R164 ;  /* 0x00000004e6a47825 */ /* 0x040fe200078e02a4 */
[----:B------:R-:W-:Y:S01]  /*9ac0*/  SEL R13, R13, RZ, P1 ;  /* 0x000000ff0d0d7207 */ /* 0x000fe20000800000 */
[----:B------:R1:W-:Y:S01]  /*9ad0*/  LDGSTS.E [R3+0x2f000], [R166.64], P3 ;  /* 0x2f000000a6037fae */ /* 0x0003e20009921846 */
        /* <DEDUP_REMOVED lines=9> */
[----:B----4-:R-:W-:Y:S01]  /*9b70*/  IMAD.WIDE R218, R230, 0x4, R218 ;  /* 0x00000004e6da7825 */ /* 0x010fe200078e02da */
[----:B------:R-:W-:Y:S01]  /*9b80*/  ISETP.NE.U32.AND P3, PT, R13, RZ, PT ;  /* 0x000000ff0d00720c */ /* 0x000fe20003f65070 */
[----:B------:R4:W-:Y:S01]  /*9b90*/  LDGSTS.E [R3+0x2fc00], [R220.64], P0 ;  /* 0x2fc00000dc037fae */ /* 0x0009e20008121846 */
[----:B------:R-:W-:-:S02]  /*9ba0*/  SEL R182, R182, RZ, P1 ;  /* 0x000000ffb6b67207 */ /* 0x000fc40000800000 */
[----:B--2---:R-:W-:Y:S01]  /*9bb0*/  SEL R181, RZ, 0x4, P6 ;  /* 0x00000004ffb57807 */ /* 0x004fe20003000000 */
[----:B------:R4:W-:Y:S01]  /*9bc0*/  LDGSTS.E [R241+0x2c200], [R218.64], P2 ;  /* 0x2c200000daf17fae */ /* 0x0009e20009121846 */
[----:B------:R-:W-:Y:S02]  /*9bd0*/  ISETP.NE.U32.AND P4, PT, R183, RZ, PT ;  /* 0x000000ffb700720c */ /* 0x000fe40003f85070 */
[----:B------:R-:W-:Y:S02]  /*9be0*/  ISETP.GE.AND P6, PT, R242, UR4, PT ;  /* 0x00000004f2007c0c */ /* 0x000fe4000bfc6270 */
[----:B------:R-:W-:Y:S02]  /*9bf0*/  ISETP.NE.U32.AND P5, PT, R65, RZ, PT ;  /* 0x000000ff4100720c */ /* 0x000fe40003fa5070 */
[----:B------:R-:W-:Y:S02]  /*9c00*/  LOP3.LUT R243, R0, 0x22, RZ, 0xfc, !PT ;  /* 0x0000002200f37812 */ /* 0x000fe400078efcff */
[----:B------:R-:W-:-:S02]  /*9c10*/  ISETP.NE.U32.AND P0, PT, R64, RZ, PT ;  /* 0x000000ff4000720c */ /* 0x000fc40003f05070 */
[----:B------:R-:W-:Y:S02]  /*9c20*/  ISETP.NE.U32.AND P2, PT, R182, RZ, PT ;  /* 0x000000ffb600720c */ /* 0x000fe40003f45070 */
[----:B------:R-:W-:Y:S01]  /*9c30*/  SEL R180, RZ, 0x4, P6 ;  /* 0x00000004ffb47807 */ /* 0x000fe20003000000 */
[----:B------:R-:W-:Y:S01]  /*9c40*/  IMAD.WIDE R216, R230, 0x4, R216 ;  /* 0x00000004e6d87825 */ /* 0x000fe200078e02d8 */
[----:B------:R-:W-:Y:S02]  /*9c50*/  ISETP.GE.AND P6, PT, R243, UR4, PT ;  /* 0x00000004f3007c0c */ /* 0x000fe4000bfc6270 */
[----:B------:R-:W-:Y:S01]  /*9c60*/  LOP3.LUT R242, R0, 0x26, RZ, 0xfc, !PT ;  /* 0x0000002600f27812 */ /* 0x000fe200078efcff */
[C---:B------:R-:W-:Y:S01]  /*9c70*/  IMAD.WIDE R214, R230.reuse, 0x4, R214 ;  /* 0x00000004e6d67825 */ /* 0x040fe200078e02d6 */
[----:B------:R-:W-:Y:S01]  /*9c80*/  SEL R181, R181, RZ, P1 ;  /* 0x000000ffb5b57207 */ /* 0x000fe20000800000 */
[----:B------:R4:W-:Y:S01]  /*9c90*/  LDGSTS.E [R241+0x2c600], [R216.64], P3 ;  /* 0x2c600000d8f17fae */ /* 0x0009e20009921846 */
[----:B------:R-:W-:Y:S01]  /*9ca0*/  SEL R178, RZ, 0x4, P6 ;  /* 0x00000004ffb27807 */ /* 0x000fe20003000000 */
[----:B------:R-:W-:Y:S01]  /*9cb0*/  IMAD.WIDE R212, R230, 0x4, R212 ;  /* 0x00000004e6d47825 */ /* 0x000fe200078e02d4 */
[----:B------:R-:W-:Y:S01]  /*9cc0*/  ISETP.GE.AND P6, PT, R242, UR4, PT ;  /* 0x00000004f2007c0c */ /* 0x000fe2000bfc6270 */
[----:B------:R4:W-:Y:S02]  /*9cd0*/  LDGSTS.E [R241+0x2ca00], [R214.64], P4 ;  /* 0x2ca00000d6f17fae */ /* 0x0009e4000a121846 */
[C---:B------:R-:W-:Y:S01]  /*9ce0*/  IMAD.WIDE R210, R230.reuse, 0x4, R210 ;  /* 0x00000004e6d27825 */ /* 0x040fe200078e02d2 */
[----:B------:R-:W-:Y:S01]  /*9cf0*/  ISETP.NE.U32.AND P3, PT, R181, RZ, PT ;  /* 0x000000ffb500720c */ /* 0x000fe20003f65070 */
[----:B------:R4:W-:Y:S02]  /*9d00*/  LDGSTS.E [R241+0x2ce00], [R212.64], P5 ;  /* 0x2ce00000d4f17fae */ /* 0x0009e4000a921846 */
[----:B------:R-:W-:Y:S01]  /*9d10*/  IMAD.WIDE R208, R230, 0x4, R208 ;  /* 0x00000004e6d07825 */ /* 0x000fe200078e02d0 */
[----:B------:R-:W-:Y:S01]  /*9d20*/  SEL R180, R180, RZ, P1 ;  /* 0x000000ffb4b47207 */ /* 0x000fe20000800000 */
[----:B------:R-:W2:Y:S01]  /*9d30*/  S2R R242, SR_TID.X ;  /* 0x0000000000f27919 */ /* 0x000ea20000002100 */
[----:B-1----:R-:W-:-:S02]  /*9d40*/  LOP3.LUT R177, R0, 0x2a, RZ, 0xfc, !PT ;  /* 0x0000002a00b17812 */ /* 0x002fc400078efcff */
[----:B------:R-:W-:Y:S01]  /*9d50*/  SEL R178, R178, RZ, P1 ;  /* 0x000000ffb2b27207 */ /* 0x000fe20000800000 */
[----:B------:R4:W-:Y:S01]  /*9d60*/  LDGSTS.E [R241+0x2d200], [R210.64], P0 ;  /* 0x2d200000d2f17fae */ /* 0x0009e20008121846 */
[----:B------:R-:W-:Y:S02]  /*9d70*/  SEL R179, RZ, 0x4, P6 ;  /* 0x00000004ffb37807 */ /* 0x000fe40003000000 */
[----:B------:R-:W-:Y:S01]  /*9d80*/  ISETP.NE.U32.AND P4, PT, R180, RZ, PT ;  /* 0x000000ffb400720c */ /* 0x000fe20003f85070 */
[----:B------:R4:W-:Y:S01]  /*9d90*/  LDGSTS.E [R241+0x2d600], [R208.64], P2 ;  /* 0x2d600000d0f17fae */ /* 0x0009e20009121846 */
[----:B------:R-:W-:Y:S02]  /*9da0*/  ISETP.GE.AND P2, PT, R177, UR4, PT ;  /* 0x00000004b1007c0c */ /* 0x000fe4000bf46270 */
[----:B------:R-:W-:Y:S02]  /*9db0*/  ISETP.NE.U32.AND P5, PT, R178, RZ, PT ;  /* 0x000000ffb200720c */ /* 0x000fe40003fa5070 */
[----:B------:R-:W-:Y:S01]  /*9dc0*/  LOP3.LUT R175, R0, 0x2e, RZ, 0xfc, !PT ;  /* 0x0000002e00af7812 */ /* 0x000fe200078efcff */
[----:B------:R-:W-:Y:S01]  /*9dd0*/  IMAD.WIDE R206, R230, 0x4, R206 ;  /* 0x00000004e6ce7825 */ /* 0x000fe200078e02ce */
[----:B------:R-:W-:-:S02]  /*9de0*/  SEL R179, R179, RZ, P1 ;  /* 0x000000ffb3b37207 */ /* 0x000fc40000800000 */
[----:B------:R-:W-:Y:S02]  /*9df0*/  SEL R13, RZ, 0x4, P2 ;  /* 0x00000004ff0d7807 */ /* 0x000fe40001000000 */
[----:B------:R-:W-:Y:S01]  /*9e00*/  ISETP.GE.AND P2, PT, R175, UR4, PT ;  /* 0x00000004af007c0c */ /* 0x000fe2000bf46270 */
[----:B------:R-:W-:Y:S01]  /*9e10*/  IMAD.WIDE R204, R230, 0x4, R204 ;  /* 0x00000004e6cc7825 */ /* 0x000fe200078e02cc */
[----:B------:R-:W-:Y:S01]  /*9e20*/  LOP3.LUT R174, R0, 0x32, RZ, 0xfc, !PT ;  /* 0x0000003200ae7812 */ /* 0x000fe200078efcff */
[----:B------:R4:W-:Y:S01]  /*9e30*/  LDGSTS.E [R241+0x2da00], [R206.64], P3 ;  /* 0x2da00000cef17fae */ /* 0x0009e20009921846 */
[----:B------:R-:W-:Y:S01]  /*9e40*/  ISETP.NE.U32.AND P0, PT, R179, RZ, PT ;  /* 0x000000ffb300720c */ /* 0x000fe20003f05070 */
[----:B------:R-:W-:Y:S01]  /*9e50*/  IMAD.WIDE R202, R230, 0x4, R202 ;  /* 0x00000004e6ca7825 */ /* 0x000fe200078e02ca */
[----:B------:R-:W-:Y:S01]  /*9e60*/  SEL R13, R13, RZ, P1 ;  /* 0x000000ff0d0d7207 */ /* 0x000fe20000800000 */
[----:B------:R4:W-:Y:S01]  /*9e70*/  LDGSTS.E [R241+0x2de00], [R204.64], P4 ;  /* 0x2de00000ccf17fae */ /* 0x0009e2000a121846 */
[----:B------:R-:W-:-:S02]  /*9e80*/  SEL R64, RZ, 0x4, P2 ;  /* 0x00000004ff407807 */ /* 0x000fc40001000000 */
[----:B------:R-:W-:Y:S01]  /*9e90*/  ISETP.GE.AND P3, PT, R174, UR4, PT ;  /* 0x00000004ae007c0c */ /* 0x000fe2000bf66270 */
[----:B------:R4:W-:Y:S01]  /*9ea0*/  LDGSTS.E [R241+0x2e200], [R202.64], P5 ;  /* 0x2e200000caf17fae */ /* 0x0009e2000a921846 */
[----:B------:R-:W-:Y:S02]  /*9eb0*/  LOP3.LUT R176, R0, 0x36, RZ, 0xfc, !PT ;  /* 0x0000003600b07812 */ /* 0x000fe400078efcff */
[----:B------:R-:W-:Y:S02]  /*9ec0*/  ISETP.NE.U32.AND P2, PT, R13, RZ, PT ;  /* 0x000000ff0d00720c */ /* 0x000fe40003f45070 */
[----:B------:R-:W-:Y:S02]  /*9ed0*/  SEL R13, R64, RZ, P1 ;  /* 0x000000ff400d7207 */ /* 0x000fe40000800000 */
[----:B------:R-:W-:Y:S01]  /*9ee0*/  SEL R64, RZ, 0x4, P3 ;  /* 0x00000004ff407807 */ /* 0x000fe20001800000 */
[----:B------:R-:W-:Y:S01]  /*9ef0*/  IMAD.WIDE R200, R230, 0x4, R200 ;  /* 0x00000004e6c87825 */ /* 0x000fe200078e02c8 */
[----:B------:R-:W-:-:S02]  /*9f00*/  ISETP.GE.AND P5, PT, R176, UR4, PT ;  /* 0x00000004b0007c0c */ /* 0x000fc4000bfa6270 */
[----:B------:R-:W-:Y:S02]  /*9f10*/  LOP3.LUT R173, R0, 0x3a, RZ, 0xfc, !PT ;  /* 0x0000003a00ad7812 */ /* 0x000fe400078efcff */
[----:B------:R-:W-:Y:S01]  /*9f20*/  SEL R64, R64, RZ, P1 ;  /* 0x000000ff40407207 */ /* 0x000fe20000800000 */
[----:B------:R4:W-:Y:S01]  /*9f30*/  LDGSTS.E [R241+0x2e600], [R200.64], P0 ;  /* 0x2e600000c8f17fae */ /* 0x0009e20008121846 */
[----:B------:R-:W-:Y:S02]  /*9f40*/  LOP3.LUT R172, R0, 0x3e, RZ, 0xfc, !PT ;  /* 0x0000003e00ac7812 */ /* 0x000fe400078efcff */
[----:B------:R-:W-:Y:S02]  /*9f50*/  SEL R65, RZ, 0x4, P5 ;  /* 0x00000004ff417807 */ /* 0x000fe40002800000 */
[----:B------:R-:W-:Y:S02]  /*9f60*/  ISETP.GE.AND P4, PT, R173, UR4, PT ;  /* 0x00000004ad007c0c */ /* 0x000fe4000bf86270 */
[----:B--2---:R-:W-:-:S02]  /*9f70*/  LOP3.LUT R242, R242, 0x3f, RZ, 0xc0, !PT ;  /* 0x0000003ff2f27812 */ /* 0x004fc400078ec0ff */
[----:B------:R-:W-:Y:S02]  /*9f80*/  ISETP.NE.U32.AND P0, PT, R64, RZ, PT ;  /* 0x000000ff4000720c */ /* 0x000fe40003f05070 */
[----:B------:R-:W-:Y:S02]  /*9f90*/  ISETP.GE.AND P5, PT, R172, UR4, PT ;  /* 0x00000004ac007c0c */ /* 0x000fe4000bfa6270 */
[----:B------:R-:W-:Y:S02]  /*9fa0*/  ISETP.NE.U32.AND P3, PT, R13, RZ, PT ;  /* 0x000000ff0d00720c */ /* 0x000fe40003f65070 */
[----:B------:R-:W-:Y:S02]  /*9fb0*/  SEL R64, R65, RZ, P1 ;  /* 0x000000ff41407207 */ /* 0x000fe40000800000 */
[----:B------:R-:W-:Y:S02]  /*9fc0*/  SEL R13, RZ, 0x4, P4 ;  /* 0x00000004ff0d7807 */ /* 0x000fe40002000000 */
[----:B------:R-:W-:-:S02]  /*9fd0*/  ISETP.GE.AND P4, PT, R242, UR4, PT ;  /* 0x00000004f2007c0c */ /* 0x000fc4000bf86270 */
[----:B------:R-:W-:Y:S01]  /*9fe0*/  SEL R65, RZ, 0x4, P5 ;  /* 0x00000004ff417807 */ /* 0x000fe20002800000 */
[----:B------:R-:W-:Y:S01]  /*9ff0*/  IMAD.WIDE R198, R230, 0x4, R198 ;  /* 0x00000004e6c67825 */ /* 0x000fe200078e02c6 */
[----:B------:R-:W-:Y:S02]  /*a000*/  ISETP.NE.U32.AND P5, PT, R64, RZ, PT ;  /* 0x000000ff4000720c */ /* 0x000fe40003fa5070 */
[----:B------:R-:W-:Y:S02]  /*a010*/  SEL R64, R13, RZ, P1 ;  /* 0x000000ff0d407207 */ /* 0x000fe40000800000 */
[----:B------:R-:W-:Y:S01]  /*a020*/  SEL R13, RZ, 0x4, P4 ;  /* 0x00000004ff0d7807 */ /* 0x000fe20002000000 */
[----:B------:R4:W-:Y:S01]  /*a030*/  LDGSTS.E [R241+0x2ea00], [R198.64], P2 ;  /* 0x2ea00000c6f17fae */ /* 0x0009e20009121846 */
[----:B------:R-:W-:Y:S02]  /*a040*/  SEL R65, R65, RZ, P1 ;  /* 0x000000ff41417207 */ /* 0x000fe40000800000 */
[----:B------:R-:W-:-:S02]  /*a050*/  SEL R13, R13, RZ, P1 ;  /* 0x000000ff0d0d7207 */ /* 0x000fc40000800000 */
[----:B------:R-:W-:Y:S02]  /*a060*/  ISETP.NE.U32.AND P2, PT, R64, RZ, PT ;  /* 0x000000ff4000720c */ /* 0x000fe40003f45070 */
[----:B------:R-:W-:Y:S02]  /*a070*/  ISETP.NE.U32.AND P1, PT, R65, RZ, PT ;  /* 0x000000ff4100720c */ /* 0x000fe40003f25070 */
[----:B------:R-:W-:Y:S01]  /*a080*/  ISETP.NE.U32.AND P4, PT, R13, RZ, PT ;  /* 0x000000ff0d00720c */ /* 0x000fe20003f85070 */
[----:B------:R-:W-:-:S04]  /*a090*/  IMAD.WIDE R196, R230, 0x4, R196 ;  /* 0x00000004e6c47825 */ /* 0x000fc800078e02c4 */
[C---:B------:R-:W-:Y:S01]  /*a0a0*/  IMAD.WIDE R194, R230.reuse, 0x4, R194 ;  /* 0x00000004e6c27825 */ /* 0x040fe200078e02c2 */
[----:B------:R4:W-:Y:S03]  /*a0b0*/  LDGSTS.E [R241+0x2ee00], [R196.64], P3 ;  /* 0x2ee00000c4f17fae */ /* 0x0009e60009921846 */
[C---:B------:R-:W-:Y:S01]  /*a0c0*/  IMAD.WIDE R160, R230.reuse, 0x4, R160 ;  /* 0x00000004e6a07825 */ /* 0x040fe200078e02a0 */
[----:B------:R4:W-:Y:S03]  /*a0d0*/  LDGSTS.E [R241+0x2f200], [R194.64], P0 ;  /* 0x2f200000c2f17fae */ /* 0x0009e60008121846 */
[C---:B------:R-:W-:Y:S01]  /*a0e0*/  IMAD.WIDE R192, R230.reuse, 0x4, R192 ;  /* 0x00000004e6c07825 */ /* 0x040fe200078e02c0 */
[----:B------:R4:W-:Y:S03]  /*a0f0*/  LDGSTS.E [R241+0x2f600], [R160.64], P5 ;  /* 0x2f600000a0f17fae */ /* 0x0009e6000a921846 */
[----:B------:R-:W-:Y:S01]  /*a100*/  IMAD.WIDE R190, R230, 0x4, R190 ;  /* 0x00000004e6be7825 */ /* 0x000fe200078e02be */
[----:B------:R4:W-:Y:S03]  /*a110*/  LDGSTS.E [R241+0x2fa00], [R192.64], P2 ;  /* 0x2fa00000c0f17fae */ /* 0x0009e60009121846 */
[C---:B------:R-:W-:Y:S01]  /*a120*/  IMAD.WIDE R30, R228.reuse, 0x4, R30 ;  /* 0x00000004e41e7825 */ /* 0x040fe200078e021e */
[----:B------:R4:W-:Y:S03]  /*a130*/  LDGSTS.E [R241+0x2fe00], [R190.64], P1 ;  /* 0x2fe00000bef17fae */ /* 0x0009e60008921846 */
[C---:B------:R-:W-:Y:S01]  /*a140*/  IMAD.WIDE R94, R228.reuse, 0x4, R94 ;  /* 0x00000004e45e7825 */ /* 0x040fe200078e025e */
[----:B------:R-:W0:Y:S03]  /*a150*/  LDGDEPBAR ;  /* 0x00000000000079af */ /* 0x000e260000000000 */
[C---:B------:R-:W-:Y:S01]  /*a160*/  IMAD.WIDE R92, R228.reuse, 0x4, R92 ;  /* 0x00000004e45c7825 */ /* 0x040fe200078e025c */
[----:B------:R4:W-:Y:S03]  /*a170*/  LDGSTS.E [R4+0x18000], [R30.64], P4 ;  /* 0x180000001e047fae */ /* 0x0009e6000a121846 */
        /* <DEDUP_REMOVED lines=71> */
[----:B------:R4:W-:Y:S04]  /*a5f0*/  LDGSTS.E [R6+0x1a400], [R150.64], P4 ;  /* 0x1a40000096067fae */ /* 0x0009e8000a121846 */
[----:B------:R4:W-:Y:S04]  /*a600*/  LDGSTS.E [R6+0x1ac00], [R148.64], P4 ;  /* 0x1ac0000094067fae */ /* 0x0009e8000a121846 */
[----:B------:R1:W-:Y:S01]  /*a610*/  LDGSTS.E [R6+0x1b400], [R146.64], P4 ;  /* 0x1b40000092067fae */ /* 0x0003e2000a121846 */
[----:B------:R-:W-:-:S04]  /*a620*/  IMAD.WIDE R144, R228, 0x4, R144 ;  /* 0x00000004e4907825 */ /* 0x000fc800078e0290 */
[----:B------:R-:W-:Y:S01]  /*a630*/  IMAD.WIDE R142, R228, 0x4, R142 ;  /* 0x00000004e48e7825 */ /* 0x000fe200078e028e */
[----:B------:R-:W2:Y:S04]  /*a640*/  S2R R16, SR_TID.X ;  /* 0x0000000000107919 */ /* 0x000ea80000002100 */
[----:B------:R4:W-:Y:S01]  /*a650*/  LDGSTS.E [R6+0x1bc00], [R144.64], P4 ;  /* 0x1bc0000090067fae */ /* 0x0009e2000a121846 */
[----:B-1----:R-:W-:-:S03]  /*a660*/  IMAD.MOV.U32 R147, RZ, RZ, c[0x0][0x18c] ;  /* 0x00006300ff937624 */ /* 0x002fc600078e00ff */
[----:B------:R4:W-:Y:S01]  /*a670*/  LDGSTS.E [R6+0x1c400], [R142.64], P4 ;  /* 0x1c4000008e067fae */ /* 0x0009e2000a121846 */
[----:B------:R-:W-:-:S04]  /*a680*/  IMAD.SHL.U32 R147, R147, 0x40, RZ ;  /* 0x0000004093937824 */ /* 0x000fc800078e00ff */
[----:B------:R-:W-:-:S04]  /*a690*/  IMAD.WIDE R140, R147, 0x4, R140 ;  /* 0x00000004938c7825 */ /* 0x000fc800078e028c */
        /* <DEDUP_REMOVED lines=14> */
[----:B------:R-:W-:Y:S01]  /*a780*/  IMAD.MOV.U32 R186, RZ, RZ, 0x3f ;  /* 0x0000003fffba7424 */ /* 0x000fe200078e00ff */
[----:B---3--:R-:W1:Y:S01]  /*a790*/  S2R R171, SR_TID.X ;  /* 0x0000000000ab7919 */ /* 0x008e620000002100 */
[----:B------:R-:W-:-:S03]  /*a7a0*/  IMAD.WIDE R124, R147, 0x4, R124 ;  /* 0x00000004937c7825 */ /* 0x000fc600078e027c */
[----:B------:R4:W-:Y:S01]  /*a7b0*/  LDGSTS.E [R7+0x18600], [R126.64], P4 ;  /* 0x186000007e077fae */ /* 0x0009e2000a121846 */
[C---:B------:R-:W-:Y:S01]  /*a7c0*/  IMAD.WIDE R122, R147.reuse, 0x4, R122 ;  /* 0x00000004937a7825 */ /* 0x040fe200078e027a */
[----:B------:R-:W-:Y:S02]  /*a7d0*/  IADD3 R186, R186, c[0x0][0x180], RZ ;  /* 0x00006000baba7a10 */ /* 0x000fe40007ffe0ff */
[----:B------:R4:W-:Y:S01]  /*a7e0*/  LDGSTS.E [R7+0x18e00], [R124.64], P4 ;  /* 0x18e000007c077fae */ /* 0x0009e2000a121846 */
[----:B------:R-:W-:-:S04]  /*a7f0*/  IMAD.WIDE R120, R147, 0x4, R120 ;  /* 0x0000000493787825 */ /* 0x000fc800078e0278 */
[C---:B------:R-:W-:Y:S01]  /*a800*/  IMAD.WIDE R118, R147.reuse, 0x4, R118 ;  /* 0x0000000493767825 */ /* 0x040fe200078e0276 */
[----:B------:R4:W-:Y:S03]  /*a810*/  LDGSTS.E [R7+0x19600], [R122.64], P4 ;  /* 0x196000007a077fae */ /* 0x0009e6000a121846 */
[C---:B------:R-:W-:Y:S01]  /*a820*/  IMAD.WIDE R116, R147.reuse, 0x4, R116 ;  /* 0x0000000493747825 */ /* 0x040fe200078e0274 */
[----:B------:R4:W-:Y:S03]  /*a830*/  LDGSTS.E [R7+0x19e00], [R120.64], P4 ;  /* 0x19e0000078077fae */ /* 0x0009e6000a121846 */
[----:B------:R-:W-:Y:S01]  /*a840*/  IMAD.WIDE R114, R147, 0x4, R114 ;  /* 0x0000000493727825 */ /* 0x000fe200078e0272 */
[----:B------:R4:W-:Y:S01]  /*a850*/  LDGSTS.E [R7+0x1a600], [R118.64], P4 ;  /* 0x1a60000076077fae */ /* 0x0009e2000a121846 */
[----:B------:R-:W-:-:S02]  /*a860*/  ISETP.GT.AND P6, PT, R186, 0x3f, PT ;  /* 0x0000003fba00780c */ /* 0x000fc40003fc4270 */
        /* <DEDUP_REMOVED lines=16> */
[----:B------:R-:W-:Y:S01]  /*a970*/  IMAD.WIDE R96, R147, 0x4, R96 ;  /* 0x0000000493607825 */ /* 0x000fe200078e0260 */
[----:B------:R4:W-:Y:S01]  /*a980*/  LDGSTS.E [R7+0x1ee00], [R100.64], P4 ;  /* 0x1ee0000064077fae */ /* 0x0009e2000a121846 */
[----:B--2---:R-:W-:-:S03]  /*a990*/  LOP3.LUT R16, R16, 0x3f, RZ, 0xc0, !PT ;  /* 0x0000003f10107812 */ /* 0x004fc600078ec0ff */
[----:B------:R4:W-:Y:S04]  /*a9a0*/  LDGSTS.E [R7+0x1f600], [R98.64], P4 ;  /* 0x1f60000062077fae */ /* 0x0009e8000a121846 */
[----:B------:R4:W-:Y:S01]  /*a9b0*/  LDGSTS.E [R7+0x1fe00], [R96.64], P4 ;  /* 0x1fe0000060077fae */ /* 0x0009e2000a121846 */
[----:B------:R-:W-:-:S03]  /*a9c0*/  IMAD R16, R16, c[0x0][0x18c], RZ ;  /* 0x0000630010107a24 */ /* 0x000fc600078e02ff */
[----:B------:R-:W0:Y:S01]  /*a9d0*/  LDGDEPBAR ;  /* 0x00000000000079af */ /* 0x000e220000000000 */
[----:B------:R-:W-:Y:S05]  /*a9e0*/  @P6 BRA `(.L_x_0) ;  /* 0x0000024000006947 */ /* 0x000fea0003800000 */
[----:B-1----:R-:W-:Y:S01]  /*a9f0*/  IMAD.SHL.U32 R0, R171, 0x40, RZ ;  /* 0x00000040ab007824 */ /* 0x002fe200078e00ff */
[----:B----4-:R-:W-:Y:S01]  /*aa00*/  CS2R R100, SRZ ;  /* 0x0000000000647805 */ /* 0x010fe2000001ff00 */
[----:B------:R-:W-:Y:S01]  /*aa10*/  CS2R R102, SRZ ;  /* 0x0000000000667805 */ /* 0x000fe2000001ff00 */
[----:B------:R-:W-:Y:S01]  /*aa20*/  CS2R R88, SRZ ;  /* 0x0000000000587805 */ /* 0x000fe2000001ff00 */
[----:B------:R-:W-:Y:S01]  /*aa30*/  CS2R R90, SRZ ;  /* 0x00000000005a7805 */ /* 0x000fe2000001ff00 */
[----:B------:R-:W-:Y:S01]  /*aa40*/  LOP3.LUT R0, R0, 0x1800, RZ, 0xc0, !PT ;  /* 0x0000180000007812 */ /* 0x000fe200078ec0ff */
[----:B------:R-:W-:Y:S01]  /*aa50*/  CS2R R84, SRZ ;  /* 0x0000000000547805 */ /* 0x000fe2000001ff00 */
[----:B------:R-:W-:Y:S01]  /*aa60*/  CS2R R86, SRZ ;  /* 0x0000000000567805 */ /* 0x000fe2000001ff00 */
[----:B------:R-:W-:Y:S01]  /*aa70*/  CS2R R32, SRZ ;  /* 0x0000000000207805 */ /* 0x000fe2000001ff00 */
[----:B------:R-:W-:Y:S01]  /*aa80*/  CS2R R34, SRZ ;  /* 0x0000000000227805 */ /* 0x000fe2000001ff00 */
[----:B------:R1:W-:Y:S01]  /*aa90*/  STL [R1+0x10c], R0 ;  /* 0x00010c0001007387 */ /* 0x0003e20000100800 */
[----:B------:R-:W-:Y:S01]  /*aaa0*/  CS2R R108, SRZ ;  /* 0x00000000006c7805 */ /* 0x000fe2000001ff00 */
        /* <DEDUP_REMOVED lines=23> */
[----:B------:R-:W-:Y:S05]  /*ac20*/  BRA `(.L_x_1) ;  /* 0x00005a4000007947 */ /* 0x000fea0003800000 */
.L_x_0:
[----:B-1----:R-:W2:Y:S04]  /*ac30*/  LDL.LU R13, [R1] ;  /* 0x00000000010d7983 */ /* 0x002ea80000300800 */
[----:B----4-:R-:W3:Y:S04]  /*ac40*/  LDL.LU R73, [R1+0x4] ;  /* 0x0000040001497983 */ /* 0x010ee80000300800 */
[----:B------:R-:W4:Y:S04]  /*ac50*/  LDL.LU R71, [R1+0x8] ;  /* 0x0000080001477983 */ /* 0x000f280000300800 */
[----:B------:R-:W4:Y:S04]  /*ac60*/  LDL.LU R69, [R1+0xc] ;  /* 0x00000c0001457983 */ /* 0x000f280000300800 */
[----:B------:R-:W4:Y:S01]  /*ac70*/  LDL.LU R31, [R1+0x10] ;  /* 0x00001000011f7983 */ /* 0x000f220000300800 */
[----:B------:R-:W-:-:S02]  /*ac80*/  SHF.R.S32.HI R188, RZ, 0x1f, R16 ;  /* 0x0000001fffbc7819 */ /* 0x000fc40000011410 */
[----:B------:R-:W-:Y:S01]  /*ac90*/  IADD3 R97, P0, R16, R24, RZ ;  /* 0x0000001810617210 */ /* 0x000fe20007f1e0ff */
[----:B------:R-:W4:Y:S03]  /*aca0*/  LDL.LU R140, [R1+0x20] ;  /* 0x00002000018c7983 */ /* 0x000f260000300800 */
[----:B------:R-:W-:Y:S01]  /*acb0*/  LEA.HI.X.SX32 R120, R24, R188, 0x1, P0 ;  /* 0x000000bc18787211 */ /* 0x000fe200000f0eff */
[----:B------:R-:W4:Y:S01]  /*acc0*/  LDL.LU R139, [R1+0x24] ;  /* 0x00002400018b7983 */ /* 0x000f220000300800 */
[----:B-----5:R-:W-:-:S03]  /*acd0*/  IADD3 R74, P0, R16, R17, RZ ;  /* 0x00000011104a7210 */ /* 0x020fc60007f1e0ff */
[----:B------:R-:W4:Y:S04]  /*ace0*/  LDL.LU R63, [R1+0x28] ;  /* 0x00002800013f7983 */ /* 0x000f280000300800 */
[----:B------:R-:W4:Y:S01]  /*acf0*/  LDL.LU R61, [R1+0x2c] ;  /* 0x00002c00013d7983 */ /* 0x000f220000300800 */
[----:B------:R-:W-:-:S03]  /*ad00*/  LEA.HI.X.SX32 R98, R17, R188, 0x1, P0 ;  /* 0x000000bc11627211 */ /* 0x000fc600000f0eff */
[----:B------:R-:W4:Y:S04]  /*ad10*/  LDL.LU R138, [R1+0x30] ;  /* 0x00003000018a7983 */ /* 0x000f280000300800 */
[----:B------:R-:W4:Y:S04]  /*ad20*/  LDL.LU R137, [R1+0x34] ;  /* 0x0000340001897983 */ /* 0x000f280000300800 */
[----:B------:R-:W4:Y:S04]  /*ad30*/  LDL.LU R30, [R1+0x38] ;  /* 0x00003800011e7983 */ /* 0x000f280000300800 */
[----:B------:R-:W4:Y:S04]  /*ad40*/  LDL.LU R136, [R1+0x40] ;  /* 0x0000400001887983 */ /* 0x000f280000300800 */
[----:B------:R-:W4:Y:S04]  /*ad50*/  LDL.LU R135, [R1+0x44] ;  /* 0x0000440001877983 */ /* 0x000f280000300800 */
[----:B------:R-:W4:Y:S04]  /*ad60*/  LDL.LU R134, [R1+0x48] ;  /* 0x0000480001867983 */ /* 0x000f280000300800 */
[----:B------:R-:W4:Y:S04]  /*ad70*/  LDL.LU R133, [R1+0x4c] ;  /* 0x00004c0001857983 */ /* 0x000f280000300800 */
[----:B------:R-:W4:Y:S04]  /*ad80*/  LDL.LU R132, [R1+0x64] ;  /* 0x0000640001847983 */ /* 0x000f280000300800 */
[----:B------:R-:W4:Y:S01]  /*ad90*/  LDL.LU R129, [R1+0x68] ;  /* 0x0000680001817983 */ /* 0x000f220000300800 */
[----:B------:R-:W-:-:S02]  /*ada0*/  IADD3 R124, P6, R16, R29, RZ ;  /* 0x0000001d107c7210 */ /* 0x000fc40007fde0ff */
[C---:B------:R-:W-:Y:S02]  /*adb0*/  IADD3 R121, P5, R16.reuse, R28, RZ ;  /* 0x0000001c10797210 */ /* 0x040fe40007fbe0ff */
[C---:B------:R-:W-:Y:S02]  /*adc0*/  IADD3 R118, P3, R16.reuse, R27, RZ ;  /* 0x0000001b10767210 */ /* 0x040fe40007f7e0ff */
[C---:B------:R-:W-:Y:S02]  /*add0*/  IADD3 R94, P4, R16.reuse, R23, RZ ;  /* 0x00000017105e7210 */ /* 0x040fe40007f9e0ff */
[----:B------:R-:W-:Y:S02]  /*ade0*/  LEA.HI.X.SX32 R127, R29, R188, 0x1, P6 ;  /* 0x000000bc1d7f7211 */ /* 0x000fe400030f0eff */
[----:B------:R-:W-:Y:S02]  /*adf0*/  IADD3 R92, P6, R16, R22, RZ ;  /* 0x00000016105c7210 */ /* 0x000fe40007fde0ff */
[----:B------:R-:W-:-:S02]  /*ae00*/  LEA.HI.X.SX32 R126, R28, R188, 0x1, P5 ;  /* 0x000000bc1c7e7211 */ /* 0x000fc400028f0eff */
[C---:B------:R-:W-:Y:S02]  /*ae10*/  IADD3 R82, P5, R16.reuse, R21, RZ ;  /* 0x0000001510527210 */ /* 0x040fe40007fbe0ff */
[----:B------:R-:W-:Y:S02]  /*ae20*/  LEA.HI.X.SX32 R125, R27, R188, 0x1, P3 ;  /* 0x000000bc1b7d7211 */ /* 0x000fe400018f0eff */
[C---:B------:R-:W-:Y:S02]  /*ae30*/  IADD3 R80, P3, R16.reuse, R20, RZ ;  /* 0x0000001410507210 */ /* 0x040fe40007f7e0ff */
[----:B------:R-:W-:Y:S02]  /*ae40*/  LEA.HI.X.SX32 R119, R23, R188, 0x1, P4 ;  /* 0x000000bc17777211 */ /* 0x000fe400020f0eff */
[----:B------:R-:W-:Y:S02]  /*ae50*/  IADD3 R72, P4, R16, R222, RZ ;  /* 0x000000de10487210 */ /* 0x000fe40007f9e0ff */
[----:B------:R-:W-:-:S02]  /*ae60*/  LEA.HI.X.SX32 R117, R22, R188, 0x1, P6 ;  /* 0x000000bc16757211 */ /* 0x000fc400030f0eff */
[C---:B------:R-:W-:Y:S02]  /*ae70*/  IADD3 R70, P6, R16.reuse, R223, RZ ;  /* 0x000000df10467210 */ /* 0x040fe40007fde0ff */
[----:B------:R-:W-:Y:S02]  /*ae80*/  LEA.HI.X.SX32 R116, R21, R188, 0x1, P5 ;  /* 0x000000bc15747211 */ /* 0x000fe400028f0eff */
[----:B------:R-:W-:Y:S02]  /*ae90*/  IADD3 R68, P5, R16, R224, RZ ;  /* 0x000000e010447210 */ /* 0x000fe40007fbe0ff */
[-C--:B------:R-:W-:Y:S02]  /*aea0*/  LEA.HI.X.SX32 R114, R20, R188.reuse, 0x1, P3 ;  /* 0x000000bc14727211 */ /* 0x080fe400018f0eff */
[----:B------:R-:W-:Y:S02]  /*aeb0*/  IADD3 R66, P3, R16, R225, RZ ;  /* 0x000000e110427210 */ /* 0x000fe40007f7e0ff */
[----:B------:R-:W-:-:S02]  /*aec0*/  LEA.HI.X.SX32 R96, R222, R188, 0x1, P4 ;  /* 0x000000bcde607211 */ /* 0x000fc400020f0eff */
[-C--:B------:R-:W-:Y:S02]  /*aed0*/  LEA.HI.X.SX32 R95, R223, R188.reuse, 0x1, P6 ;  /* 0x000000bcdf5f7211 */ /* 0x080fe400030f0eff */
[-C--:B------:R-:W-:Y:S02]  /*aee0*/  LEA.HI.X.SX32 R93, R224, R188.reuse, 0x1, P5 ;  /* 0x000000bce05d7211 */ /* 0x080fe400028f0eff */
[----:B------:R-:W-:Y:S02]  /*aef0*/  LEA.HI.X.SX32 R83, R225, R188, 0x1, P3 ;  /* 0x000000bce1537211 */ /* 0x000fe400018f0eff */
[C---:B------:R-:W-:Y:S02]  /*af00*/  IADD3 R115, P2, R16.reuse, R26, RZ ;  /* 0x0000001a10737210 */ /* 0x040fe40007f5e0ff */
        /* <DEDUP_REMOVED lines=8> */
[----:B------:R-:W-:Y:S02]  /*af90*/  IADD3 R62, P1, R16, R252, RZ ;  /* 0x000000fc103e7210 */ /* 0x000fe40007f3e0ff */
[-C--:B------:R-:W-:Y:S02]  /*afa0*/  LEA.HI.X.SX32 R81, R226, R188.reuse, 0x1, P2 ;  /* 0x000000bce2517211 */ /* 0x080fe400010f0eff */
[----:B------:R-:W-:Y:S02]  /*afb0*/  LEA.HI.X.SX32 R79, R252, R188, 0x1, P1 ;  /* 0x000000bcfc4f7211 */ /* 0x000fe400008f0eff */
[----:B--2---:R-:W-:-:S04]  /*afc0*/  IADD3 R60, P0, R16, R13, RZ ;  /* 0x0000000d103c7210 */ /* 0x004fc80007f1e0ff */
[-C--:B------:R-:W-:Y:S02]  /*afd0*/  LEA.HI.X.SX32 R77, R13, R188.reuse, 0x1, P0 ;  /* 0x000000bc0d4d7211 */ /* 0x080fe400000f0eff */
[----:B------:R-:W2:Y:S01]  /*afe0*/  LDL.LU R13, [R1+0x6c] ;  /* 0x00006c00010d7983 */ /* 0x000ea20000300800 */
[C---:B---3--:R-:W-:Y:S02]  /*aff0*/  IADD3 R46, P4, R16.reuse, R73, RZ ;  /* 0x00000049102e7210 */ /* 0x048fe40007f9e0ff */
[C---:B----4-:R-:W-:Y:S01]  /*b000*/  IADD3 R44, P6, R16.reuse, R71, RZ ;  /* 0x00000047102c7210 */ /* 0x050fe20007fde0ff */
[----:B------:R-:W3:Y:S01]  /*b010*/  LDL.LU R131, [R1+0x70] ;  /* 0x0000700001837983 */ /* 0x000ee20000300800 */
[C---:B------:R-:W-:Y:S02]  /*b020*/  IADD3 R29, P5, R16.reuse, R69, RZ ;  /* 0x00000045101d7210 */ /* 0x040fe40007fbe0ff */
[----:B------:R-:W-:Y:S01]  /*b030*/  LEA.HI.X.SX32 R75, R73, R188, 0x1, P4 ;  /* 0x000000bc494b7211 */ /* 0x000fe200020f0eff */
[----:B------:R-:W4:Y:S01]  /*b040*/  LDL.LU R130, [R1+0x74] ;  /* 0x0000740001827983 */ /* 0x000f220000300800 */
[----:B------:R-:W-:-:S02]  /*b050*/  IADD3 R28, P3, R16, R31, RZ ;  /* 0x0000001f101c7210 */ /* 0x000fc40007f7e0ff */
[-C--:B------:R-:W-:Y:S01]  /*b060*/  LEA.HI.X.SX32 R73, R71, R188.reuse, 0x1, P6 ;  /* 0x000000bc47497211 */ /* 0x080fe200030f0eff */
[----:B------:R-:W3:Y:S01]  /*b070*/  LDL.LU R128, [R1+0x78] ;  /* 0x0000780001807983 */ /* 0x000ee20000300800 */
[-C--:B------:R-:W-:Y:S02]  /*b080*/  LEA.HI.X.SX32 R71, R69, R188.reuse, 0x1, P5 ;  /* 0x000000bc45477211 */ /* 0x080fe400028f0eff */
[----:B------:R-:W-:Y:S02]  /*b090*/  LEA.HI.X.SX32 R69, R31, R188, 0x1, P3 ;  /* 0x000000bc1f457211 */ /* 0x000fe400018f0eff */
[----:B------:R-:W3:Y:S01]  /*b0a0*/  LDL.LU R31, [R1+0x7c] ;  /* 0x00007c00011f7983 */ /* 0x000ee20000300800 */
[C---:B------:R-:W-:Y:S02]  /*b0b0*/  IADD3 R27, P2, R16.reuse, R140, RZ ;  /* 0x0000008c101b7210 */ /* 0x040fe40007f5e0ff */
[C---:B------:R-:W-:Y:S01]  /*b0c0*/  IADD3 R26, P1, R16.reuse, R139, RZ ;  /* 0x0000008b101a7210 */ /* 0x040fe20007f3e0ff */
[----:B------:R-:W4:Y:S04]  /*b0d0*/  LDL.LU R148, [R1+0x80] ;  /* 0x0000800001947983 */ /* 0x000f280000300800 */
[----:B------:R-:W4:Y:S01]  /*b0e0*/  LDL.LU R146, [R1+0x84] ;  /* 0x0000840001927983 */ /* 0x000f220000300800 */
[----:B------:R-:W-:-:S03]  /*b0f0*/  IADD3 R25, P0, R16, R63, RZ ;  /* 0x0000003f10197210 */ /* 0x000fc60007f1e0ff */
[----:B------:R-:W4:Y:S01]  /*b100*/  LDL.LU R145, [R1+0x88] ;  /* 0x0000880001917983 */ /* 0x000f220000300800 */
[C---:B------:R-:W-:Y:S02]  /*b110*/  IADD3 R21, P6, R16.reuse, R138, RZ ;  /* 0x0000008a10157210 */ /* 0x040fe40007fde0ff */
[----:B------:R-:W-:Y:S01]  /*b120*/  IADD3 R19, P5, R16, R137, RZ ;  /* 0x0000008910137210 */ /* 0x000fe20007fbe0ff */
[----:B------:R-:W4:Y:S01]  /*b130*/  LDL.LU R144, [R1+0x8c] ;  /* 0x00008c0001907983 */ /* 0x000f220000300800 */
[----:B------:R-:W-:Y:S02]  /*b140*/  LEA.HI.X.SX32 R67, R140, R188, 0x1, P2 ;  /* 0x000000bc8c437211 */ /* 0x000fe400010f0eff */
[C---:B------:R-:W-:Y:S01]  /*b150*/  IADD3 R17, P3, R16.reuse, R30, RZ ;  /* 0x0000001e10117210 */ /* 0x040fe20007f7e0ff */
[----:B------:R-:W4:Y:S01]  /*b160*/  LDL.LU R143, [R1+0x90] ;  /* 0x00009000018f7983 */ /* 0x000f220000300800 */
[C---:B------:R-:W-:Y:S02]  /*b170*/  IADD3 R23, P4, R16.reuse, R61, RZ ;  /* 0x0000003d10177210 */ /* 0x040fe40007f9e0ff */
[----:B------:R-:W-:Y:S01]  /*b180*/  IADD3 R251, P2, R16, R136, RZ ;  /* 0x0000008810fb7210 */ /* 0x000fe20007f5e0ff */
[----:B------:R-:W4:Y:S01]  /*b190*/  LDL.LU R142, [R1+0x94] ;  /* 0x00009400018e7983 */ /* 0x000f220000300800 */
[----:B------:R-:W-:-:S02]  /*b1a0*/  LEA.HI.X.SX32 R65, R139, R188, 0x1, P1 ;  /* 0x000000bc8b417211 */ /* 0x000fc400008f0eff */
[----:B------:R-:W-:Y:S01]  /*b1b0*/  IADD3 R249, P1, R16, R135, RZ ;  /* 0x0000008710f97210 */ /* 0x000fe20007f3e0ff */
[----:B------:R-:W4:Y:S01]  /*b1c0*/  LDL.LU R141, [R1+0x98] ;  /* 0x00009800018d7983 */ /* 0x000f220000300800 */
[-C--:B------:R-:W-:Y:S02]  /*b1d0*/  LEA.HI.X.SX32 R45, R137, R188.reuse, 0x1, P5 ;  /* 0x000000bc892d7211 */ /* 0x080fe400028f0eff */
[-C--:B------:R-:W-:Y:S01]  /*b1e0*/  LEA.HI.X.SX32 R47, R138, R188.reuse, 0x1, P6 ;  /* 0x000000bc8a2f7211 */ /* 0x080fe200030f0eff */
[----:B------:R-:W4:Y:S01]  /*b1f0*/  LDL.LU R140, [R1+0x9c] ;  /* 0x00009c00018c7983 */ /* 0x000f220000300800 */
[-C--:B------:R-:W-:Y:S02]  /*b200*/  LEA.HI.X.SX32 R30, R30, R188.reuse, 0x1, P3 ;  /* 0x000000bc1e1e7211 */ /* 0x080fe400018f0eff */
[----:B------:R-:W-:Y:S01]  /*b210*/  LEA.HI.X.SX32 R63, R63, R188, 0x1, P0 ;  /* 0x000000bc3f3f7211 */ /* 0x000fe200000f0eff */
[----:B------:R-:W4:Y:S01]  /*b220*/  LDL.LU R139, [R1+0xa0] ;  /* 0x0000a000018b7983 */ /* 0x000f220000300800 */
[----:B------:R-:W-:-:S02]  /*b230*/  IADD3 R247, P0, R16, R134, RZ ;  /* 0x0000008610f77210 */ /* 0x000fc40007f1e0ff */
[-C--:B------:R-:W-:Y:S01]  /*b240*/  LEA.HI.X.SX32 R61, R61, R188.reuse, 0x1, P4 ;  /* 0x000000bc3d3d7211 */ /* 0x080fe200020f0eff */
[----:B------:R-:W4:Y:S01]  /*b250*/  LDL.LU R138, [R1+0xa4] ;  /* 0x0000a400018a7983 */ /* 0x000f220000300800 */
[-C--:B------:R-:W-:Y:S02]  /*b260*/  LEA.HI.X.SX32 R252, R136, R188.reuse, 0x1, P2 ;  /* 0x000000bc88fc7211 */ /* 0x080fe400010f0eff */
[C---:B------:R-:W-:Y:S01]  /*b270*/  IADD3 R241, P5, R16.reuse, R129, RZ ;  /* 0x0000008110f17210 */ /* 0x040fe20007fbe0ff */
[----:B------:R-:W4:Y:S01]  /*b280*/  LDL.LU R137, [R1+0xa8] ;  /* 0x0000a80001897983 */ /* 0x000f220000300800 */
[C---:B------:R-:W-:Y:S02]  /*b290*/  IADD3 R245, P4, R16.reuse, R133, RZ ;  /* 0x0000008510f57210 */ /* 0x040fe40007f9e0ff */
[----:B------:R-:W-:Y:S01]  /*b2a0*/  LEA.HI.X.SX32 R250, R135, R188, 0x1, P1 ;  /* 0x000000bc87fa7211 */ /* 0x000fe200008f0eff */
[----:B------:R-:W4:Y:S01]  /*b2b0*/  LDL.LU R136, [R1+0xac] ;  /* 0x0000ac0001887983 */ /* 0x000f220000300800 */
[----:B------:R-:W-:-:S02]  /*b2c0*/  IADD3 R243, P6, R16, R132, RZ ;  /* 0x0000008410f37210 */ /* 0x000fc40007fde0ff */
[-C--:B------:R-:W-:Y:S01]  /*b2d0*/  LEA.HI.X.SX32 R242, R129, R188.reuse, 0x1, P5 ;  /* 0x000000bc81f27211 */ /* 0x080fe200028f0eff */
[----:B------:R-:W4:Y:S01]  /*b2e0*/  LDL.LU R135, [R1+0xb0] ;  /* 0x0000b00001877983 */ /* 0x000f220000300800 */
[----:B------:R-:W-:-:S03]  /*b2f0*/  LEA.HI.X.SX32 R248, R134, R188, 0x1, P0 ;  /* 0x000000bc86f87211 */ /* 0x000fc600000f0eff */
[----:B------:R-:W4:Y:S01]  /*b300*/  LDL.LU R129, [R1+0xb4] ;  /* 0x0000b40001817983 */ /* 0x000f220000300800 */
[-C--:B------:R-:W-:Y:S02]  /*b310*/  LEA.HI.X.SX32 R246, R133, R188.reuse, 0x1, P4 ;  /* 0x000000bc85f67211 */ /* 0x080fe400020f0eff */
[----:B------:R-:W-:Y:S02]  /*b320*/  LEA.HI.X.SX32 R244, R132, R188, 0x1, P6 ;  /* 0x000000bc84f47211 */ /* 0x000fe400030f0eff */
[----:B--2---:R-:W-:-:S04]  /*b330*/  IADD3 R239, P3, R16, R13, RZ ;  /* 0x0000000d10ef7210 */ /* 0x004fc80007f7e0ff */
[----:B------:R-:W-:Y:S02]  /*b340*/  LEA.HI.X.SX32 R240, R13, R188, 0x1, P3 ;  /* 0x000000bc0df07211 */ /* 0x000fe400018f0eff */
[----:B------:R-:W2:Y:S04]  /*b350*/  LDL.LU R13, [R1+0xbc] ;  /* 0x0000bc00010d7983 */ /* 0x000ea80000300800 */
[----:B------:R-:W2:Y:S04]  /*b360*/  LDL.LU R134, [R1+0xc0] ;  /* 0x0000c00001867983 */ /* 0x000ea80000300800 */
[----:B------:R-:W2:Y:S04]  /*b370*/  LDL.LU R133, [R1+0xc4] ;  /* 0x0000c40001857983 */ /* 0x000ea80000300800 */
[----:B------:R-:W2:Y:S01]  /*b380*/  LDL.LU R132, [R1+0xc8] ;  /* 0x0000c80001847983 */ /* 0x000ea20000300800 */
[----:B---3--:R-:W-:-:S02]  /*b390*/  IADD3 R237, P2, R16, R131, RZ ;  /* 0x0000008310ed7210 */ /* 0x008fc40007f5e0ff */
[C---:B----4-:R-:W-:Y:S02]  /*b3a0*/  IADD3 R235, P1, R16.reuse, R130, RZ ;  /* 0x0000008210eb7210 */ /* 0x050fe40007f3e0ff */
[C---:B------:R-:W-:Y:S02]  /*b3b0*/  IADD3 R233, P0, R16.reuse, R128, RZ ;  /* 0x0000008010e97210 */ /* 0x040fe40007f1e0ff */
[----:B------:R-:W-:Y:S02]  /*b3c0*/  IADD3 R231, P4, R16, R31, RZ ;  /* 0x0000001f10e77210 */ /* 0x000fe40007f9e0ff */
[-C--:B------:R-:W-:Y:S02]  /*b3d0*/  LEA.HI.X.SX32 R238, R131, R188.reuse, 0x1, P2 ;  /* 0x000000bc83ee7211 */ /* 0x080fe400010f0eff */
[-C--:B------:R-:W-:Y:S01]  /*b3e0*/  LEA.HI.X.SX32 R236, R130, R188.reuse, 0x1, P1 ;  /* 0x000000bc82ec7211 */ /* 0x080fe200008f0eff */
[----:B------:R-:W3:Y:S01]  /*b3f0*/  LDL.LU R131, [R1+0xd0] ;  /* 0x0000d00001837983 */ /* 0x000ee20000300800 */
[----:B------:R-:W-:-:S02]  /*b400*/  LEA.HI.X.SX32 R234, R128, R188, 0x1, P0 ;  /* 0x000000bc80ea7211 */ /* 0x000fc400000f0eff */
[----:B------:R-:W-:Y:S01]  /*b410*/  LEA.HI.X.SX32 R232, R31, R188, 0x1, P4 ;  /* 0x000000bc1fe87211 */ /* 0x000fe200020f0eff */
[----:B------:R-:W4:Y:S04]  /*b420*/  LDL.LU R130, [R1+0xd4] ;  /* 0x0000d40001827983 */ /* 0x000f280000300800 */
[----:B------:R-:W3:Y:S04]  /*b430*/  LDL.LU R128, [R1+0xd8] ;  /* 0x0000d80001807983 */ /* 0x000ee80000300800 */
[----:B------:R-:W3:Y:S01]  /*b440*/  LDL.LU R31, [R1+0xdc] ;  /* 0x0000dc00011f7983 */ /* 0x000ee20000300800 */
[----:B------:R-:W-:-:S02]  /*b450*/  IADD3 R227, P5, R16, R146, RZ ;  /* 0x0000009210e37210 */ /* 0x000fc40007fbe0ff */
[----:B------:R-:W-:Y:S02]  /*b460*/  IADD3 R223, P2, R16, R144, RZ ;  /* 0x0000009010df7210 */ /* 0x000fe40007f5e0ff */
[-C--:B------:R-:W-:Y:S02]  /*b470*/  LEA.HI.X.SX32 R228, R146, R188.reuse, 0x1, P5 ;  /* 0x000000bc92e47211 */ /* 0x080fe400028f0eff */
[----:B------:R-:W-:Y:S02]  /*b480*/  LEA.HI.X.SX32 R224, R144, R188, 0x1, P2 ;  /* 0x000000bc90e07211 */ /* 0x000fe400010f0eff */
[----:B------:R-:W-:-:S04]  /*b490*/  IADD3 R213, P5, R16, R139, RZ ;  /* 0x0000008b10d57210 */ /* 0x000fc80007fbe0ff */
[----:B------:R-:W-:Y:S02]  /*b4a0*/  LEA.HI.X.SX32 R214, R139, R188, 0x1, P5 ;  /* 0x000000bc8bd67211 */ /* 0x000fe400028f0eff */
[----:B------:R-:W-:-:S04]  /*b4b0*/  IADD3 R209, P2, R16, R137, RZ ;  /* 0x0000008910d17210 */ /* 0x000fc80007f5e0ff */
[----:B------:R-:W-:Y:S02]  /*b4c0*/  LEA.HI.X.SX32 R210, R137, R188, 0x1, P2 ;  /* 0x000000bc89d27211 */ /* 0x000fe400010f0eff */
[C---:B------:R-:W-:Y:S01]  /*b4d0*/  SHF.L.U64.HI R127, R124.reuse, 0x2, R127 ;  /* 0x000000027c7f7819 */ /* 0x040fe2000001027f */
[----:B------:R-:W-:Y:S01]  /*b4e0*/  IMAD.SHL.U32 R124, R124, 0x4, RZ ;  /* 0x000000047c7c7824 */ /* 0x000fe200078e00ff */
[----:B--2---:R-:W-:-:S04]  /*b4f0*/  IADD3 R199, P5, R16, R134, RZ ;  /* 0x0000008610c77210 */ /* 0x004fc80007fbe0ff */
[----:B------:R-:W-:Y:S02]  /*b500*/  LEA.HI.X.SX32 R200, R134, R188, 0x1, P5 ;  /* 0x000000bc86c87211 */ /* 0x000fe400028f0eff */
[----:B------:R-:W2:Y:S01]  /*b510*/  LDL.LU R134, [R1+0x188] ;  /* 0x0001880001867983 */ /* 0x000ea20000300800 */
[----:B------:R-:W-:-:S04]  /*b520*/  IADD3 R195, P2, R16, R132, RZ ;  /* 0x0000008410c37210 */ /* 0x000fc80007f5e0ff */
[----:B------:R-:W-:Y:S02]  /*b530*/  LEA.HI.X.SX32 R196, R132, R188, 0x1, P2 ;  /* 0x000000bc84c47211 */ /* 0x000fe400010f0eff */
[----:B------:R-:W2:Y:S04]  /*b540*/  LDL R132, [R1+0x110] ;  /* 0x0001100001847983 */ /* 0x000ea80000100800 */
[----:B------:R-:W2:Y:S04]  /*b550*/  LDL.LU R153, [R1+0x12c] ;  /* 0x00012c0001997983 */ /* 0x000ea80000300800 */
[----:B------:R-:W2:Y:S04]  /*b560*/  LDL.LU R151, [R1+0x130] ;  /* 0x0001300001977983 */ /* 0x000ea80000300800 */
[----:B------:R1:W-:Y:S04]  /*b570*/  STL [R1+0xf4], R127 ;  /* 0x0000f47f01007387 */ /* 0x0003e80000100800 */
[----:B------:R3:W-:Y:S01]  /*b580*/  STL [R1+0xf0], R124 ;  /* 0x0000f07c01007387 */ /* 0x0007e20000100800 */
[C---:B-1----:R-:W-:Y:S01]  /*b590*/  SHF.L.U64.HI R127, R121.reuse, 0x2, R126 ;  /* 0x00000002797f7819 */ /* 0x042fe2000001027e */
[----:B------:R-:W-:-:S02]  /*b5a0*/  IMAD.SHL.U32 R126, R121, 0x4, RZ ;  /* 0x00000004797e7824 */ /* 0x000fc400078e00ff */
[C---:B------:R-:W-:Y:S01]  /*b5b0*/  IMAD.SHL.U32 R121, R118.reuse, 0x4, RZ ;  /* 0x0000000476797824 */ /* 0x040fe200078e00ff */
[----:B---3--:R-:W-:Y:S01]  /*b5c0*/  SHF.L.U64.HI R124, R118, 0x2, R125 ;  /* 0x00000002767c7819 */ /* 0x008fe2000001027d */
[----:B------:R-:W-:Y:S01]  /*b5d0*/  STL [R1+0xec], R127 ;  /* 0x0000ec7f01007387 */ /* 0x000fe20000100800 */
[C---:B------:R-:W-:Y:S01]  /*b5e0*/  SHF.L.U64.HI R118, R115.reuse, 0x2, R123 ;  /* 0x0000000273767819 */ /* 0x040fe2000001027b */
[----:B------:R-:W-:Y:S02]  /*b5f0*/  IMAD.SHL.U32 R115, R115, 0x4, RZ ;  /* 0x0000000473737824 */ /* 0x000fe400078e00ff */
[----:B------:R-:W-:Y:S04]  /*b600*/  STL [R1+0xe8], R126 ;  /* 0x0000e87e01007387 */ /* 0x000fe80000100800 */
[----:B------:R-:W-:Y:S04]  /*b610*/  STL [R1+0xe4], R124 ;  /* 0x0000e47c01007387 */ /* 0x000fe80000100800 */
[----:B------:R1:W-:Y:S04]  /*b620*/  STL [R1+0xe0], R121 ;  /* 0x0000e07901007387 */ /* 0x0003e80000100800 */
[----:B------:R3:W-:Y:S04]  /*b630*/  STL [R1+0xdc], R118 ;  /* 0x0000dc7601007387 */ /* 0x0007e80000100800 */
[----:B------:R4:W-:Y:S01]  /*b640*/  STL [R1+0xd8], R115 ;  /* 0x0000d87301007387 */ /* 0x0009e20000100800 */
[C---:B-1----:R-:W-:Y:S01]  /*b650*/  SHF.L.U64.HI R121, R112.reuse, 0x2, R122 ;  /* 0x0000000270797819 */ /* 0x042fe2000001027a */
[----:B---3--:R-:W-:-:S02]  /*b660*/  IMAD.SHL.U32 R118, R112, 0x4, RZ ;  /* 0x0000000470767824 */ /* 0x008fc400078e00ff */
[C---:B------:R-:W-:Y:S01]  /*b670*/  IMAD.SHL.U32 R112, R97.reuse, 0x4, RZ ;  /* 0x0000000461707824 */ /* 0x040fe200078e00ff */
[----:B----4-:R-:W-:Y:S01]  /*b680*/  SHF.L.U64.HI R115, R97, 0x2, R120 ;  /* 0x0000000261737819 */ /* 0x010fe20000010278 */
[----:B------:R-:W-:Y:S01]  /*b690*/  STL [R1+0xd4], R121 ;  /* 0x0000d47901007387 */ /* 0x000fe20000100800 */
[C---:B------:R-:W-:Y:S01]  /*b6a0*/  SHF.L.U64.HI R97, R94.reuse, 0x2, R119 ;  /* 0x000000025e617819 */ /* 0x040fe20000010277 */
[----:B------:R-:W-:Y:S02]  /*b6b0*/  IMAD.SHL.U32 R94, R94, 0x4, RZ ;  /* 0x000000045e5e7824 */ /* 0x000fe400078e00ff */
[----:B------:R-:W-:Y:S01]  /*b6c0*/  STL [R1+0xd0], R118 ;  /* 0x0000d07601007387 */ /* 0x000fe20000100800 */
[----:B------:R-:W-:-:S03]  /*b6d0*/  IADD3 R229, P6, R16, R148, RZ ;  /* 0x0000009410e57210 */ /* 0x000fc60007fde0ff */
[----:B------:R-:W-:Y:S04]  /*b6e0*/  STL [R1+0xcc], R115 ;  /* 0x0000cc7301007387 */ /* 0x000fe80000100800 */
[----:B------:R1:W-:Y:S01]  /*b6f0*/  STL [R1+0xc8], R112 ;  /* 0x0000c87001007387 */ /* 0x0003e20000100800 */
[----:B------:R-:W-:-:S03]  /*b700*/  IADD3 R225, P3, R16, R145, RZ ;  /* 0x0000009110e17210 */ /* 0x000fc60007f7e0ff */
[----:B------:R3:W-:Y:S01]  /*b710*/  STL [R1+0xc4], R97 ;  /* 0x0000c46101007387 */ /* 0x0007e20000100800 */
[----:B------:R-:W-:-:S03]  /*b720*/  IADD3 R221, P1, R16, R143, RZ ;  /* 0x0000008f10dd7210 */ /* 0x000fc60007f3e0ff */
[----:B------:R4:W-:Y:S01]  /*b730*/  STL [R1+0xc0], R94 ;  /* 0x0000c05e01007387 */ /* 0x0009e20000100800 */
[----:B-1----:R-:W-:Y:S02]  /*b740*/  SHF.L.U64.HI R112, R92, 0x2, R117 ;  /* 0x000000025c707819 */ /* 0x002fe40000010275 */
[----:B------:R-:W-:Y:S01]  /*b750*/  IADD3 R219, P0, R16, R142, RZ ;  /* 0x0000008e10db7210 */ /* 0x000fe20007f1e0ff */
[----:B---3--:R-:W-:Y:S01]  /*b760*/  IMAD.SHL.U32 R97, R92, 0x4, RZ ;  /* 0x000000045c617824 */ /* 0x008fe200078e00ff */
[----:B------:R-:W-:Y:S01]  /*b770*/  IADD3 R217, P4, R16, R141, RZ ;  /* 0x0000008d10d97210 */ /* 0x000fe20007f9e0ff */
[----:B------:R-:W-:Y:S01]  /*b780*/  IMAD.SHL.U32 R92, R82, 0x4, RZ ;  /* 0x00000004525c7824 */ /* 0x000fe200078e00ff */
[----:B------:R-:W-:Y:S02]  /*b790*/  LEA.HI.X.SX32 R230, R148, R188, 0x1, P6 ;  /* 0x000000bc94e67211 */ /* 0x000fe400030f0eff */
[----:B----4-:R-:W-:Y:S01]  /*b7a0*/  SHF.L.U64.HI R94, R82, 0x2, R116 ;  /* 0x00000002525e7819 */ /* 0x010fe20000010274 */
[----:B------:R-:W-:Y:S01]  /*b7b0*/  STL [R1+0xbc], R112 ;  /* 0x0000bc7001007387 */ /* 0x000fe20000100800 */
[----:B------:R-:W-:-:S02]  /*b7c0*/  IADD3 R215, P6, R16, R140, RZ ;  /* 0x0000008c10d77210 */ /* 0x000fc40007fde0ff */
[C---:B------:R-:W-:Y:S01]  /*b7d0*/  SHF.L.U64.HI R82, R80.reuse, 0x2, R114 ;  /* 0x0000000250527819 */ /* 0x040fe20000010272 */
[----:B------:R-:W-:Y:S01]  /*b7e0*/  IMAD.SHL.U32 R80, R80, 0x4, RZ ;  /* 0x0000000450507824 */ /* 0x000fe200078e00ff */
[----:B------:R-:W-:Y:S01]  /*b7f0*/  STL [R1+0xb8], R97 ;  /* 0x0000b86101007387 */ /* 0x000fe20000100800 */
[-C--:B------:R-:W-:Y:S02]  /*b800*/  LEA.HI.X.SX32 R226, R145, R188.reuse, 0x1, P3 ;  /* 0x000000bc91e27211 */ /* 0x080fe400018f0eff */
[-C--:B------:R-:W-:Y:S01]  /*b810*/  LEA.HI.X.SX32 R222, R143, R188.reuse, 0x1, P1 ;  /* 0x000000bc8fde7211 */ /* 0x080fe200008f0eff */
[----:B------:R-:W-:Y:S01]  /*b820*/  STL [R1+0xb4], R94 ;  /* 0x0000b45e01007387 */ /* 0x000fe20000100800 */
[-C--:B------:R-:W-:Y:S02]  /*b830*/  LEA.HI.X.SX32 R220, R142, R188.reuse, 0x1, P0 ;  /* 0x000000bc8edc7211 */ /* 0x080fe400000f0eff */
[----:B------:R-:W-:Y:S01]  /*b840*/  LEA.HI.X.SX32 R218, R141, R188, 0x1, P4 ;  /* 0x000000bc8dda7211 */ /* 0x000fe200020f0eff */
[----:B------:R1:W-:Y:S01]  /*b850*/  STL [R1+0xb0], R92 ;  /* 0x0000b05c01007387 */ /* 0x0003e20000100800 */
[----:B------:R-:W-:-:S02]  /*b860*/  IADD3 R211, P3, R16, R138, RZ ;  /* 0x0000008a10d37210 */ /* 0x000fc40007f7e0ff */
[C---:B------:R-:W-:Y:S01]  /*b870*/  IADD3 R207, P1, R16.reuse, R136, RZ ;  /* 0x0000008810cf7210 */ /* 0x040fe20007f3e0ff */
[----:B------:R3:W-:Y:S01]  /*b880*/  STL [R1+0xac], R82 ;  /* 0x0000ac5201007387 */ /* 0x0007e20000100800 */
[C---:B------:R-:W-:Y:S02]  /*b890*/  IADD3 R205, P0, R16.reuse, R135, RZ ;  /* 0x0000008710cd7210 */ /* 0x040fe40007f1e0ff */
[----:B------:R-:W-:Y:S02]  /*b8a0*/  IADD3 R203, P4, R16, R129, RZ ;  /* 0x0000008110cb7210 */ /* 0x000fe40007f9e0ff */
[-C--:B------:R-:W-:Y:S01]  /*b8b0*/  LEA.HI.X.SX32 R216, R140, R188.reuse, 0x1, P6 ;  /* 0x000000bc8cd87211 */ /* 0x080fe200030f0eff */
[----:B------:R4:W-:Y:S01]  /*b8c0*/  STL [R1+0xa8], R80 ;  /* 0x0000a85001007387 */ /* 0x0009e20000100800 */
[----:B------:R-:W-:Y:S02]  /*b8d0*/  IADD3 R201, P6, R16, R13, RZ ;  /* 0x0000000d10c97210 */ /* 0x000fe40007fde0ff */
[C---:B-1----:R-:W-:Y:S01]  /*b8e0*/  SHF.L.U64.HI R92, R78.reuse, 0x2, R113 ;  /* 0x000000024e5c7819 */ /* 0x042fe20000010271 */
[----:B---3--:R-:W-:Y:S01]  /*b8f0*/  IMAD.SHL.U32 R82, R78, 0x4, RZ ;  /* 0x000000044e527824 */ /* 0x008fe200078e00ff */
[-C--:B------:R-:W-:Y:S01]  /*b900*/  LEA.HI.X.SX32 R212, R138, R188.reuse, 0x1, P3 ;  /* 0x000000bc8ad47211 */ /* 0x080fe200018f0eff */
[----:B------:R-:W-:Y:S01]  /*b910*/  IMAD.SHL.U32 R78, R76, 0x4, RZ ;  /* 0x000000044c4e7824 */ /* 0x000fe200078e00ff */
[----:B------:R-:W-:-:S02]  /*b920*/  LEA.HI.X.SX32 R208, R136, R188, 0x1, P1 ;  /* 0x000000bc88d07211 */ /* 0x000fc400008f0eff */
[-C--:B------:R-:W-:Y:S02]  /*b930*/  LEA.HI.X.SX32 R206, R135, R188.reuse, 0x1, P0 ;  /* 0x000000bc87ce7211 */ /* 0x080fe400000f0eff */
[----:B----4-:R-:W-:Y:S02]  /*b940*/  SHF.L.U64.HI R80, R76, 0x2, R99 ;  /* 0x000000024c507819 */ /* 0x010fe40000010263 */
[----:B------:R-:W-:Y:S01]  /*b950*/  LEA.HI.X.SX32 R204, R129, R188, 0x1, P4 ;  /* 0x000000bc81cc7211 */ /* 0x000fe200020f0eff */
[----:B------:R-:W-:Y:S01]  /*b960*/  STL [R1+0xa4], R92 ;  /* 0x0000a45c01007387 */ /* 0x000fe20000100800 */
[C---:B------:R-:W-:Y:S02]  /*b970*/  IADD3 R197, P3, R16.reuse, R133, RZ ;  /* 0x0000008510c57210 */ /* 0x040fe40007f7e0ff */
[C---:B------:R-:W-:Y:S02]  /*b980*/  IADD3 R193, P1, R16.reuse, R131, RZ ;  /* 0x0000008310c17210 */ /* 0x040fe40007f3e0ff */
[----:B------:R-:W-:-:S02]  /*b990*/  IADD3 R191, P0, R16, R130, RZ ;  /* 0x0000008210bf7210 */ /* 0x000fc40007f1e0ff */
[----:B------:R-:W-:Y:S02]  /*b9a0*/  IADD3 R189, P4, R16, R128, RZ ;  /* 0x0000008010bd7210 */ /* 0x000fe40007f9e0ff */
[-C--:B------:R-:W-:Y:S02]  /*b9b0*/  LEA.HI.X.SX32 R202, R13, R188.reuse, 0x1, P6 ;  /* 0x000000bc0dca7211 */ /* 0x080fe400030f0eff */
[C---:B------:R-:W-:Y:S01]  /*b9c0*/  SHF.L.U64.HI R76, R74.reuse, 0x2, R98 ;  /* 0x000000024a4c7819 */ /* 0x040fe20000010262 */
[----:B------:R-:W-:Y:S01]  /*b9d0*/  IMAD.SHL.U32 R74, R74, 0x4, RZ ;  /* 0x000000044a4a7824 */ /* 0x000fe200078e00ff */
[----:B------:R-:W-:Y:S01]  /*b9e0*/  IADD3 R187, P6, R16, R31, RZ ;  /* 0x0000001f10bb7210 */ /* 0x000fe20007fde0ff */
[----:B------:R-:W-:Y:S01]  /*b9f0*/  STL [R1+0xa0], R82 ;  /* 0x0000a05201007387 */ /* 0x000fe20000100800 */
[-C--:B------:R-:W-:Y:S02]  /*ba00*/  LEA.HI.X.SX32 R198, R133, R188.reuse, 0x1, P3 ;  /* 0x000000bc85c67211 */ /* 0x080fe400018f0eff */
[-C--:B------:R-:W-:Y:S01]  /*ba10*/  LEA.HI.X.SX32 R194, R131, R188.reuse, 0x1, P1 ;  /* 0x000000bc83c27211 */ /* 0x080fe200008f0eff */
[----:B------:R-:W-:Y:S01]  /*ba20*/  STL [R1+0x9c], R80 ;  /* 0x00009c5001007387 */ /* 0x000fe20000100800 */
[----:B------:R-:W-:-:S02]  /*ba30*/  LEA.HI.X.SX32 R192, R130, R188, 0x1, P0 ;  /* 0x000000bc82c07211 */ /* 0x000fc400000f0eff */
[-C--:B------:R-:W-:Y:S01]  /*ba40*/  LEA.HI.X.SX32 R190, R128, R188.reuse, 0x1, P4 ;  /* 0x000000bc80be7211 */ /* 0x080fe200020f0eff */
[----:B------:R1:W-:Y:S01]  /*ba50*/  STL [R1+0x98], R78 ;  /* 0x0000984e01007387 */ /* 0x0003e20000100800 */
[----:B------:R-:W-:Y:S02]  /*ba60*/  LEA.HI.X.SX32 R188, R31, R188, 0x1, P6 ;  /* 0x000000bc1fbc7211 */ /* 0x000fe400030f0eff */
[----:B------:R-:W-:Y:S01]  /*ba70*/  LOP3.LUT R31, R0, 0x38, RZ, 0xfc, !PT ;  /* 0x00000038001f7812 */ /* 0x000fe200078efcff */
        /* <DEDUP_REMOVED lines=8> */
[----:B------:R-:W-:Y:S01]  /*bb00*/  IMAD.SHL.U32 R68, R68, 0x4, RZ ;  /* 0x0000000444447824 */ /* 0x000fe200078e00ff */
[----:B------:R-:W-:Y:S01]  /*bb10*/  SHF.R.S32.HI R129, RZ, 0x1f, R186 ;  /* 0x0000001fff817819 */ /* 0x000fe200000114ba */
[----:B------:R-:W-:Y:S01]  /*bb20*/  IMAD R180, R31, c[0x0][0x188], RZ ;  /* 0x000062001fb47a24 */ /* 0x000fe200078e02ff */
[----:B------:R-:W-:Y:S01]  /*bb30*/  STL [R1+0x88], R76 ;  /* 0x0000884c01007387 */ /* 0x000fe20000100800 */
[----:B------:R-:W-:-:S03]  /*bb40*/  LOP3.LUT R31, R0, 0x30, RZ, 0xfc, !PT ;  /* 0x00000030001f7812 */ /* 0x000fc600078efcff */
[----:B------:R-:W-:Y:S01]  /*bb50*/  STL [R1+0x84], R74 ;  /* 0x0000844a01007387 */ /* 0x000fe20000100800 */
[----:B------:R-:W-:-:S03]  /*bb60*/  LEA.HI R129, R129, R186, RZ, 0x6 ;  /* 0x000000ba81817211 */ /* 0x000fc600078f30ff */
[----:B------:R1:W-:Y:S01]  /*bb70*/  STL [R1+0x80], R72 ;  /* 0x0000804801007387 */ /* 0x0003e20000100800 */
[----:B------:R-:W-:-:S03]  /*bb80*/  IMAD R186, R172, c[0x0][0x188], RZ ;  /* 0x00006200acba7a24 */ /* 0x000fc600078e02ff */
[----:B------:R3:W-:Y:S01]  /*bb90*/  STL [R1+0x7c], R70 ;  /* 0x00007c4601007387 */ /* 0x0007e20000100800 */
[----:B------:R-:W-:-:S03]  /*bba0*/  IMAD R172, R31, c[0x0][0x188], RZ ;  /* 0x000062001fac7a24 */ /* 0x000fc600078e02ff */
[----:B------:R4:W-:Y:S01]  /*bbb0*/  STL [R1+0x78], R68 ;  /* 0x0000784401007387 */ /* 0x0009e20000100800 */
[C---:B-1----:R-:W-:Y:S01]  /*bbc0*/  SHF.L.U64.HI R72, R66.reuse, 0x2, R83 ;  /* 0x0000000242487819 */ /* 0x042fe20000010253 */
[----:B---3--:R-:W-:Y:S01]  /*bbd0*/  IMAD.SHL.U32 R70, R66, 0x4, RZ ;  /* 0x0000000442467824 */ /* 0x008fe200078e00ff */
[----:B------:R-:W-:Y:S01]  /*bbe0*/  LOP3.LUT R31, R0, 0x28, RZ, 0xfc, !PT ;  /* 0x00000028001f7812 */ /* 0x000fe200078efcff */
[C---:B------:R-:W-:Y:S01]  /*bbf0*/  IMAD.SHL.U32 R66, R64.reuse, 0x4, RZ ;  /* 0x0000000440427824 */ /* 0x040fe200078e00ff */
[----:B----4-:R-:W-:Y:S01]  /*bc00*/  SHF.L.U64.HI R68, R64, 0x2, R81 ;  /* 0x0000000240447819 */ /* 0x010fe20000010251 */
[----:B------:R-:W-:Y:S01]  /*bc10*/  STL [R1+0x74], R72 ;  /* 0x0000744801007387 */ /* 0x000fe20000100800 */
[C---:B------:R-:W-:Y:S01]  /*bc20*/  SHF.L.U64.HI R64, R62.reuse, 0x2, R79 ;  /* 0x000000023e407819 */ /* 0x040fe2000001024f */
[----:B------:R-:W-:Y:S01]  /*bc30*/  IMAD.SHL.U32 R62, R62, 0x4, RZ ;  /* 0x000000043e3e7824 */ /* 0x000fe200078e00ff */
[----:B------:R-:W-:Y:S01]  /*bc40*/  LOP3.LUT R130, R0, 0x3c, RZ, 0xfc, !PT ;  /* 0x0000003c00827812 */ /* 0x000fe200078efcff */
[----:B------:R-:W-:Y:S01]  /*bc50*/  STL [R1+0x70], R70 ;  /* 0x0000704601007387 */ /* 0x000fe20000100800 */
[----:B------:R-:W-:-:S03]  /*bc60*/  IMAD R164, R31, c[0x0][0x188], RZ ;  /* 0x000062001fa47a24 */ /* 0x000fc600078e02ff */
[----:B------:R-:W-:Y:S01]  /*bc70*/  STL [R1+0x6c], R68 ;  /* 0x00006c4401007387 */ /* 0x000fe20000100800 */
[----:B------:R-:W-:Y:S01]  /*bc80*/  IMAD R184, R130, c[0x0][0x188], RZ ;  /* 0x0000620082b87a24 */ /* 0x000fe200078e02ff */
[----:B------:R-:W-:Y:S02]  /*bc90*/  LOP3.LUT R31, R0, 0x20, RZ, 0xfc, !PT ;  /* 0x00000020001f7812 */ /* 0x000fe400078efcff */
[----:B------:R1:W-:Y:S01]  /*bca0*/  STL [R1+0x68], R66 ;  /* 0x0000684201007387 */ /* 0x0003e20000100800 */
[----:B------:R-:W-:-:S03]  /*bcb0*/  LOP3.LUT R32, R171, 0x7, RZ, 0xc0, !PT ;  /* 0x00000007ab207812 */ /* 0x000fc600078ec0ff */
[----:B------:R3:W-:Y:S01]  /*bcc0*/  STL [R1+0x64], R64 ;  /* 0x0000644001007387 */ /* 0x0007e20000100800 */
[----:B------:R-:W-:-:S03]  /*bcd0*/  LOP3.LUT R130, R0, 0x34, RZ, 0xfc, !PT ;  /* 0x0000003400827812 */ /* 0x000fc600078efcff */
[----:B------:R4:W-:Y:S01]  /*bce0*/  STL [R1+0x60], R62 ;  /* 0x0000603e01007387 */ /* 0x0009e20000100800 */
[C---:B-1----:R-:W-:Y:S01]  /*bcf0*/  SHF.L.U64.HI R66, R60.reuse, 0x2, R77 ;  /* 0x000000023c427819 */ /* 0x042fe2000001024d */
[----:B---3--:R-:W-:Y:S02]  /*bd00*/  IMAD.SHL.U32 R64, R60, 0x4, RZ ;  /* 0x000000043c407824 */ /* 0x008fe400078e00ff */
[----:B------:R-:W1:Y:S01]  /*bd10*/  S2R R127, SR_TID.X ;  /* 0x00000000007f7919 */ /* 0x000e620000002100 */
[C---:B------:R-:W-:Y:S01]  /*bd20*/  IMAD.SHL.U32 R60, R46.reuse, 0x4, RZ ;  /* 0x000000042e3c7824 */ /* 0x040fe200078e00ff */
[----:B----4-:R-:W-:Y:S02]  /*bd30*/  SHF.L.U64.HI R62, R46, 0x2, R75 ;  /* 0x000000022e3e7819 */ /* 0x010fe4000001024b */
[----:B------:R-:W-:Y:S01]  /*bd40*/  STL [R1+0x5c], R66 ;  /* 0x00005c4201007387 */ /* 0x000fe20000100800 */
[C---:B------:R-:W-:Y:S01]  /*bd50*/  SHF.L.U64.HI R46, R44.reuse, 0x2, R73 ;  /* 0x000000022c2e7819 */ /* 0x040fe20000010249 */
[----:B------:R-:W-:Y:S01]  /*bd60*/  IMAD.SHL.U32 R44, R44, 0x4, RZ ;  /* 0x000000042c2c7824 */ /* 0x000fe200078e00ff */
[C---:B------:R-:W-:Y:S01]  /*bd70*/  LOP3.LUT R16, R171.reuse, 0x3, RZ, 0xc0, !PT ;  /* 0x00000003ab107812 */ /* 0x040fe200078ec0ff */
[----:B------:R-:W-:Y:S01]  /*bd80*/  IMAD R178, R176, c[0x0][0x188], RZ ;  /* 0x00006200b0b27a24 */ /* 0x000fe200078e02ff */
[----:B------:R-:W-:Y:S01]  /*bd90*/  LOP3.LUT R13, R171, 0x1c, RZ, 0xc0, !PT ;  /* 0x0000001cab0d7812 */ /* 0x000fe200078ec0ff */
[----:B------:R-:W-:Y:S01]  /*bda0*/  IMAD R156, R31, c[0x0][0x188], RZ ;  /* 0x000062001f9c7a24 */ /* 0x000fe200078e02ff */
[C---:B------:R-:W-:Y:S01]  /*bdb0*/  LOP3.LUT R133, R0.reuse, 0x26, RZ, 0xfc, !PT ;  /* 0x0000002600857812 */ /* 0x040fe200078efcff */
[----:B------:R-:W-:Y:S01]  /*bdc0*/  STL [R1+0x58], R64 ;  /* 0x0000584001007387 */ /* 0x000fe20000100800 */
[----:B------:R-:W-:Y:S01]  /*bdd0*/  IMAD.SHL.U32 R18, R171, 0x2, RZ ;  /* 0x00000002ab127824 */ /* 0x000fe200078e00ff */
[----:B------:R-:W-:Y:S01]  /*bde0*/  LOP3.LUT R31, R0, 0x18, RZ, 0xfc, !PT ;  /* 0x00000018001f7812 */ /* 0x000fe200078efcff */
[----:B------:R-:W-:Y:S01]  /*bdf0*/  IMAD.SHL.U32 R128, R32, 0x10, RZ ;  /* 0x0000001020807824 */ /* 0x000fe200078e00ff */
[----:B------:R-:W-:Y:S01]  /*be00*/  STL [R1+0x54], R62 ;  /* 0x0000543e01007387 */ /* 0x000fe20000100800 */
[----:B------:R-:W-:Y:S01]  /*be10*/  IMAD R176, R130, c[0x0][0x188], RZ ;  /* 0x0000620082b07a24 */ /* 0x000fe200078e02ff */
[----:B------:R-:W-:-:S02]  /*be20*/  SHF.R.S32.HI R148, RZ, 0x1f, R8 ;  /* 0x0000001fff947819 */ /* 0x000fc40000011408 */
[C---:B------:R-:W-:Y:S01]  /*be30*/  LOP3.LUT R130, R0.reuse, 0x2c, RZ, 0xfc, !PT ;  /* 0x0000002c00827812 */ /* 0x040fe200078efcff */
[----:B------:R3:W-:Y:S01]  /*be40*/  STL [R1+0x50], R60 ;  /* 0x0000503c01007387 */ /* 0x0007e20000100800 */
[----:B------:R-:W-:Y:S02]  /*be50*/  LOP3.LUT R131, R0, 0x24, RZ, 0xfc, !PT ;  /* 0x0000002400837812 */ /* 0x000fe400078efcff */
[C---:B------:R-:W-:Y:S01]  /*be60*/  IADD3 R145, P3, R8.reuse, R15, RZ ;  /* 0x0000000f08917210 */ /* 0x040fe20007f7e0ff */
[----:B------:R4:W-:Y:S01]  /*be70*/  STL [R1+0x4c], R46 ;  /* 0x00004c2e01007387 */ /* 0x0009e20000100800 */
[C---:B------:R-:W-:Y:S02]  /*be80*/  IADD3 R143, P4, R8.reuse, R14, RZ ;  /* 0x0000000e088f7210 */ /* 0x040fe40007f9e0ff */
[----:B------:R-:W-:Y:S01]  /*be90*/  IADD3 R141, P5, R8, R12, RZ ;  /* 0x0000000c088d7210 */ /* 0x000fe20007fbe0ff */
[----:B------:R1:W-:Y:S01]  /*bea0*/  STL [R1+0x48], R44 ;  /* 0x0000482c01007387 */ /* 0x0003e20000100800 */
[----:B---3--:R-:W-:Y:S01]  /*beb0*/  SHF.L.U64.HI R60, R29, 0x2, R71 ;  /* 0x000000021d3c7819 */ /* 0x008fe20000010247 */
[----:B------:R-:W-:Y:S01]  /*bec0*/  IMAD R13, R16, 0x120, R13 ;  /* 0x00000120100d7824 */ /* 0x000fe200078e020d */
[----:B------:R-:W-:Y:S01]  /*bed0*/  LOP3.LUT R128, R128, 0x30, R18, 0x78, !PT ;  /* 0x0000003080807812 */ /* 0x000fe200078e7812 */
[----:B------:R-:W-:-:S02]  /*bee0*/  IMAD R162, R133, c[0x0][0x188], RZ ;  /* 0x0000620085a27a24 */ /* 0x000fc400078e02ff */
[----:B----4-:R-:W-:Y:S01]  /*bef0*/  IMAD.SHL.U32 R46, R29, 0x4, RZ ;  /* 0x000000041d2e7824 */ /* 0x010fe200078e00ff */
[----:B------:R-:W-:Y:S01]  /*bf00*/  LOP3.LUT R133, R0, 0x1e, RZ, 0xfc, !PT ;  /* 0x0000001e00857812 */ /* 0x000fe200078efcff */
[----:B------:R-:W-:Y:S01]  /*bf10*/  IMAD R16, R31, c[0x0][0x188], RZ ;  /* 0x000062001f107a24 */ /* 0x000fe200078e02ff */
[C---:B-1----:R-:W-:Y:S01]  /*bf20*/  SHF.L.U64.HI R44, R28.reuse, 0x2, R69 ;  /* 0x000000021c2c7819 */ /* 0x042fe20000010245 */
[----:B------:R-:W-:Y:S01]  /*bf30*/  IMAD.SHL.U32 R29, R28, 0x4, RZ ;  /* 0x000000041c1d7824 */ /* 0x000fe200078e00ff */
[C---:B------:R-:W-:Y:S01]  /*bf40*/  IADD3 R139, P6, R8.reuse, R11, RZ ;  /* 0x0000000b088b7210 */ /* 0x040fe20007fde0ff */
[----:B------:R-:W-:Y:S01]  /*bf50*/  IMAD R182, R173, c[0x0][0x188], RZ ;  /* 0x00006200adb67a24 */ /* 0x000fe200078e02ff */
[----:B------:R-:W-:Y:S01]  /*bf60*/  IADD3 R135, P1, R8, R9, RZ ;  /* 0x0000000908877210 */ /* 0x000fe20007f3e0ff */
[----:B------:R-:W-:Y:S01]  /*bf70*/  IMAD R168, R130, c[0x0][0x188], RZ ;  /* 0x0000620082a87a24 */ /* 0x000fe200078e02ff */
[-C--:B------:R-:W-:Y:S01]  /*bf80*/  LEA.HI.X.SX32 R146, R15, R148.reuse, 0x1, P3 ;  /* 0x000000940f927211 */ /* 0x080fe200018f0eff */
[----:B------:R-:W-:Y:S01]  /*bf90*/  IMAD R160, R131, c[0x0][0x188], RZ ;  /* 0x0000620083a07a24 */ /* 0x000fe200078e02ff */
[----:B------:R-:W-:-:S02]  /*bfa0*/  LEA.HI.X.SX32 R144, R14, R148, 0x1, P4 ;  /* 0x000000940e907211 */ /* 0x000fc400020f0eff */
[-C--:B------:R-:W-:Y:S01]  /*bfb0*/  LEA.HI.X.SX32 R142, R12, R148.reuse, 0x1, P5 ;  /* 0x000000940c8e7211 */ /* 0x080fe200028f0eff */
[----:B------:R-:W-:Y:S01]  /*bfc0*/  STL [R1+0x44], R60 ;  /* 0x0000443c01007387 */ /* 0x000fe20000100800 */
[C---:B------:R-:W-:Y:S01]  /*bfd0*/  SHF.L.U64.HI R28, R27.reuse, 0x2, R67 ;  /* 0x000000021b1c7819 */ /* 0x040fe20000010243 */
[----:B------:R-:W-:Y:S01]  /*bfe0*/  IMAD.SHL.U32 R27, R27, 0x4, RZ ;  /* 0x000000041b1b7824 */ /* 0x000fe200078e00ff */
[C---:B------:R-:W-:Y:S01]  /*bff0*/  LOP3.LUT R130, R0.reuse, 0x22, RZ, 0xfc, !PT ;  /* 0x0000002200827812 */ /* 0x040fe200078efcff */
[----:B------:R-:W-:Y:S01]  /*c000*/  STL [R1+0x40], R46 ;  /* 0x0000402e01007387 */ /* 0x000fe20000100800 */
[----:B------:R-:W-:Y:S01]  /*c010*/  LOP3.LUT R131, R0, 0x1c, RZ, 0xfc, !PT ;  /* 0x0000001c00837812 */ /* 0x000fe200078efcff */
[----:B------:R-:W-:Y:S01]  /*c020*/  IMAD R154, R133, c[0x0][0x188], RZ ;  /* 0x00006200859a7a24 */ /* 0x000fe200078e02ff */
[-C--:B------:R-:W-:Y:S01]  /*c030*/  LEA.HI.X.SX32 R140, R11, R148.reuse, 0x1, P6 ;  /* 0x000000940b8c7211 */ /* 0x080fe200030f0eff */
[----:B------:R-:W-:Y:S01]  /*c040*/  STL [R1+0x3c], R44 ;  /* 0x00003c2c01007387 */ /* 0x000fe20000100800 */
[----:B------:R-:W-:Y:S01]  /*c050*/  LEA.HI.X.SX32 R136, R9, R148, 0x1, P1 ;  /* 0x0000009409887211 */ /* 0x000fe200008f0eff */
[----:B------:R-:W-:Y:S01]  /*c060*/  IMAD R174, R174, c[0x0][0x188], RZ ;  /* 0x00006200aeae7a24 */ /* 0x000fe200078e02ff */
[C---:B------:R-:W-:Y:S01]  /*c070*/  IADD3 R185, P1, R8.reuse, R186, RZ ;  /* 0x000000ba08b97210 */ /* 0x040fe20007f3e0ff */
[----:B------:R-:W-:Y:S01]  /*c080*/  STL [R1+0x38], R29 ;  /* 0x0000381d01007387 */ /* 0x000fe20000100800 */
[----:B------:R-:W-:Y:S01]  /*c090*/  IMAD R170, R175, c[0x0][0x188], RZ ;  /* 0x00006200afaa7a24 */ /* 0x000fe200078e02ff */
[----:B--2---:R-:W-:-:S02]  /*c0a0*/  IADD3 R133, P2, R8, R134, RZ ;  /* 0x0000008608857210 */ /* 0x004fc40007f5e0ff */
[----:B------:R1:W-:Y:S01]  /*c0b0*/  STL [R1+0x34], R28 ;  /* 0x0000341c01007387 */ /* 0x0003e20000100800 */
[----:B------:R-:W-:Y:S01]  /*c0c0*/  IMAD R158, R130, c[0x0][0x188], RZ ;  /* 0x00006200829e7a24 */ /* 0x000fe200078e02ff */
[C---:B------:R-:W-:Y:S02]  /*c0d0*/  IADD3 R31, P3, R8.reuse, R132, RZ ;  /* 0x00000084081f7210 */ /* 0x040fe40007f7e0ff */
[C---:B------:R-:W-:Y:S02]  /*c0e0*/  IADD3 R18, P4, R8.reuse, R153, RZ ;  /* 0x0000009908127210 */ /* 0x040fe40007f9e0ff */
[----:B------:R-:W-:Y:S02]  /*c0f0*/  IADD3 R20, P5, R8, R151, RZ ;  /* 0x0000009708147210 */ /* 0x000fe40007fbe0ff */
[-C--:B------:R-:W-:Y:S02]  /*c100*/  LEA.HI.X.SX32 R132, R132, R148.reuse, 0x1, P3 ;  /* 0x0000009484847211 */ /* 0x080fe400018f0eff */
[----:B------:R-:W-:-:S02]  /*c110*/  LEA.HI.X.SX32 R9, R153, R148, 0x1, P4 ;  /* 0x0000009499097211 */ /* 0x000fc400020f0eff */
[----:B------:R-:W-:Y:S01]  /*c120*/  LEA.HI.X.SX32 R11, R151, R148, 0x1, P5 ;  /* 0x00000094970b7211 */ /* 0x000fe200028f0eff */
[----:B------:R-:W-:Y:S01]  /*c130*/  IMAD R152, R131, c[0x0][0x188], RZ ;  /* 0x0000620083987a24 */ /* 0x000fe200078e02ff */
[----:B------:R-:W-:Y:S01]  /*c140*/  IADD3 R183, P4, R8, R184, RZ ;  /* 0x000000b808b77210 */ /* 0x000fe20007f9e0ff */
[----:B-1----:R-:W-:Y:S01]  /*c150*/  IMAD.SHL.U32 R28, R26, 0x4, RZ ;  /* 0x000000041a1c7824 */ /* 0x002fe200078e00ff */
[C---:B------:R-:W-:Y:S01]  /*c160*/  IADD3 R181, P5, R8.reuse, R182, RZ ;  /* 0x000000b608b57210 */ /* 0x040fe20007fbe0ff */
[----:B------:R1:W-:Y:S01]  /*c170*/  STL [R1+0x30], R27 ;  /* 0x0000301b01007387 */ /* 0x0003e20000100800 */
[----:B------:R-:W-:Y:S02]  /*c180*/  IADD3 R179, P3, R8, R180, RZ ;  /* 0x000000b408b37210 */ /* 0x000fe40007f7e0ff */
[----:B------:R-:W-:Y:S01]  /*c190*/  SHF.L.U64.HI R29, R26, 0x2, R65 ;  /* 0x000000021a1d7819 */ /* 0x000fe20000010241 */
[C---:B------:R-:W-:Y:S01]  /*c1a0*/  IMAD R149, R0.reuse, c[0x0][0x188], RZ ;  /* 0x0000620000957a24 */ /* 0x040fe200078e02ff */
[----:B------:R-:W-:Y:S01]  /*c1b0*/  LOP3.LUT R130, R0, 0x1a, RZ, 0xfc, !PT ;  /* 0x0000001a00827812 */ /* 0x000fe200078efcff */
[----:B------:R-:W-:Y:S01]  /*c1c0*/  IMAD.MOV.U32 R131, RZ, RZ, c[0x0][0x188] ;  /* 0x00006200ff837624 */ /* 0x000fe200078e00ff */
[-C--:B------:R-:W-:Y:S01]  /*c1d0*/  LEA.HI.X.SX32 R186, R186, R148.reuse, 0x1, P1 ;  /* 0x00000094baba7211 */ /* 0x080fe200008f0eff */
[C---:B------:R-:W-:Y:S01]  /*c1e0*/  IMAD.SHL.U32 R26, R25.reuse, 0x4, RZ ;  /* 0x00000004191a7824 */ /* 0x040fe200078e00ff */
[----:B-1----:R-:W-:Y:S01]  /*c1f0*/  SHF.L.U64.HI R27, R25, 0x2, R63 ;  /* 0x00000002191b7819 */ /* 0x002fe2000001023f */
[----:B------:R-:W-:Y:S01]  /*c200*/  IMAD R166, R177, c[0x0][0x188], RZ ;  /* 0x00006200b1a67a24 */ /* 0x000fe200078e02ff */
[----:B------:R-:W-:Y:S01]  /*c210*/  LEA.HI.X.SX32 R134, R134, R148, 0x1, P2 ;  /* 0x0000009486867211 */ /* 0x000fe200010f0eff */
[----:B------:R-:W-:Y:S01]  /*c220*/  STL [R1+0x2c], R29 ;  /* 0x00002c1d01007387 */ /* 0x000fe20000100800 */
[----:B------:R-:W-:-:S02]  /*c230*/  IADD3 R175, P1, R8, R176, RZ ;  /* 0x000000b008af7210 */ /* 0x000fc40007f3e0ff */
[-C--:B------:R-:W-:Y:S02]  /*c240*/  LEA.HI.X.SX32 R184, R184, R148.reuse, 0x1, P4 ;  /* 0x00000094b8b87211 */ /* 0x080fe400020f0eff */
[-C--:B------:R-:W-:Y:S02]  /*c250*/  LEA.HI.X.SX32 R182, R182, R148.reuse, 0x1, P5 ;  /* 0x00000094b6b67211 */ /* 0x080fe400028f0eff */
[----:B------:R-:W-:Y:S02]  /*c260*/  LEA.HI.X.SX32 R180, R180, R148, 0x1, P3 ;  /* 0x00000094b4b47211 */ /* 0x000fe400018f0eff */
[C---:B------:R-:W-:Y:S01]  /*c270*/  SHF.L.U64.HI R25, R23.reuse, 0x2, R61 ;  /* 0x0000000217197819 */ /* 0x040fe2000001023d */
[----:B------:R-:W-:Y:S01]  /*c280*/  IMAD.SHL.U32 R23, R23, 0x4, RZ ;  /* 0x0000000417177824 */ /* 0x000fe200078e00ff */
[C---:B------:R-:W-:Y:S01]  /*c290*/  IADD3 R177, P2, R8.reuse, R178, RZ ;  /* 0x000000b208b17210 */ /* 0x040fe20007f5e0ff */
[----:B------:R-:W-:Y:S01]  /*c2a0*/  IMAD R131, R131, 0x2, R149 ;  /* 0x0000000283837824 */ /* 0x000fe200078e0295 */
[C---:B------:R-:W-:Y:S01]  /*c2b0*/  IADD3 R173, P4, R8.reuse, R174, RZ ;  /* 0x000000ae08ad7210 */ /* 0x040fe20007f9e0ff */
[----:B------:R-:W-:Y:S01]  /*c2c0*/  STL [R1+0x28], R28 ;  /* 0x0000281c01007387 */ /* 0x000fe20000100800 */
[----:B------:R-:W-:-:S02]  /*c2d0*/  IADD3 R171, P5, R8, R172, RZ ;  /* 0x000000ac08ab7210 */ /* 0x000fc40007fbe0ff */
[----:B------:R-:W-:Y:S01]  /*c2e0*/  IADD3 R169, P3, R8, R170, RZ ;  /* 0x000000aa08a97210 */ /* 0x000fe20007f7e0ff */
[----:B------:R-:W-:Y:S01]  /*c2f0*/  IMAD R150, R130, c[0x0][0x188], RZ ;  /* 0x0000620082967a24 */ /* 0x000fe200078e02ff */
[----:B------:R-:W-:Y:S01]  /*c300*/  STL [R1+0x24], R27 ;  /* 0x0000241b01007387 */ /* 0x000fe20000100800 */
[----:B------:R-:W-:Y:S01]  /*c310*/  IADD3 R137, P0, R8, R10, RZ ;  /* 0x0000000a08897210 */ /* 0x000fe20007f1e0ff */
[----:B------:R-:W-:Y:S01]  /*c320*/  IMAD R130, R0, c[0x0][0x188], RZ ;  /* 0x0000620000827a24 */ /* 0x000fe200078e02ff */
[-C--:B------:R-:W-:Y:S01]  /*c330*/  LEA.HI.X.SX32 R176, R176, R148.reuse, 0x1, P1 ;  /* 0x00000094b0b07211 */ /* 0x080fe200008f0eff */
[----:B------:R1:W-:Y:S01]  /*c340*/  STL [R1+0x20], R26 ;  /* 0x0000201a01007387 */ /* 0x0003e20000100800 */
[----:B------:R-:W-:Y:S01]  /*c350*/  LEA.HI.X.SX32 R178, R178, R148, 0x1, P2 ;  /* 0x00000094b2b27211 */ /* 0x000fe200010f0eff */
[----:B------:R-:W-:Y:S01]  /*c360*/  IMAD.MOV.U32 R43, RZ, RZ, c[0x0][0x188] ;  /* 0x00006200ff2b7624 */ /* 0x000fe200078e00ff */
[----:B------:R-:W-:Y:S01]  /*c370*/  IADD3 R165, P1, R8, R166, RZ ;  /* 0x000000a608a57210 */ /* 0x000fe20007f3e0ff */
[----:B------:R2:W-:Y:S01]  /*c380*/  STL [R1+0x1c], R25 ;  /* 0x00001c1901007387 */ /* 0x0005e20000100800 */
[-C--:B------:R-:W-:Y:S01]  /*c390*/  LEA.HI.X.SX32 R174, R174, R148.reuse, 0x1, P4 ;  /* 0x00000094aeae7211 */ /* 0x080fe200020f0eff */
[----:B------:R-:W-:Y:S01]  /*c3a0*/  IMAD.SHL.U32 R126, R127, 0x40, RZ ;  /* 0x000000407f7e7824 */ /* 0x000fe200078e00ff */
[-C--:B------:R-:W-:Y:S01]  /*c3b0*/  LEA.HI.X.SX32 R172, R172, R148.reuse, 0x1, P5 ;  /* 0x00000094acac7211 */ /* 0x080fe200028f0eff */
[----:B------:R3:W-:Y:S01]  /*c3c0*/  STL [R1+0x18], R23 ;  /* 0x0000181701007387 */ /* 0x0007e20000100800 */
[----:B------:R-:W-:-:S02]  /*c3d0*/  LEA.HI.X.SX32 R170, R170, R148, 0x1, P3 ;  /* 0x00000094aaaa7211 */ /* 0x000fc400018f0eff */
[C---:B-1----:R-:W-:Y:S02]  /*c3e0*/  SHF.L.U64.HI R26, R21.reuse, 0x2, R47 ;  /* 0x00000002151a7819 */ /* 0x042fe4000001022f */
[C---:B------:R-:W-:Y:S01]  /*c3f0*/  IADD3 R167, P2, R8.reuse, R168, RZ ;  /* 0x000000a808a77210 */ /* 0x040fe20007f5e0ff */
[----:B--2---:R-:W-:Y:S01]  /*c400*/  IMAD.SHL.U32 R25, R21, 0x4, RZ ;  /* 0x0000000415197824 */ /* 0x004fe200078e00ff */
[C---:B------:R-:W-:Y:S02]  /*c410*/  IADD3 R163, P4, R8.reuse, R164, RZ ;  /* 0x000000a408a37210 */ /* 0x040fe40007f9e0ff */
[C---:B------:R-:W-:Y:S02]  /*c420*/  IADD3 R161, P5, R8.reuse, R162, RZ ;  /* 0x000000a208a17210 */ /* 0x040fe40007fbe0ff */
[C---:B------:R-:W-:Y:S01]  /*c430*/  IADD3 R159, P3, R8.reuse, R160, RZ ;  /* 0x000000a0089f7210 */ /* 0x040fe20007f7e0ff */
[----:B------:R-:W-:Y:S01]  /*c440*/  IMAD.SHL.U32 R21, R19, 0x4, RZ ;  /* 0x0000000413157824 */ /* 0x000fe200078e00ff */
[----:B------:R-:W-:-:S02]  /*c450*/  IADD3 R22, P6, R8, R131, RZ ;  /* 0x0000008308167210 */ /* 0x000fc40007fde0ff */
[----:B---3--:R-:W-:Y:S02]  /*c460*/  SHF.L.U64.HI R23, R19, 0x2, R45 ;  /* 0x0000000213177819 */ /* 0x008fe4000001022d */
[----:B------:R-:W-:Y:S01]  /*c470*/  LEA.HI.X.SX32 R138, R10, R148, 0x1, P0 ;  /* 0x000000940a8a7211 */ /* 0x000fe200000f0eff */
[----:B------:R-:W-:Y:S01]  /*c480*/  IMAD.SHL.U32 R43, R43, 0x40, RZ ;  /* 0x000000402b2b7824 */ /* 0x000fe200078e00ff */
[----:B------:R-:W-:Y:S01]  /*c490*/  IADD3 R24, P0, R8, R130, RZ ;  /* 0x0000008208187210 */ /* 0x000fe20007f1e0ff */
[----:B------:R-:W-:Y:S01]  /*c4a0*/  STL [R1+0x14], R26 ;  /* 0x0000141a01007387 */ /* 0x000fe20000100800 */
[-C--:B------:R-:W-:Y:S01]  /*c4b0*/  LEA.HI.X.SX32 R166, R166, R148.reuse, 0x1, P1 ;  /* 0x00000094a6a67211 */ /* 0x080fe200008f0eff */
[----:B------:R-:W-:Y:S01]  /*c4c0*/  IMAD.MOV.U32 R127, RZ, RZ, c[0x0][0x188] ;  /* 0x00006200ff7f7624 */ /* 0x000fe200078e00ff */
[C---:B------:R-:W-:Y:S01]  /*c4d0*/  SHF.L.U64.HI R19, R17.reuse, 0x2, R30 ;  /* 0x0000000211137819 */ /* 0x040fe2000001021e */
[----:B------:R-:W-:Y:S01]  /*c4e0*/  IMAD.SHL.U32 R17, R17, 0x4, RZ ;  /* 0x0000000411117824 */ /* 0x000fe200078e00ff */
[----:B------:R-:W-:Y:S01]  /*c4f0*/  LEA.HI.X.SX32 R168, R168, R148, 0x1, P2 ;  /* 0x00000094a8a87211 */ /* 0x000fe200010f0eff */
[----:B------:R-:W-:Y:S01]  /*c500*/  STL [R1+0x10], R25 ;  /* 0x0000101901007387 */ /* 0x000fe20000100800 */
[----:B------:R-:W-:-:S02]  /*c510*/  IADD3 R155, P1, R8, R156, RZ ;  /* 0x0000009c089b7210 */ /* 0x000fc40007f3e0ff */
[-C--:B------:R-:W-:Y:S02]  /*c520*/  LEA.HI.X.SX32 R164, R164, R148.reuse, 0x1, P4 ;  /* 0x00000094a4a47211 */ /* 0x080fe400020f0eff */
[-C--:B------:R-:W-:Y:S02]  /*c530*/  LEA.HI.X.SX32 R162, R162, R148.reuse, 0x1, P5 ;  /* 0x00000094a2a27211 */ /* 0x080fe400028f0eff */
[-C--:B------:R-:W-:Y:S01]  /*c540*/  LEA.HI.X.SX32 R160, R160, R148.reuse, 0x1, P3 ;  /* 0x00000094a0a07211 */ /* 0x080fe200018f0eff */
[----:B------:R-:W-:Y:S01]  /*c550*/  STL [R1+0xc], R23 ;  /* 0x00000c1701007387 */ /* 0x000fe20000100800 */
[----:B------:R-:W-:Y:S02]  /*c560*/  LEA.HI.X.SX32 R15, R131, R148, 0x1, P6 ;  /* 0x00000094830f7211 */ /* 0x000fe400030f0eff */
[C---:B------:R-:W-:Y:S02]  /*c570*/  IADD3 R157, P2, R8.reuse, R158, RZ ;  /* 0x0000009e089d7210 */ /* 0x040fe40007f5e0ff */
[----:B------:R-:W-:-:S02]  /*c580*/  IADD3 R153, P4, R8, R154, RZ ;  /* 0x0000009a08997210 */ /* 0x000fc40007f9e0ff */
[C---:B------:R-:W-:Y:S02]  /*c590*/  IADD3 R151, P5, R8.reuse, R152, RZ ;  /* 0x0000009808977210 */ /* 0x040fe40007fbe0ff */
[----:B------:R-:W-:Y:S02]  /*c5a0*/  IADD3 R149, P3, R8, R150, RZ ;  /* 0x0000009608957210 */ /* 0x000fe40007f7e0ff */
[----:B------:R-:W-:Y:S01]  /*c5b0*/  LOP3.LUT R27, R126, 0x1800, RZ, 0xc0, !PT ;  /* 0x000018007e1b7812 */ /* 0x000fe200078ec0ff */
[----:B------:R-:W-:Y:S01]  /*c5c0*/  IMAD R128, R32, 0x100, R128 ;  /* 0x0000010020807824 */ /* 0x000fe200078e0280 */
[----:B------:R-:W-:Y:S01]  /*c5d0*/  IADD3 R8, P6, R8, R16, RZ ;  /* 0x0000001008087210 */ /* 0x000fe20007fde0ff */
[----:B------:R-:W-:Y:S01]  /*c5e0*/  STL [R1+0x8], R21 ;  /* 0x0000081501007387 */ /* 0x000fe20000100800 */
[-C--:B------:R-:W-:Y:S01]  /*c5f0*/  LEA.HI.X.SX32 R130, R130, R148.reuse, 0x1, P0 ;  /* 0x0000009482827211 */ /* 0x080fe200000f0eff */
[----:B------:R-:W-:Y:S01]  /*c600*/  IMAD.SHL.U32 R127, R127, 0x40, RZ ;  /* 0x000000407f7f7824 */ /* 0x000fe200078e00ff */
[----:B------:R-:W-:Y:S01]  /*c610*/  LEA.HI.X.SX32 R156, R156, R148, 0x1, P1 ;  /* 0x000000949c9c7211 */ /* 0x000fe200008f0eff */
[----:B------:R-:W-:Y:S01]  /*c620*/  STL [R1+0x4], R19 ;  /* 0x0000041301007387 */ /* 0x000fe20000100800 */
[----:B------:R-:W-:-:S02]  /*c630*/  SHF.R.S32.HI R131, RZ, 0x1f, R147 ;  /* 0x0000001fff837819 */ /* 0x000fc40000011493 */
[----:B------:R-:W-:Y:S01]  /*c640*/  LEA R12, P0, R147, c[0x0][0x168], 0x4 ;  /* 0x00005a00930c7a11 */ /* 0x000fe200078020ff */
[----:B------:R-:W-:Y:S01]  /*c650*/  STL [R1], R17 ;  /* 0x0000001101007387 */ /* 0x000fe20000100800 */
[-C--:B------:R-:W-:Y:S02]  /*c660*/  LEA.HI.X.SX32 R158, R158, R148.reuse, 0x1, P2 ;  /* 0x000000949e9e7211 */ /* 0x080fe400010f0eff */
[-C--:B------:R-:W-:Y:S01]  /*c670*/  LEA.HI.X.SX32 R154, R154, R148.reuse, 0x1, P4 ;  /* 0x000000949a9a7211 */ /* 0x080fe200020f0eff */
[----:B------:R1:W-:Y:S01]  /*c680*/  STL [R1+0x10c], R27 ;  /* 0x00010c1b01007387 */ /* 0x0003e20000100800 */
[-C--:B------:R-:W-:Y:S02]  /*c690*/  LEA.HI.X.SX32 R152, R152, R148.reuse, 0x1, P5 ;  /* 0x0000009498987211 */ /* 0x080fe400028f0eff */
[----:B------:R-:W-:Y:S02]  /*c6a0*/  LEA.HI.X.SX32 R150, R150, R148, 0x1, P3 ;  /* 0x0000009496967211 */ /* 0x000fe400018f0eff */
[----:B------:R-:W-:-:S02]  /*c6b0*/  SHF.R.S32.HI R147, RZ, 0x1f, R43 ;  /* 0x0000001fff937819 */ /* 0x000fc4000001142b */
[----:B------:R-:W-:Y:S02]  /*c6c0*/  LEA R14, P1, R43, c[0x0][0x160], 0x4 ;  /* 0x000058002b0e7a11 */ /* 0x000fe400078220ff */
[----:B------:R-:W-:Y:S01]  /*c6d0*/  LEA.HI.X.SX32 R148, R16, R148, 0x1, P6 ;  /* 0x0000009410947211 */ /* 0x000fe200030f0eff */
[----:B-1----:R-:W-:Y:S01]  /*c6e0*/  IMAD.IADD R27, R128, 0x1, R27 ;  /* 0x00000001801b7824 */ /* 0x002fe200078e021b */
[----:B------:R-:W-:Y:S02]  /*c6f0*/  SHF.L.U64.HI R17, R18, 0x2, R9 ;  /* 0x0000000212117819 */ /* 0x000fe40000010209 */
[C-C-:B------:R-:W-:Y:S02]  /*c700*/  SHF.L.U64.HI R9, R127.reuse, 0x2, R147.reuse ;  /* 0x000000027f097819 */ /* 0x140fe40000010293 */
[----:B------:R-:W-:Y:S01]  /*c710*/  LEA.HI.X R25, R127, c[0x0][0x164], R147, 0x4, P1 ;  /* 0x000059007f197a11 */ /* 0x000fe200008f2493 */
[C---:B------:R-:W-:Y:S01]  /*c720*/  IMAD.SHL.U32 R147, R8.reuse, 0x4, RZ ;  /* 0x0000000408937824 */ /* 0x040fe200078e00ff */
[----:B------:R-:W-:-:S02]  /*c730*/  SHF.L.U64.HI R148, R8, 0x2, R148 ;  /* 0x0000000208947819 */ /* 0x000fc40000010294 */
[----:B------:R-:W-:Y:S02]  /*c740*/  LOP3.LUT R8, R13, 0x40, RZ, 0x3c, !PT ;  /* 0x000000400d087812 */ /* 0x000fe400078e3cff */
[----:B------:R-:W-:-:S05]  /*c750*/  LOP3.LUT R8, R27, 0x40, RZ, 0x3c, !PT ;  /* 0x000000401b087812 */ /* 0x000fca00078e3cff */
[----:B------:R1:W-:Y:S01]  /*c760*/  STL [R1+0x100], R8 ;  /* 0x0001000801007387 */ /* 0x0003e20000100800 */
[----:B------:R-:W-:Y:S01]  /*c770*/  IMAD.MOV.U32 R124, RZ, RZ, c[0x0][0x18c] ;  /* 0x00006300ff7c7624 */ /* 0x000fe200078e00ff */
[----:B------:R-:W-:-:S03]  /*c780*/  SHF.R.S32.HI R26, RZ, 0x6, R129 ;  /* 0x00000006ff1a7819 */ /* 0x000fc60000011481 */
[----:B------:R-:W-:Y:S01]  /*c790*/  IMAD.SHL.U32 R124, R124, 0x40, RZ ;  /* 0x000000407c7c7824 */ /* 0x000fe200078e00ff */
[----:B------:R-:W-:Y:S02]  /*c7a0*/  SHF.L.U64.HI R19, R20, 0x2, R11 ;  /* 0x0000000214137819 */ /* 0x000fe4000001020b */
[----:B------:R-:W-:Y:S01]  /*c7b0*/  SHF.L.U64.HI R21, R22, 0x2, R15 ;  /* 0x0000000216157819 */ /* 0x000fe2000001020f */
[----:B------:R-:W-:Y:S01]  /*c7c0*/  IMAD.MOV.U32 R10, RZ, RZ, 0x3 ;  /* 0x00000003ff0a7424 */ /* 0x000fe200078e00ff */
[----:B------:R-:W-:Y:S01]  /*c7d0*/  SHF.L.U64.HI R252, R251, 0x2, R252 ;  /* 0x00000002fbfc7819 */ /* 0x000fe200000102fc */
[----:B------:R-:W-:Y:S01]  /*c7e0*/  IMAD.MOV.U32 R16, RZ, RZ, -0x1 ;  /* 0xffffffffff107424 */ /* 0x000fe200078e00ff */
[----:B------:R-:W-:Y:S01]  /*c7f0*/  SHF.L.U64.HI R250, R249, 0x2, R250 ;  /* 0x00000002f9fa7819 */ /* 0x000fe200000102fa */
[----:B------:R-:W-:Y:S01]  /*c800*/  CS2R R100, SRZ ;  /* 0x0000000000647805 */ /* 0x000fe2000001ff00 */
        /* <DEDUP_REMOVED lines=43> */
[----:B------:R-:W-:Y:S01]  /*cac0*/  IMAD.SHL.U32 R251, R251, 0x4, RZ ;  /* 0x00000004fbfb7824 */ /* 0x000fe200078e00ff */
        /* <DEDUP_REMOVED lines=36> */
[C-C-:B------:R-:W-:Y:S01]  /*cd10*/  SHF.L.U64.HI R11, R124.reuse, 0x2, R131.reuse ;  /* 0x000000027c0b7819 */ /* 0x140fe20000010283 */
[----:B------:R-:W-:Y:S01]  /*cd20*/  IMAD.SHL.U32 R213, R213, 0x4, RZ ;  /* 0x00000004d5d57824 */ /* 0x000fe200078e00ff */
[----:B------:R-:W-:Y:S01]  /*cd30*/  LEA.HI.X R15, R124, c[0x0][0x16c], R131, 0x4, P0 ;  /* 0x00005b007c0f7a11 */ /* 0x000fe200000f2483 */
        /* <DEDUP_REMOVED lines=39> */
[----:B------:R-:W-:Y:S01]  /*cfb0*/  LOP3.LUT R9, R13, 0x20, RZ, 0x3c, !PT ;  /* 0x000000200d097812 */ /* 0x000fe200078e3cff */
[----:B------:R-:W-:Y:S01]  /*cfc0*/  IMAD.SHL.U32 R31, R31, 0x4, RZ ;  /* 0x000000041f1f7824 */ /* 0x000fe200078e00ff */
[----:B------:R-:W-:Y:S01]  /*cfd0*/  CS2R R44, SRZ ;  /* 0x00000000002c7805 */ /* 0x000fe2000001ff00 */
        /* <DEDUP_REMOVED lines=19> */
[----:B------:R-:W-:Y:S01]  /*d110*/  LOP3.LUT R11, R13, 0x60, RZ, 0x3c, !PT ;  /* 0x000000600d0b7812 */ /* 0x000fe200078e3cff */
[----:B------:R-:W-:Y:S01]  /*d120*/  IMAD.SHL.U32 R173, R173, 0x4, RZ ;  /* 0x00000004adad7824 */ /* 0x000fe200078e00ff */
[----:B------:R-:W-:Y:S01]  /*d130*/  IADD3 R9, R26, -0x4, RZ ;  /* 0xfffffffc1a097810 */ /* 0x000fe20007ffe0ff */
[----:B------:R-:W-:-:S02]  /*d140*/  IMAD.SHL.U32 R171, R171, 0x4, RZ ;  /* 0x00000004abab7824 */ /* 0x000fc400078e00ff */
[----:B------:R-:W-:Y:S02]  /*d150*/  IMAD.SHL.U32 R169, R169, 0x4, RZ ;  /* 0x00000004a9a97824 */ /* 0x000fe400078e00ff */
[----:B------:R-:W-:Y:S02]  /*d160*/  IMAD.SHL.U32 R167, R167, 0x4, RZ ;  /* 0x00000004a7a77824 */ /* 0x000fe400078e00ff */
[----:B------:R-:W-:Y:S02]  /*d170*/  IMAD.SHL.U32 R165, R165, 0x4, RZ ;  /* 0x00000004a5a57824 */ /* 0x000fe400078e00ff */
[----:B------:R-:W-:Y:S02]  /*d180*/  IMAD.SHL.U32 R163, R163, 0x4, RZ ;  /* 0x00000004a3a37824 */ /* 0x000fe400078e00ff */
[----:B------:R-:W-:Y:S02]  /*d190*/  IMAD.SHL.U32 R161, R161, 0x4, RZ ;  /* 0x00000004a1a17824 */ /* 0x000fe400078e00ff */
[----:B------:R-:W-:-:S02]  /*d1a0*/  IMAD.SHL.U32 R159, R159, 0x4, RZ ;  /* 0x000000049f9f7824 */ /* 0x000fc400078e00ff */
[----:B------:R-:W-:Y:S02]  /*d1b0*/  IMAD.SHL.U32 R157, R157, 0x4, RZ ;  /* 0x000000049d9d7824 */ /* 0x000fe400078e00ff */
[----:B------:R-:W-:Y:S02]  /*d1c0*/  IMAD.SHL.U32 R155, R155, 0x4, RZ ;  /* 0x000000049b9b7824 */ /* 0x000fe400078e00ff */
[----:B------:R-:W-:Y:S02]  /*d1d0*/  IMAD.SHL.U32 R153, R153, 0x4, RZ ;  /* 0x0000000499997824 */ /* 0x000fe400078e00ff */
[----:B------:R-:W-:Y:S02]  /*d1e0*/  IMAD.SHL.U32 R151, R151, 0x4, RZ ;  /* 0x0000000497977824 */ /* 0x000fe400078e00ff */
[----:B------:R-:W-:Y:S01]  /*d1f0*/  IMAD.SHL.U32 R149, R149, 0x4, RZ ;  /* 0x0000000495957824 */ /* 0x000fe200078e00ff */
[----:B------:R-:W-:Y:S02]  /*d200*/  UIADD3 UR5, UR5, -0x100, URZ ;  /* 0xffffff0005057890 */ /* 0x000fe4000fffe03f */
[----:B-1----:R-:W-:-:S02]  /*d210*/  UMOV UR4, URZ ;  /* 0x0000003f00047c82 */ /* 0x002fc40008000000 */
.L_x_2:
[----:B------:R-:W2:Y:S01]  /*d220*/  LDL R30, [R1+0x100] ;  /* 0x00010000011e7983 */ /* 0x000ea20000100800 */
[----:B------:R-:W-:-:S04]  /*d230*/  DEPBAR.LE SB0, 0x6 ;  /* 0x000081800000791a */ /* 0x000fc80000000000 */
[----:B------:R-:W-:Y:S02]  /*d240*/  IADD3 R16, R16, 0x1, RZ ;  /* 0x0000000110107810 */ /* 0x000fe40007ffe0ff */
[C---:B------:R-:W-:Y:S01]  /*d250*/  LOP3.LUT R8, R13.reuse, 0x20, RZ, 0x3c, !PT ;  /* 0x000000200d087812 */ /* 0x040fe200078e3cff */
[----:B------:R-:W-:Y:S01]  /*d260*/  BAR.SYNC.DEFER_BLOCKING 0x0 ;  /* 0x0000000000007b1d */ /* 0x000fe20000010000 */
[C---:B------:R-:W-:Y:S02]  /*d270*/  ISETP.GT.AND P0, PT, R16.reuse, 0x3, PT ;  /* 0x000000031000780c */ /* 0x040fe40003f04270 */
[C---:B------:R-:W-:Y:S02]  /*d280*/  LOP3.LUT R28, R13.reuse, 0x40, RZ, 0x3c, !PT ;  /* 0x000000400d1c7812 */ /* 0x040fe400078e3cff */
[----:B------:R-:W-:Y:S02]  /*d290*/  SEL R16, R16, RZ, !P0 ;  /* 0x000000ff10107207 */ /* 0x000fe40004000000 */
[----:B------:R-:W-:-:S03]  /*d2a0*/  LOP3.LUT R29, R13, 0x60, RZ, 0x3c, !PT ;  /* 0x000000600d1d7812 */ /* 0x000fc600078e3cff */
[C---:B------:R-:W-:Y:S02]  /*d2b0*/  IMAD R9, R16.reuse, 0x4000, R8 ;  /* 0x0000400010097824 */ /* 0x040fe400078e0208 */
[C---:B------:R-:W-:Y:S02]  /*d2c0*/  IMAD R11, R16.reuse, 0x4000, R13 ;  /* 0x00004000100b7824 */ /* 0x040fe400078e020d */
[C---:B------:R-:W-:Y:S02]  /*d2d0*/  IMAD R8, R16.reuse, 0x8000, R27 ;  /* 0x0000800010087824 */ /* 0x040fe400078e021b */
[C---:B------:R-:W-:Y:S02]  /*d2e0*/  IMAD R28, R16.reuse, 0x4000, R28 ;  /* 0x00004000101c7824 */ /* 0x040fe400078e021c */
[C---:B------:R-:W-:Y:S01]  /*d2f0*/  IMAD R29, R16.reuse, 0x4000, R29 ;  /* 0x00004000101d7824 */ /* 0x040fe200078e021d */
[----:B------:R-:W-:Y:S04]  /*d300*/  LDS R68, [R11+0x20000] ;  /* 0x020000000b447984 */ /* 0x000fe80000000800 */
[----:B------:R-:W-:Y:S04]  /*d310*/  LDS R70, [R11+0x20400] ;  /* 0x020400000b467984 */ /* 0x000fe80000000800 */
[----:B------:R-:W-:Y:S04]  /*d320*/  LDS R69, [R9+0x20000] ;  /* 0x0200000009457984 */ /* 0x000fe80000000800 */
[----:B------:R-:W-:Y:S04]  /*d330*/  LDS R71, [R9+0x20400] ;  /* 0x0204000009477984 */ /* 0x000fe80000000800 */
[----:B------:R-:W1:Y:S04]  /*d340*/  LDSM.16.M88.4 R60, [R8] ;  /* 0x00000000083c783b */ /* 0x000e680000000200 */
[----:B------:R-:W3:Y:S04]  /*d350*/  LDSM.16.M88.4 R80, [R8+0x2000] ;  /* 0x002000000850783b */ /* 0x000ee80000000200 */
[----:B------:R-:W4:Y:S04]  /*d360*/  LDSM.16.M88.4 R92, [R8+0x4000] ;  /* 0x00400000085c783b */ /* 0x000f280000000200 */
[----:B------:R-:W5:Y:S04]  /*d370*/  LDSM.16.M88.4 R96, [R8+0x6000] ;  /* 0x006000000860783b */ /* 0x000f680000000200 */
[----:B------:R-:W-:Y:S04]  /*d380*/  LDS R76, [R28+0x20000] ;  /* 0x020000001c4c7984 */ /* 0x000fe80000000800 */
[----:B------:R-:W-:Y:S04]  /*d390*/  LDS R78, [R28+0x20400] ;  /* 0x020400001c4e7984 */ /* 0x000fe80000000800 */
[----:B------:R-:W-:Y:S04]  /*d3a0*/  LDS R77, [R29+0x20000] ;  /* 0x020000001d4d7984 */ /* 0x000fe80000000800 */
[----:B------:R-:W5:Y:S04]  /*d3b0*/  LDS R79, [R29+0x20400] ;  /* 0x020400001d4f7984 */ /* 0x000f680000000800 */
[----:B------:R-:W-:Y:S04]  /*d3c0*/  LDS R72, [R28+0x20080] ;  /* 0x020080001c487984 */ /* 0x000fe80000000800 */
[----:B------:R-:W-:Y:S01]  /*d3d0*/  LDS R74, [R28+0x20480] ;  /* 0x020480001c4a7984 */ /* 0x000fe20000000800 */
[C---:B-1----:R-:W-:Y:S03]  /*d3e0*/  HMMA.1688.F32.TF32 R100, R68.reuse, R60, R100 ;  /* 0x0000003c4464723c */ /* 0x042fe60000081064 */
[----:B------:R-:W-:Y:S04]  /*d3f0*/  LDS R73, [R29+0x20080] ;  /* 0x020080001d497984 */ /* 0x000fe80000000800 */
[----:B------:R-:W-:Y:S01]  /*d400*/  LDS R75, [R29+0x20480] ;  /* 0x020480001d4b7984 */ /* 0x000fe20000000800 */
[C---:B---3--:R-:W-:Y:S03]  /*d410*/  HMMA.1688.F32.TF32 R88, R68.reuse, R80, R88 ;  /* 0x000000504458723c */ /* 0x048fe60000081058 */
[----:B------:R-:W-:Y:S04]  /*d420*/  LDS R128, [R11+0x20800] ;  /* 0x020800000b807984 */ /* 0x000fe80000000800 */
[----:B------:R-:W-:Y:S01]  /*d430*/  LDS R130, [R11+0x20c00] ;  /* 0x020c00000b827984 */ /* 0x000fe20000000800 */
[C---:B----4-:R-:W-:Y:S03]  /*d440*/  HMMA.1688.F32.TF32 R84, R68.reuse, R92, R84 ;  /* 0x0000005c4454723c */ /* 0x050fe60000081054 */
[----:B------:R-:W-:Y:S04]  /*d450*/  LDS R129, [R9+0x20800] ;  /* 0x0208000009817984 */ /* 0x000fe80000000800 */
[----:B------:R-:W-:Y:S01]  /*d460*/  LDS R131, [R9+0x20c00] ;  /* 0x020c000009837984 */ /* 0x000fe20000000800 */
[----:B-----5:R-:W-:Y:S03]  /*d470*/  HMMA.1688.F32.TF32 R32, R68, R96, R32 ;  /* 0x000000604420723c */ /* 0x020fe60000081020 */
[----:B------:R-:W-:Y:S04]  /*d480*/  LDS R68, [R11+0x20080] ;  /* 0x020080000b447984 */ /* 0x000fe80000000800 */
[----:B------:R-:W-:Y:S04]  /*d490*/  LDS R70, [R11+0x20480] ;  /* 0x020480000b467984 */ /* 0x000fe80000000800 */
[----:B------:R-:W-:Y:S04]  /*d4a0*/  LDS R69, [R9+0x20080] ;  /* 0x0200800009457984 */ /* 0x000fe80000000800 */
[----:B------:R-:W1:Y:S01]  /*d4b0*/  LDS R71, [R9+0x20480] ;  /* 0x0204800009477984 */ /* 0x000e620000000800 */
[C---:B------:R-:W-:Y:S03]  /*d4c0*/  HMMA.1688.F32.TF32 R108, R76.reuse, R60, R108 ;  /* 0x0000003c4c6c723c */ /* 0x040fe6000008106c */
[----:B------:R-:W-:Y:S04]  /*d4d0*/  LDS R112, [R28+0x20880] ;  /* 0x020880001c707984 */ /* 0x000fe80000000800 */
[----:B------:R-:W-:Y:S01]  /*d4e0*/  LDS R114, [R28+0x20c80] ;  /* 0x020c80001c727984 */ /* 0x000fe20000000800 */
[C---:B------:R-:W-:Y:S03]  /*d4f0*/  HMMA.1688.F32.TF32 R48, R76.reuse, R80, R48 ;  /* 0x000000504c30723c */ /* 0x040fe60000081030 */
[----:B------:R-:W-:Y:S04]  /*d500*/  LDS R113, [R29+0x20880] ;  /* 0x020880001d717984 */ /* 0x000fe80000000800 */
[----:B------:R-:W-:Y:S01]  /*d510*/  LDS R115, [R29+0x20c80] ;  /* 0x020c80001d737984 */ /* 0x000fe20000000800 */
[C---:B------:R-:W-:Y:S08]  /*d520*/  HMMA.1688.F32.TF32 R52, R76.reuse, R92, R52 ;  /* 0x0000005c4c34723c */ /* 0x040ff00000081034 */
[----:B------:R-:W-:Y:S01]  /*d530*/  HMMA.1688.F32.TF32 R56, R76, R96, R56 ;  /* 0x000000604c38723c */ /* 0x000fe20000081038 */
[----:B------:R-:W-:Y:S04]  /*d540*/  LDS R76, [R11+0x20880] ;  /* 0x020880000b4c7984 */ /* 0x000fe80000000800 */
[----:B------:R-:W-:Y:S04]  /*d550*/  LDS R78, [R11+0x20c80] ;  /* 0x020c80000b4e7984 */ /* 0x000fe80000000800 */
[----:B------:R-:W-:Y:S04]  /*d560*/  LDS R77, [R9+0x20880] ;  /* 0x02088000094d7984 */ /* 0x000fe80000000800 */
[----:B------:R-:W3:Y:S01]  /*d570*/  LDS R79, [R9+0x20c80] ;  /* 0x020c8000094f7984 */ /* 0x000ee20000000800 */
[C---:B-1----:R-:W-:Y:S08]  /*d580*/  HMMA.1688.F32.TF32 R104, R68.reuse, R60, R104 ;  /* 0x0000003c4468723c */ /* 0x042ff00000081068 */
[C---:B------:R-:W-:Y:S08]  /*d590*/  HMMA.1688.F32.TF32 R36, R68.reuse, R80, R36 ;  /* 0x000000504424723c */ /* 0x040ff00000081024 */
[C---:B------:R-:W-:Y:S08]  /*d5a0*/  HMMA.1688.F32.TF32 R40, R68.reuse, R92, R40 ;  /* 0x0000005c4428723c */ /* 0x040ff00000081028 */
[----:B------:R-:W-:Y:S01]  /*d5b0*/  HMMA.1688.F32.TF32 R44, R68, R96, R44 ;  /* 0x00000060442c723c */ /* 0x000fe2000008102c */
[----:B------:R-:W-:Y:S04]  /*d5c0*/  LDS R68, [R28+0x20800] ;  /* 0x020800001c447984 */ /* 0x000fe80000000800 */
[----:B------:R-:W-:Y:S04]  /*d5d0*/  LDS R70, [R28+0x20c00] ;  /* 0x020c00001c467984 */ /* 0x000fe80000000800 */
[----:B------:R-:W-:Y:S04]  /*d5e0*/  LDS R69, [R29+0x20800] ;  /* 0x020800001d457984 */ /* 0x000fe80000000800 */
[----:B------:R-:W1:Y:S01]  /*d5f0*/  LDS R71, [R29+0x20c00] ;  /* 0x020c00001d477984 */ /* 0x000e620000000800 */
[C---:B------:R-:W-:Y:S03]  /*d600*/  HMMA.1688.F32.TF32 R64, R72.reuse, R60, R64 ;  /* 0x0000003c4840723c */ /* 0x040fe60000081040 */
[----:B------:R-:W-:Y:S04]  /*d610*/  LDS R60, [R11+0x21000] ;  /* 0x021000000b3c7984 */ /* 0x000fe80000000800 */
[----:B------:R-:W-:Y:S01]  /*d620*/  LDS R61, [R9+0x21000] ;  /* 0x02100000093d7984 */ /* 0x000fe20000000800 */
[C---:B------:R-:W-:Y:S08]  /*d630*/  HMMA.1688.F32.TF32 R124, R72.reuse, R80, R124 ;  /* 0x00000050487c723c */ /* 0x040ff0000008107c */
[C---:B------:R-:W-:Y:S08]  /*d640*/  HMMA.1688.F32.TF32 R120, R72.reuse, R92, R120 ;  /* 0x0000005c4878723c */ /* 0x040ff00000081078 */
[----:B------:R-:W-:Y:S01]  /*d650*/  HMMA.1688.F32.TF32 R116, R72, R96, R116 ;  /* 0x000000604874723c */ /* 0x000fe20000081074 */
[----:B------:R-:W-:Y:S04]  /*d660*/  LDS R72, [R28+0x21080] ;  /* 0x021080001c487984 */ /* 0x000fe80000000800 */
[----:B------:R-:W-:Y:S03]  /*d670*/  LDS R74, [R28+0x21480] ;  /* 0x021480001c4a7984 */ /* 0x000fe60000000800 */
[C---:B------:R-:W-:Y:S01]  /*d680*/  HMMA.1688.F32.TF32 R100, R128.reuse, R62, R100 ;  /* 0x0000003e8064723c */ /* 0x040fe20000081064 */
[----:B------:R-:W-:Y:S04]  /*d690*/  LDS R73, [R29+0x21080] ;  /* 0x021080001d497984 */ /* 0x000fe80000000800 */
[----:B------:R-:W-:Y:S03]  /*d6a0*/  LDS R75, [R29+0x21480] ;  /* 0x021480001d4b7984 */ /* 0x000fe60000000800 */
[C---:B------:R-:W-:Y:S08]  /*d6b0*/  HMMA.1688.F32.TF32 R88, R128.reuse, R82, R88 ;  /* 0x000000528058723c */ /* 0x040ff00000081058 */
[C---:B------:R-:W-:Y:S08]  /*d6c0*/  HMMA.1688.F32.TF32 R84, R128.reuse, R94, R84 ;  /* 0x0000005e8054723c */ /* 0x040ff00000081054 */
[----:B------:R-:W-:Y:S08]  /*d6d0*/  HMMA.1688.F32.TF32 R32, R128, R98, R32 ;  /* 0x000000628020723c */ /* 0x000ff00000081020 */
[C---:B---3--:R-:W-:Y:S08]  /*d6e0*/  HMMA.1688.F32.TF32 R36, R76.reuse, R82, R36 ;  /* 0x000000524c24723c */ /* 0x048ff00000081024 */
[C---:B------:R-:W-:Y:S08]  /*d6f0*/  HMMA.1688.F32.TF32 R40, R76.reuse, R94, R40 ;  /* 0x0000005e4c28723c */ /* 0x040ff00000081028 */
[----:B------:R-:W-:Y:S08]  /*d700*/  HMMA.1688.F32.TF32 R44, R76, R98, R44 ;  /* 0x000000624c2c723c */ /* 0x000ff0000008102c */
[----:B-1----:R-:W-:Y:S01]  /*d710*/  HMMA.1688.F32.TF32 R48, R68, R82, R48 ;  /* 0x000000524430723c */ /* 0x002fe20000081030 */
[----:B--2---:R-:W-:-:S07]  /*d720*/  IMAD R30, R16, 0x8000, R30 ;  /* 0x00008000101e7824 */ /* 0x004fce00078e021e */
[C---:B------:R-:W-:Y:S08]  /*d730*/  HMMA.1688.F32.TF32 R52, R68.reuse, R94, R52 ;  /* 0x0000005e4434723c */ /* 0x040ff00000081034 */
[----:B------:R-:W-:Y:S08]  /*d740*/  HMMA.1688.F32.TF32 R56, R68, R98, R56 ;  /* 0x000000624438723c */ /* 0x000ff00000081038 */
[-C--:B------:R-:W-:Y:S01]  /*d750*/  HMMA.1688.F32.TF32 R104, R76, R62.reuse, R104 ;  /* 0x0000003e4c68723c */ /* 0x080fe20000081068 */
[----:B------:R-:W1:Y:S07]  /*d760*/  LDSM.16.M88.4 R76, [R30] ;  /* 0x000000001e4c783b */ /* 0x000e6e0000000200 */
[-C--:B------:R-:W-:Y:S01]  /*d770*/  HMMA.1688.F32.TF32 R108, R68, R62.reuse, R108 ;  /* 0x0000003e446c723c */ /* 0x080fe2000008106c */
[----:B------:R-:W-:Y:S04]  /*d780*/  LDS R68, [R11+0x21080] ;  /* 0x021080000b447984 */ /* 0x000fe80000000800 */
[----:B------:R-:W-:Y:S03]  /*d790*/  LDS R70, [R11+0x21480] ;  /* 0x021480000b467984 */ /* 0x000fe60000000800 */
[C---:B------:R-:W-:Y:S01]  /*d7a0*/  HMMA.1688.F32.TF32 R128, R112.reuse, R62, R64 ;  /* 0x0000003e7080723c */ /* 0x040fe20000081040 */
[----:B------:R-:W-:Y:S04]  /*d7b0*/  LDS R62, [R11+0x21400] ;  /* 0x021400000b3e7984 */ /* 0x000fe80000000800 */
[----:B------:R-:W2:Y:S03]  /*d7c0*/  LDS R63, [R9+0x21400] ;  /* 0x02140000093f7984 */ /* 0x000ea60000000800 */
[C---:B------:R-:W-:Y:S01]  /*d7d0*/  HMMA.1688.F32.TF32 R80, R112.reuse, R82, R124 ;  /* 0x000000527050723c */ /* 0x040fe2000008107c */
[----:B------:R-:W-:Y:S04]  /*d7e0*/  LDS R64, [R28+0x21000] ;  /* 0x021000001c407984 */ /* 0x000fe80000000800 */
[----:B------:R-:W-:Y:S03]  /*d7f0*/  LDS R66, [R28+0x21400] ;  /* 0x021400001c427984 */ /* 0x000fe60000000800 */
[C---:B------:R-:W-:Y:S01]  /*d800*/  HMMA.1688.F32.TF32 R92, R112.reuse, R94, R120 ;  /* 0x0000005e705c723c */ /* 0x040fe20000081078 */
[----:B------:R-:W-:Y:S04]  /*d810*/  LDS R65, [R29+0x21000] ;  /* 0x021000001d417984 */ /* 0x000fe80000000800 */
[----:B------:R-:W3:Y:S03]  /*d820*/  LDS R67, [R29+0x21400] ;  /* 0x021400001d437984 */ /* 0x000ee60000000800 */
[----:B------:R-:W-:Y:S01]  /*d830*/  HMMA.1688.F32.TF32 R96, R112, R98, R116 ;  /* 0x000000627060723c */ /* 0x000fe20000081074 */
[----:B------:R-:W-:Y:S04]  /*d840*/  LDS R69, [R9+0x21080] ;  /* 0x0210800009457984 */ /* 0x000fe80000000800 */
[----:B------:R-:W4:Y:S04]  /*d850*/  LDS R71, [R9+0x21480] ;  /* 0x0214800009477984 */ /* 0x000f280000000800 */
[----:B------:R-:W5:Y:S04]  /*d860*/  LDSM.16.M88.4 R124, [R30+0x2000] ;  /* 0x002000001e7c783b */ /* 0x000f680000000200 */
[----:B------:R-:W5:Y:S04]  /*d870*/  LDSM.16.M88.4 R120, [R30+0x4000] ;  /* 0x004000001e78783b */ /* 0x000f680000000200 */
[----:B------:R-:W5:Y:S01]  /*d880*/  LDSM.16.M88.4 R116, [R30+0x6000] ;  /* 0x006000001e74783b */ /* 0x000f620000000200 */
[-C--:B-1----:R-:W-:Y:S03]  /*d890*/  HMMA.1688.F32.TF32 R112, R72, R76.reuse, R128 ;  /* 0x0000004c4870723c */ /* 0x082fe60000081080 */
[----:B------:R-:W-:Y:S04]  /*d8a0*/  LDS R128, [R11+0x21800] ;  /* 0x021800000b807984 */ /* 0x000fe80000000800 */
[----:B------:R-:W-:Y:S01]  /*d8b0*/  LDS R130, [R11+0x21c00] ;  /* 0x021c00000b827984 */ /* 0x000fe20000000800 */
[-C--:B--2---:R-:W-:Y:S03]  /*d8c0*/  HMMA.1688.F32.TF32 R100, R60, R76.reuse, R100 ;  /* 0x0000004c3c64723c */ /* 0x084fe60000081064 */
[----:B------:R-:W-:Y:S04]  /*d8d0*/  LDS R129, [R9+0x21800] ;  /* 0x0218000009817984 */ /* 0x000fe80000000800 */
[----:B------:R-:W1:Y:S01]  /*d8e0*/  LDS R131, [R9+0x21c00] ;  /* 0x021c000009837984 */ /* 0x000e620000000800 */
[-C--:B---3--:R-:W-:Y:S08]  /*d8f0*/  HMMA.1688.F32.TF32 R108, R64, R76.reuse, R108 ;  /* 0x0000004c406c723c */ /* 0x088ff0000008106c */
[----:B----4-:R-:W-:Y:S08]  /*d900*/  HMMA.1688.F32.TF32 R104, R68, R76, R104 ;  /* 0x0000004c4468723c */ /* 0x010ff00000081068 */
[C---:B-----5:R-:W-:Y:S08]  /*d910*/  HMMA.1688.F32.TF32 R88, R60.reuse, R124, R88 ;  /* 0x0000007c3c58723c */ /* 0x060ff00000081058 */
        /* <DEDUP_REMOVED lines=17> */
[----:B------:R-:W-:Y:S04]  /*da30*/  LDS R70, [R11+0x21c80] ;  /* 0x021c80000b467984 */ /* 0x000fe80000000800 */
[----:B------:R-:W-:Y:S04]  /*da40*/  LDS R69, [R9+0x21880] ;  /* 0x0218800009457984 */ /* 0x000fe80000000800 */
[----:B------:R-:W2:Y:S01]  /*da50*/  LDS R71, [R9+0x21c80] ;  /* 0x021c800009477984 */ /* 0x000ea20000000800 */
[C---:B------:R-:W-:Y:S03]  /*da60*/  HMMA.1688.F32.TF32 R92, R72.reuse, R120, R92 ;  /* 0x00000078485c723c */ /* 0x040fe6000008105c */
[----:B------:R-:W-:Y:S04]  /*da70*/  LDS R120, [R11+0x22080] ;  /* 0x022080000b787984 */ /* 0x000fe80000000800 */
[----:B------:R-:W-:Y:S01]  /*da80*/  LDS R121, [R9+0x22080] ;  /* 0x0220800009797984 */ /* 0x000fe20000000800 */
[C---:B------:R-:W-:Y:S03]  /*da90*/  HMMA.1688.F32.TF32 R96, R72.reuse, R116, R96 ;  /* 0x000000744860723c */ /* 0x040fe60000081060 */
[----:B------:R-:W-:Y:S04]  /*daa0*/  LDS R116, [R28+0x22000] ;  /* 0x022000001c747984 */ /* 0x000fe80000000800 */
[----:B------:R-:W-:Y:S01]  /*dab0*/  LDS R117, [R29+0x22000] ;  /* 0x022000001d757984 */ /* 0x000fe20000000800 */
[----:B------:R-:W-:Y:S03]  /*dac0*/  HMMA.1688.F32.TF32 R80, R72, R124, R80 ;  /* 0x0000007c4850723c */ /* 0x000fe60000081050 */
[----:B------:R-:W-:Y:S04]  /*dad0*/  LDSM.16.M88.4 R72, [R8+0x80] ;  /* 0x000080000848783b */ /* 0x000fe80000000200 */
[----:B------:R-:W-:Y:S01]  /*dae0*/  LDS R124, [R11+0x22880] ;  /* 0x022880000b7c7984 */ /* 0x000fe20000000800 */
[C---:B-1----:R-:W-:Y:S03]  /*daf0*/  HMMA.1688.F32.TF32 R100, R128.reuse, R78, R100 ;  /* 0x0000004e8064723c */ /* 0x042fe60000081064 */
[----:B------:R-:W-:Y:S05]  /*db00*/  LDS R125, [R9+0x22880] ;  /* 0x02288000097d7984 */ /* 0x000fea0000000800 */
[C---:B------:R-:W-:Y:S08]  /*db10*/  HMMA.1688.F32.TF32 R88, R128.reuse, R126, R88 ;  /* 0x0000007e8058723c */ /* 0x040ff00000081058 */
[C---:B------:R-:W-:Y:S08]  /*db20*/  HMMA.1688.F32.TF32 R84, R128.reuse, R122, R84 ;  /* 0x0000007a8054723c */ /* 0x040ff00000081054 */
[----:B------:R-:W-:Y:S01]  /*db30*/  HMMA.1688.F32.TF32 R32, R128, R118, R32 ;  /* 0x000000768020723c */ /* 0x000fe20000081020 */
[----:B------:R-:W-:Y:S04]  /*db40*/  LDS R128, [R11+0x22000] ;  /* 0x022000000b807984 */ /* 0x000fe80000000800 */
[----:B------:R-:W-:Y:S03]  /*db50*/  LDS R130, [R11+0x22400] ;  /* 0x022400000b827984 */ /* 0x000fe60000000800 */
[C---:B--2---:R-:W-:Y:S01]  /*db60*/  HMMA.1688.F32.TF32 R104, R68.reuse, R78, R104 ;  /* 0x0000004e4468723c */ /* 0x044fe20000081068 */
[----:B------:R-:W-:Y:S04]  /*db70*/  LDS R129, [R9+0x22000] ;  /* 0x0220000009817984 */ /* 0x000fe80000000800 */
[----:B------:R-:W1:Y:S03]  /*db80*/  LDS R131, [R9+0x22400] ;  /* 0x0224000009837984 */ /* 0x000e660000000800 */
[C---:B------:R-:W-:Y:S08]  /*db90*/  HMMA.1688.F32.TF32 R36, R68.reuse, R126, R36 ;  /* 0x0000007e4424723c */ /* 0x040ff00000081024 */
[C---:B------:R-:W-:Y:S08]  /*dba0*/  HMMA.1688.F32.TF32 R40, R68.reuse, R122, R40 ;  /* 0x0000007a4428723c */ /* 0x040ff00000081028 */
[----:B------:R-:W-:Y:S01]  /*dbb0*/  HMMA.1688.F32.TF32 R44, R68, R118, R44 ;  /* 0x00000076442c723c */ /* 0x000fe2000008102c */
[----:B------:R-:W2:Y:S07]  /*dbc0*/  LDSM.16.M88.4 R68, [R8+0x2080] ;  /* 0x002080000844783b */ /* 0x000eae0000000200 */
[C---:B------:R-:W-:Y:S08]  /*dbd0*/  HMMA.1688.F32.TF32 R108, R64.reuse, R78, R108 ;  /* 0x0000004e406c723c */ /* 0x040ff0000008106c */
[C---:B------:R-:W-:Y:S08]  /*dbe0*/  HMMA.1688.F32.TF32 R48, R64.reuse, R126, R48 ;  /* 0x0000007e4030723c */ /* 0x040ff00000081030 */
[C---:B------:R-:W-:Y:S08]  /*dbf0*/  HMMA.1688.F32.TF32 R52, R64.reuse, R122, R52 ;  /* 0x0000007a4034723c */ /* 0x040ff00000081034 */
[----:B------:R-:W-:Y:S01]  /*dc00*/  HMMA.1688.F32.TF32 R56, R64, R118, R56 ;  /* 0x000000764038723c */ /* 0x000fe20000081038 */
[----:B------:R-:W3:Y:S07]  /*dc10*/  LDSM.16.M88.4 R64, [R8+0x4080] ;  /* 0x004080000840783b */ /* 0x000eee0000000200 */
[C---:B------:R-:W-:Y:S01]  /*dc20*/  HMMA.1688.F32.TF32 R112, R60.reuse, R78, R112 ;  /* 0x0000004e3c70723c */ /* 0x040fe20000081070 */
[----:B------:R-:W4:Y:S07]  /*dc30*/  LDSM.16.M88.4 R76, [R8+0x6080] ;  /* 0x00608000084c783b */ /* 0x000f2e0000000200 */
[C---:B------:R-:W-:Y:S01]  /*dc40*/  HMMA.1688.F32.TF32 R92, R60.reuse, R122, R92 ;  /* 0x0000007a3c5c723c */ /* 0x040fe2000008105c */
[----:B------:R-:W-:Y:S04]  /*dc50*/  LDS R122, [R11+0x22480] ;  /* 0x022480000b7a7984 */ /* 0x000fe80000000800 */
[----:B------:R-:W5:Y:S03]  /*dc60*/  LDS R123, [R9+0x22480] ;  /* 0x02248000097b7984 */ /* 0x000f660000000800 */
[C---:B------:R-:W-:Y:S01]  /*dc70*/  HMMA.1688.F32.TF32 R96, R60.reuse, R118, R96 ;  /* 0x000000763c60723c */ /* 0x040fe20000081060 */
[----:B------:R-:W-:Y:S04]  /*dc80*/  LDS R118, [R28+0x22400] ;  /* 0x022400001c767984 */ /* 0x000fe80000000800 */
[----:B------:R-:W4:Y:S03]  /*dc90*/  LDS R119, [R29+0x22400] ;  /* 0x022400001d777984 */ /* 0x000f260000000800 */
[----:B------:R-:W-:Y:S01]  /*dca0*/  HMMA.1688.F32.TF32 R80, R60, R126, R80 ;  /* 0x0000007e3c50723c */ /* 0x000fe20000081050 */
[----:B------:R-:W-:Y:S04]  /*dcb0*/  LDS R60, [R28+0x22080] ;  /* 0x022080001c3c7984 */ /* 0x000fe80000000800 */
[----:B------:R-:W-:Y:S04]  /*dcc0*/  LDS R62, [R28+0x22480] ;  /* 0x022480001c3e7984 */ /* 0x000fe80000000800 */
[----:B------:R-:W-:Y:S04]  /*dcd0*/  LDS R61, [R29+0x22080] ;  /* 0x022080001d3d7984 */ /* 0x000fe80000000800 */
[----:B------:R-:W5:Y:S01]  /*dce0*/  LDS R63, [R29+0x22480] ;  /* 0x022480001d3f7984 */ /* 0x000f620000000800 */
[C---:B-1----:R-:W-:Y:S03]  /*dcf0*/  HMMA.1688.F32.TF32 R100, R128.reuse, R72, R100 ;  /* 0x000000488064723c */ /* 0x042fe60000081064 */
[----:B------:R-:W-:Y:S04]  /*dd00*/  LDS R126, [R11+0x22c80] ;  /* 0x022c80000b7e7984 */ /* 0x000fe80000000800 */
[----:B------:R-:W-:Y:S01]  /*dd10*/  LDS R127, [R9+0x22c80] ;  /* 0x022c8000097f7984 */ /* 0x000fe20000000800 */
[C---:B--2---:R-:W-:Y:S08]  /*dd20*/  HMMA.1688.F32.TF32 R88, R128.reuse, R68, R88 ;  /* 0x000000448058723c */ /* 0x044ff00000081058 */
[C---:B---3--:R-:W-:Y:S08]  /*dd30*/  HMMA.1688.F32.TF32 R84, R128.reuse, R64, R84 ;  /* 0x000000408054723c */ /* 0x048ff00000081054 */
[----:B----4-:R-:W-:Y:S01]  /*dd40*/  HMMA.1688.F32.TF32 R32, R128, R76, R32 ;  /* 0x0000004c8020723c */ /* 0x010fe20000081020 */
[----:B------:R-:W-:Y:S04]  /*dd50*/  LDS R128, [R11+0x22800] ;  /* 0x022800000b807984 */ /* 0x000fe80000000800 */
[----:B------:R-:W-:Y:S03]  /*dd60*/  LDS R130, [R11+0x22c00] ;  /* 0x022c00000b827984 */ /* 0x000fe60000000800 */
[C---:B-----5:R-:W-:Y:S01]  /*dd70*/  HMMA.1688.F32.TF32 R104, R120.reuse, R72, R104 ;  /* 0x000000487868723c */ /* 0x060fe20000081068 */
[----:B------:R-:W-:Y:S04]  /*dd80*/  LDS R129, [R9+0x22800] ;  /* 0x0228000009817984 */ /* 0x000fe80000000800 */
[----:B------:R-:W1:Y:S03]  /*dd90*/  LDS R131, [R9+0x22c00] ;  /* 0x022c000009837984 */ /* 0x000e660000000800 */
[C---:B------:R-:W-:Y:S08]  /*dda0*/  HMMA.1688.F32.TF32 R36, R120.reuse, R68, R36 ;  /* 0x000000447824723c */ /* 0x040ff00000081024 */
[C---:B------:R-:W-:Y:S08]  /*ddb0*/  HMMA.1688.F32.TF32 R40, R120.reuse, R64, R40 ;  /* 0x000000407828723c */ /* 0x040ff00000081028 */
[----:B------:R-:W-:Y:S01]  /*ddc0*/  HMMA.1688.F32.TF32 R44, R120, R76, R44 ;  /* 0x0000004c782c723c */ /* 0x000fe2000008102c */
[----:B------:R-:W-:Y:S04]  /*ddd0*/  LDS R120, [R28+0x22800] ;  /* 0x022800001c787984 */ /* 0x000fe80000000800 */
[----:B------:R-:W-:Y:S03]  /*dde0*/  LDS R122, [R28+0x22c00] ;  /* 0x022c00001c7a7984 */ /* 0x000fe60000000800 */
[C---:B------:R-:W-:Y:S01]  /*ddf0*/  HMMA.1688.F32.TF32 R108, R116.reuse, R72, R108 ;  /* 0x00000048746c723c */ /* 0x040fe2000008106c */
[----:B------:R-:W-:Y:S04]  /*de00*/  LDS R121, [R29+0x22800] ;  /* 0x022800001d797984 */ /* 0x000fe80000000800 */
[----:B------:R-:W2:Y:S03]  /*de10*/  LDS R123, [R29+0x22c00] ;  /* 0x022c00001d7b7984 */ /* 0x000ea60000000800 */
[C---:B------:R-:W-:Y:S08]  /*de20*/  HMMA.1688.F32.TF32 R48, R116.reuse, R68, R48 ;  /* 0x000000447430723c */ /* 0x040ff00000081030 */
[C---:B------:R-:W-:Y:S08]  /*de30*/  HMMA.1688.F32.TF32 R52, R116.reuse, R64, R52 ;  /* 0x000000407434723c */ /* 0x040ff00000081034 */
[----:B------:R-:W-:Y:S01]  /*de40*/  HMMA.1688.F32.TF32 R56, R116, R76, R56 ;  /* 0x0000004c7438723c */ /* 0x000fe20000081038 */
[----:B------:R-:W-:Y:S04]  /*de50*/  LDS R116, [R28+0x22880] ;  /* 0x022880001c747984 */ /* 0x000fe80000000800 */
[----:B------:R-:W-:Y:S04]  /*de60*/  LDS R118, [R28+0x22c80] ;  /* 0x022c80001c767984 */ /* 0x000fe80000000800 */
[----:B------:R-:W-:Y:S04]  /*de70*/  LDS R117, [R29+0x22880] ;  /* 0x022880001d757984 */ /* 0x000fe80000000800 */
[----:B------:R-:W3:Y:S01]  /*de80*/  LDS R119, [R29+0x22c80] ;  /* 0x022c80001d777984 */ /* 0x000ee20000000800 */
        /* <DEDUP_REMOVED lines=9> */
[----:B------:R-:W-:Y:S03]  /*df20*/  LDS R62, [R28+0x23400] ;  /* 0x023400001c3e7984 */ /* 0x000fe60000000800 */
[----:B-1----:R-:W-:Y:S01]  /*df30*/  HMMA.1688.F32.TF32 R84, R128, R66, R84 ;  /* 0x000000428054723c */ /* 0x002fe20000081054 */
[----:B------:R-:W-:Y:S04]  /*df40*/  LDS R61, [R29+0x23000] ;  /* 0x023000001d3d7984 */ /* 0x000fe80000000800 */
[----:B------:R-:W-:Y:S03]  /*df50*/  LDS R63, [R29+0x23400] ;  /* 0x023400001d3f7984 */ /* 0x000fe60000000800 */
[----:B------:R-:W-:Y:S01]  /*df60*/  HMMA.1688.F32.TF32 R104, R124, R74, R104 ;  /* 0x0000004a7c68723c */ /* 0x000fe20000081068 */
[----:B------:R-:W-:Y:S01]  /*df70*/  LDS R76, [R28+0x23080] ;  /* 0x023080001c4c7984 */ /* 0x000fe20000000800 */
[----:B------:R-:W-:-:S02]  /*df80*/  IADD3 R8, R26, -0x4, RZ ;  /* 0xfffffffc1a087810 */ /* 0x000fc40007ffe0ff */
[C---:B------:R-:W-:Y:S01]  /*df90*/  ISETP.GE.AND P0, PT, R0.reuse, UR5, PT ;  /* 0x0000000500007c0c */ /* 0x040fe2000bf06270 */
[----:B------:R-:W-:Y:S03]  /*dfa0*/  LDS R77, [R29+0x23080] ;  /* 0x023080001d4d7984 */ /* 0x000fe60000000800 */
[C---:B------:R-:W-:Y:S08]  /*dfb0*/  HMMA.1688.F32.TF32 R36, R124.reuse, R70, R36 ;  /* 0x000000467c24723c */ /* 0x040ff00000081024 */
[C---:B------:R-:W-:Y:S08]  /*dfc0*/  HMMA.1688.F32.TF32 R40, R124.reuse, R66, R40 ;  /* 0x000000427c28723c */ /* 0x040ff00000081028 */
[----:B------:R-:W-:Y:S01]  /*dfd0*/  HMMA.1688.F32.TF32 R44, R124, R78, R44 ;  /* 0x0000004e7c2c723c */ /* 0x000fe2000008102c */
[----:B------:R-:W1:Y:S07]  /*dfe0*/  LDSM.16.M88.4 R124, [R30+0x2080] ;  /* 0x002080001e7c783b */ /* 0x000e6e0000000200 */
[C---:B--2---:R-:W-:Y:S08]  /*dff0*/  HMMA.1688.F32.TF32 R108, R120.reuse, R74, R108 ;  /* 0x0000004a786c723c */ /* 0x044ff0000008106c */
[C---:B------:R-:W-:Y:S08]  /*e000*/  HMMA.1688.F32.TF32 R48, R120.reuse, R70, R48 ;  /* 0x000000467830723c */ /* 0x040ff00000081030 */
[C---:B------:R-:W-:Y:S08]  /*e010*/  HMMA.1688.F32.TF32 R52, R120.reuse, R66, R52 ;  /* 0x000000427834723c */ /* 0x040ff00000081034 */
[----:B------:R-:W-:Y:S01]  /*e020*/  HMMA.1688.F32.TF32 R56, R120, R78, R56 ;  /* 0x0000004e7838723c */ /* 0x000fe20000081038 */
[----:B------:R-:W2:Y:S07]  /*e030*/  LDSM.16.M88.4 R120, [R30+0x4080] ;  /* 0x004080001e78783b */ /* 0x000eae0000000200 */
[C---:B---3--:R-:W-:Y:S08]  /*e040*/  HMMA.1688.F32.TF32 R112, R116.reuse, R74, R112 ;  /* 0x0000004a7470723c */ /* 0x048ff00000081070 */
[C---:B------:R-:W-:Y:S08]  /*e050*/  HMMA.1688.F32.TF32 R80, R116.reuse, R70, R80 ;  /* 0x000000467450723c */ /* 0x040ff00000081050 */
[C---:B------:R-:W-:Y:S01]  /*e060*/  HMMA.1688.F32.TF32 R92, R116.reuse, R66, R92 ;  /* 0x00000042745c723c */ /* 0x040fe2000008105c */
[----:B------:R-:W3:Y:S07]  /*e070*/  LDSM.16.M88.4 R64, [R30+0x80] ;  /* 0x000080001e40783b */ /* 0x000eee0000000200 */
[----:B------:R-:W-:Y:S01]  /*e080*/  HMMA.1688.F32.TF32 R96, R116, R78, R96 ;  /* 0x0000004e7460723c */ /* 0x000fe20000081060 */
[----:B------:R-:W4:Y:S07]  /*e090*/  LDSM.16.M88.4 R116, [R30+0x6080] ;  /* 0x006080001e74783b */ /* 0x000f2e0000000200 */
[C---:B------:R-:W-:Y:S01]  /*e0a0*/  HMMA.1688.F32.TF32 R100, R128.reuse, R74, R100 ;  /* 0x0000004a8064723c */ /* 0x040fe20000081064 */
[----:B------:R-:W-:Y:S04]  /*e0b0*/  LDS R74, [R11+0x23400] ;  /* 0x023400000b4a7984 */ /* 0x000fe80000000800 */
[----:B------:R-:W5:Y:S03]  /*e0c0*/  LDS R75, [R9+0x23400] ;  /* 0x02340000094b7984 */ /* 0x000f660000000800 */
[----:B------:R-:W-:Y:S01]  /*e0d0*/  HMMA.1688.F32.TF32 R88, R128, R70, R88 ;  /* 0x000000468058723c */ /* 0x000fe20000081058 */
[----:B------:R-:W-:Y:S04]  /*e0e0*/  LDS R70, [R11+0x23480] ;  /* 0x023480000b467984 */ /* 0x000fe80000000800 */
[----:B------:R-:W5:Y:S03]  /*e0f0*/  LDS R71, [R9+0x23480] ;  /* 0x0234800009477984 */ /* 0x000f660000000800 */
[C---:B-1----:R-:W-:Y:S08]  /*e100*/  HMMA.1688.F32.TF32 R48, R60.reuse, R124, R48 ;  /* 0x0000007c3c30723c */ /* 0x042ff00000081030 */
[C---:B--2---:R-:W-:Y:S08]  /*e110*/  HMMA.1688.F32.TF32 R52, R60.reuse, R120, R52 ;  /* 0x000000783c34723c */ /* 0x044ff00000081034 */
[C---:B---3--:R-:W-:Y:S08]  /*e120*/  HMMA.1688.F32.TF32 R108, R60.reuse, R64, R108 ;  /* 0x000000403c6c723c */ /* 0x048ff0000008106c */
[----:B----4-:R-:W-:Y:S01]  /*e130*/  HMMA.1688.F32.TF32 R56, R60, R116, R56 ;  /* 0x000000743c38723c */ /* 0x010fe20000081038 */
[----:B------:R-:W-:Y:S04]  /*e140*/  LDS R60, [R28+0x23800] ;  /* 0x023800001c3c7984 */ /* 0x000fe80000000800 */
[----:B------:R-:W-:Y:S04]  /*e150*/  LDS R62, [R28+0x23c00] ;  /* 0x023c00001c3e7984 */ /* 0x000fe80000000800 */
[----:B------:R-:W-:Y:S04]  /*e160*/  LDS R61, [R29+0x23800] ;  /* 0x023800001d3d7984 */ /* 0x000fe80000000800 */
[----:B------:R-:W1:Y:S01]  /*e170*/  LDS R63, [R29+0x23c00] ;  /* 0x023c00001d3f7984 */ /* 0x000e620000000800 */
[----:B------:R-:W-:Y:S03]  /*e180*/  HMMA.1688.F32.TF32 R32, R128, R78, R32 ;  /* 0x0000004e8020723c */ /* 0x000fe60000081020 */
[----:B------:R-:W-:Y:S04]  /*e190*/  LDS R78, [R28+0x23480] ;  /* 0x023480001c4e7984 */ /* 0x000fe80000000800 */
[----:B------:R-:W-:Y:S01]  /*e1a0*/  LOP3.LUT R131, R0, 0x4, RZ, 0xfc, !PT ;  /* 0x0000000400837812 */ /* 0x000fe200078efcff */
[----:B-----5:R-:W-:Y:S01]  /*e1b0*/  HMMA.1688.F32.TF32 R100, R72, R64, R100 ;  /* 0x000000404864723c */ /* 0x020fe20000081064 */
[----:B------:R-:W2:Y:S02]  /*e1c0*/  LDS R79, [R29+0x23480] ;  /* 0x023480001d4f7984 */ /* 0x000ea40000000800 */
[----:B------:R-:W-:-:S05]  /*e1d0*/  ISETP.GE.AND P2, PT, R131, UR5, PT ;  /* 0x0000000583007c0c */ /* 0x000fca000bf46270 */
[----:B------:R-:W-:Y:S01]  /*e1e0*/  HMMA.1688.F32.TF32 R88, R72, R124, R88 ;  /* 0x0000007c4858723c */ /* 0x000fe20000081058 */
[----:B------:R-:W-:-:S07]  /*e1f0*/  ISETP.LE.AND P1, PT, R8, UR4, PT ;  /* 0x0000000408007c0c */ /* 0x000fce000bf23270 */
[----:B------:R-:W-:Y:S01]  /*e200*/  HMMA.1688.F32.TF32 R84, R72, R120, R84 ;  /* 0x000000784854723c */ /* 0x000fe20000081054 */
[----:B------:R-:W-:-:S07]  /*e210*/  SEL R8, RZ, 0x4, P2 ;  /* 0x00000004ff087807 */ /* 0x000fce0001000000 */
        /* <DEDUP_REMOVED lines=8> */
[----:B------:R-:W-:Y:S01]  /*e2a0*/  HMMA.1688.F32.TF32 R44, R68, R116, R44 ;  /* 0x00000074442c723c */ /* 0x000fe2000008102c */
[----:B------:R-:W-:Y:S04]  /*e2b0*/  LDS R68, [R11+0x23880] ;  /* 0x023880000b447984 */ /* 0x000fe80000000800 */
[----:B------:R-:W-:Y:S03]  /*e2c0*/  LDS R70, [R11+0x23c80] ;  /* 0x023c80000b467984 */ /* 0x000fe60000000800 */
[C---:B-1----:R-:W-:Y:S01]  /*e2d0*/  HMMA.1688.F32.TF32 R108, R60.reuse, R66, R108 ;  /* 0x000000423c6c723c */ /* 0x042fe2000008106c */
[----:B------:R-:W-:Y:S04]  /*e2e0*/  LDS R69, [R9+0x23880] ;  /* 0x0238800009457984 */ /* 0x000fe80000000800 */
[----:B------:R1:W3:Y:S03]  /*e2f0*/  LDS R71, [R9+0x23c80] ;  /* 0x023c800009477984 */ /* 0x0002e60000000800 */
[C---:B------:R-:W-:Y:S08]  /*e300*/  HMMA.1688.F32.TF32 R48, R60.reuse, R126, R48 ;  /* 0x0000007e3c30723c */ /* 0x040ff00000081030 */
[----:B------:R-:W-:Y:S01]  /*e310*/  HMMA.1688.F32.TF32 R52, R60, R122, R52 ;  /* 0x0000007a3c34723c */ /* 0x000fe20000081034 */
[----:B-1----:R-:W-:-:S07]  /*e320*/  SEL R9, RZ, 0x4, P0 ;  /* 0x00000004ff097807 */ /* 0x002fce0000000000 */
[----:B------:R-:W-:Y:S01]  /*e330*/  HMMA.1688.F32.TF32 R56, R60, R118, R56 ;  /* 0x000000763c38723c */ /* 0x000fe20000081038 */
[----:B------:R-:W-:Y:S04]  /*e340*/  LDS R60, [R28+0x23880] ;  /* 0x023880001c3c7984 */ /* 0x000fe80000000800 */
[----:B------:R1:W-:Y:S04]  /*e350*/  LDS R62, [R28+0x23c80] ;  /* 0x023c80001c3e7984 */ /* 0x0003e80000000800 */
[----:B------:R-:W-:Y:S04]  /*e360*/  LDS R61, [R29+0x23880] ;  /* 0x023880001d3d7984 */ /* 0x000fe80000000800 */
[----:B------:R4:W5:Y:S01]  /*e370*/  LDS R63, [R29+0x23c80] ;  /* 0x023c80001d3f7984 */ /* 0x0009620000000800 */
[----:B------:R-:W-:-:S02]  /*e380*/  IADD3 R10, R10, 0x1, RZ ;  /* 0x000000010a0a7810 */ /* 0x000fc40007ffe0ff */
[----:B------:R-:W-:Y:S02]  /*e390*/  SEL R9, R9, RZ, !P1 ;  /* 0x000000ff09097207 */ /* 0x000fe40004800000 */
[----:B------:R-:W-:Y:S02]  /*e3a0*/  SEL R8, R8, RZ, !P1 ;  /* 0x000000ff08087207 */ /* 0x000fe40004800000 */
[----:B------:R-:W-:Y:S02]  /*e3b0*/  ISETP.GT.AND P0, PT, R10, 0x3, PT ;  /* 0x000000030a00780c */ /* 0x000fe40003f04270 */
[----:B------:R-:W-:Y:S02]  /*e3c0*/  ISETP.NE.U32.AND P2, PT, R9, RZ, PT ;  /* 0x000000ff0900720c */ /* 0x000fe40003f45070 */
[----:B------:R-:W-:Y:S02]  /*e3d0*/  ISETP.NE.U32.AND P3, PT, R8, RZ, PT ;  /* 0x000000ff0800720c */ /* 0x000fe40003f65070 */
[----:B------:R-:W-:-:S02]  /*e3e0*/  IADD3 R8, P4, R14, R24, RZ ;  /* 0x000000180e087210 */ /* 0x000fc40007f9e0ff */
[----:B------:R-:W-:-:S03]  /*e3f0*/  SEL R10, R10, RZ, !P0 ;  /* 0x000000ff0a0a7207 */ /* 0x000fc60004000000 */
[----:B------:R-:W-:Y:S02]  /*e400*/  IMAD.X R9, R25, 0x1, R23, P4 ;  /* 0x0000000119097824 */ /* 0x000fe400020e0617 */
[----:B------:R-:W-:Y:S01]  /*e410*/  IMAD R11, R10, 0x4000, R3 ;  /* 0x000040000a0b7824 */ /* 0x000fe200078e0203 */
[----:B------:R-:W-:Y:S01]  /*e420*/  BAR.SYNC.DEFER_BLOCKING 0x0 ;  /* 0x0000000000007b1d */ /* 0x000fe20000010000 */
[C---:B------:R-:W-:Y:S02]  /*e430*/  LOP3.LUT R130, R0.reuse, 0x8, RZ, 0xfc, !PT ;  /* 0x0000000800827812 */ /* 0x040fe400078efcff */
[----:B------:R-:W-:-:S03]  /*e440*/  LOP3.LUT R131, R0, 0xc, RZ, 0xfc, !PT ;  /* 0x0000000c00837812 */ /* 0x000fc600078efcff */
[----:B------:R-:W-:Y:S01]  /*e450*/  @!PT LDS RZ, [RZ] ;  /* 0x00000000fffff984 */ /* 0x000fe20000000800 */
[----:B------:R-:W-:Y:S01]  /*e460*/  @!PT LDS RZ, [RZ] ;  /* 0x00000000fffff984 */ /* 0x000fe20000000800 */
[----:B------:R-:W-:Y:S01]  /*e470*/  @!PT LDS RZ, [RZ] ;  /* 0x00000000fffff984 */ /* 0x000fe20000000800 */
[----:B------:R1:W-:Y:S02]  /*e480*/  LDGSTS.E [R11+0x20000], [R8.64], P2 ;  /* 0x20000000080b7fae */ /* 0x0003e40009121846 */
[----:B-1----:R-:W-:-:S05]  /*e490*/  IADD3 R8, P0, R14, R20, RZ ;  /* 0x000000140e087210 */ /* 0x002fca0007f1e0ff */
[----:B------:R-:W-:Y:S01]  /*e4a0*/  IMAD.X R9, R25, 0x1, R19, P0 ;  /* 0x0000000119097824 */ /* 0x000fe200000e0613 */
[----:B------:R-:W-:-:S04]  /*e4b0*/  ISETP.GE.AND P0, PT, R130, UR5, PT ;  /* 0x0000000582007c0c */ /* 0x000fc8000bf06270 */
[----:B------:R1:W-:Y:S02]  /*e4c0*/  LDGSTS.E [R11+0x20400], [R8.64], P3 ;  /* 0x20400000080b7fae */ /* 0x0003e40009921846 */
[----:B-1----:R-:W-:Y:S02]  /*e4d0*/  SEL R8, RZ, 0x4, P0 ;  /* 0x00000004ff087807 */ /* 0x002fe40000000000 */
[----:B------:R-:W-:Y:S02]  /*e4e0*/  ISETP.GE.AND P0, PT, R131, UR5, PT ;  /* 0x0000000583007c0c */ /* 0x000fe4000bf06270 */
[----:B------:R-:W-:-:S04]  /*e4f0*/  SEL R8, R8, RZ, !P1 ;  /* 0x000000ff08087207 */ /* 0x000fc80004800000 */
[----:B------:R-:W-:Y:S02]  /*e500*/  ISETP.NE.U32.AND P2, PT, R8, RZ, PT ;  /* 0x000000ff0800720c */ /* 0x000fe40003f45070 */
[----:B------:R-:W-:-:S04]  /*e510*/  SEL R8, RZ, 0x4, P0 ;  /* 0x00000004ff087807 */ /* 0x000fc80000000000 */
[----:B------:R-:W-:-:S04]  /*e520*/  SEL R8, R8, RZ, !P1 ;  /* 0x000000ff08087207 */ /* 0x000fc80004800000 */
[----:B------:R-:W-:Y:S02]  /*e530*/  ISETP.NE.U32.AND P0, PT, R8, RZ, PT ;  /* 0x000000ff0800720c */ /* 0x000fe40003f05070 */
[----:B------:R-:W-:-:S05]  /*e540*/  IADD3 R8, P3, R14, R31, RZ ;  /* 0x0000001f0e087210 */ /* 0x000fca0007f7e0ff */
[----:B------:R-:W-:-:S05]  /*e550*/  IMAD.X R9, R25, 0x1, R132, P3 ;  /* 0x0000000119097824 */ /* 0x000fca00018e0684 */
[----:B------:R1:W-:Y:S01]  /*e560*/  LDGSTS.E [R11+0x20800], [R8.64], P2 ;  /* 0x20800000080b7fae */ /* 0x0003e20009121846 */
[----:B--2---:R-:W-:Y:S01]  /*e570*/  HMMA.1688.F32.TF32 R112, R76, R64, R112 ;  /* 0x000000404c70723c */ /* 0x004fe20000081070 */
[----:B-1----:R-:W-:-:S06]  /*e580*/  IADD3 R8, P2, R14, R135, RZ ;  /* 0x000000870e087210 */ /* 0x002fcc0007f5e0ff */
[----:B------:R-:W-:Y:S01]  /*e590*/  LOP3.LUT R64, R0, 0x10, RZ, 0xfc, !PT ;  /* 0x0000001000407812 */ /* 0x000fe200078efcff */
[----:B------:R-:W-:-:S05]  /*e5a0*/  IMAD.X R9, R25, 0x1, R136, P2 ;  /* 0x0000000119097824 */ /* 0x000fca00010e0688 */
[----:B------:R1:W-:Y:S01]  /*e5b0*/  LDGSTS.E [R11+0x20c00], [R8.64], P0 ;  /* 0x20c00000080b7fae */ /* 0x0003e20008121846 */
[----:B------:R-:W-:Y:S02]  /*e5c0*/  ISETP.GE.AND P0, PT, R64, UR5, PT ;  /* 0x0000000540007c0c */ /* 0x000fe4000bf06270 */
[----:B------:R-:W-:Y:S02]  /*e5d0*/  LOP3.LUT R30, R0, 0x14, RZ, 0xfc, !PT ;  /* 0x00000014001e7812 */ /* 0x000fe400078efcff */
        /* <DEDUP_REMOVED lines=10> */
[----:B------:R-:W-:Y:S02]  /*e680*/  LOP3.LUT R30, R0, 0x18, RZ, 0xfc, !PT ;  /* 0x00000018001e7812 */ /* 0x000fe400078efcff */
[----:B-1----:R-:W-:-:S05]  /*e690*/  IADD3 R8, P2, R14, R143, RZ ;  /* 0x0000008f0e087210 */ /* 0x002fca0007f5e0ff */
        /* <DEDUP_REMOVED lines=14> */
[----:B----4-:R-:W-:Y:S02]  /*e780*/  LOP3.LUT R29, R0, 0x20, RZ, 0xfc, !PT ;  /* 0x00000020001d7812 */ /* 0x010fe400078efcff */
        /* <DEDUP_REMOVED lines=65> */
[----:B------:R-:W-:Y:S01]  /*eba0*/  IMAD.X R9, R25, 0x1, R184, P2 ;  /* 0x0000000119097824 */ /* 0x000fe200010e06b8 */
[----:B------:R-:W-:-:S04]  /*ebb0*/  LOP3.LUT R28, R0, 0x6, RZ, 0xfc, !PT ;  /* 0x00000006001c7812 */ /* 0x000fc800078efcff */
[----:B------:R1:W-:Y:S01]  /*ebc0*/  LDGSTS.E [R11+0x23c00], [R8.64], P0 ;  /* 0x23c00000080b7fae */ /* 0x0003e20008121846 */
[----:B------:R-:W-:-:S04]  /*ebd0*/  ISETP.GE.AND P0, PT, R29, UR5, PT ;  /* 0x000000051d007c0c */ /* 0x000fc8000bf06270 */
[----:B-1----:R-:W-:Y:S02]  /*ebe0*/  SEL R8, RZ, 0x4, P0 ;  /* 0x00000004ff087807 */ /* 0x002fe40000000000 */
[----:B------:R-:W-:Y:S02]  /*ebf0*/  ISETP.GE.AND P0, PT, R28, UR5, PT ;  /* 0x000000051c007c0c */ /* 0x000fe4000bf06270 */
[----:B------:R-:W-:Y:S02]  /*ec00*/  SEL R8, R8, RZ, !P1 ;  /* 0x000000ff08087207 */ /* 0x000fe40004800000 */
[----:B------:R-:W-:Y:S02]  /*ec10*/  SEL R9, RZ, 0x4, P0 ;  /* 0x00000004ff097807 */ /* 0x000fe40000000000 */
[----:B------:R-:W-:Y:S02]  /*ec20*/  ISETP.NE.U32.AND P0, PT, R8, RZ, PT ;  /* 0x000000ff0800720c */ /* 0x000fe40003f05070 */
[----:B------:R-:W-:-:S02]  /*ec30*/  SEL R9, R9, RZ, !P1 ;  /* 0x000000ff09097207 */ /* 0x000fc40004800000 */
[----:B------:R-:W-:Y:S02]  /*ec40*/  IADD3 R8, P3, R14, R22, RZ ;  /* 0x000000160e087210 */ /* 0x000fe40007f7e0ff */
[----:B------:R-:W-:Y:S02]  /*ec50*/  LOP3.LUT R28, R3, 0x40, RZ, 0x3c, !PT ;  /* 0x00000040031c7812 */ /* 0x000fe400078e3cff */
[----:B------:R-:W-:Y:S01]  /*ec60*/  ISETP.NE.U32.AND P2, PT, R9, RZ, PT ;  /* 0x000000ff0900720c */ /* 0x000fe20003f45070 */
[----:B------:R-:W-:Y:S01]  /*ec70*/  IMAD.X R9, R25, 0x1, R21, P3 ;  /* 0x0000000119097824 */ /* 0x000fe200018e0615 */
[----:B---3--:R-:W-:Y:S01]  /*ec80*/  HMMA.1688.F32.TF32 R104, R68, R66, R104 ;  /* 0x000000424468723c */ /* 0x008fe20000081068 */
[----:B------:R-:W-:-:S07]  /*ec90*/  IMAD R11, R10, 0x4000, R28 ;  /* 0x000040000a0b7824 */ /* 0x000fce00078e021c */
[C---:B------:R-:W-:Y:S01]  /*eca0*/  HMMA.1688.F32.TF32 R36, R68.reuse, R126, R36 ;  /* 0x0000007e4424723c */ /* 0x040fe20000081024 */
[----:B------:R1:W-:Y:S07]  /*ecb0*/  LDGSTS.E [R11+0x20200], [R8.64], P0 ;  /* 0x20200000080b7fae */ /* 0x0003ee0008121846 */
[C---:B------:R-:W-:Y:S08]  /*ecc0*/  HMMA.1688.F32.TF32 R40, R68.reuse, R122, R40 ;  /* 0x0000007a4428723c */ /* 0x040ff00000081028 */
[----:B------:R-:W-:Y:S01]  /*ecd0*/  HMMA.1688.F32.TF32 R44, R68, R118, R44 ;  /* 0x00000076442c723c */ /* 0x000fe2000008102c */
[----:B------:R-:W-:-:S07]  /*ece0*/  LOP3.LUT R30, R0, 0xe, RZ, 0xfc, !PT ;  /* 0x0000000e001e7812 */ /* 0x000fce00078efcff */
[----:B------:R-:W-:Y:S01]  /*ecf0*/  HMMA.1688.F32.TF32 R80, R76, R124, R80 ;  /* 0x0000007c4c50723c */ /* 0x000fe20000081050 */
[----:B------:R-:W-:-:S07]  /*ed00*/  LOP3.LUT R68, R0, 0xa, RZ, 0xfc, !PT ;  /* 0x0000000a00447812 */ /* 0x000fce00078efcff */
[----:B------:R-:W-:Y:S01]  /*ed10*/  HMMA.1688.F32.TF32 R92, R76, R120, R92 ;  /* 0x000000784c5c723c */ /* 0x000fe2000008105c */
[----:B------:R-:W-:-:S07]  /*ed20*/  ISETP.GE.AND P0, PT, R68, UR5, PT ;  /* 0x0000000544007c0c */ /* 0x000fce000bf06270 */
[----:B------:R-:W-:Y:S01]  /*ed30*/  HMMA.1688.F32.TF32 R96, R76, R116, R96 ;  /* 0x000000744c60723c */ /* 0x000fe20000081060 */
[----:B-1----:R-:W-:-:S07]  /*ed40*/  SEL R8, RZ, 0x4, P0 ;  /* 0x00000004ff087807 */ /* 0x002fce0000000000 */
[----:B------:R-:W-:Y:S01]  /*ed50*/  HMMA.1688.F32.TF32 R100, R72, R66, R100 ;  /* 0x000000424864723c */ /* 0x000fe20000081064 */
[----:B------:R-:W-:-:S07]  /*ed60*/  ISETP.GE.AND P0, PT, R30, UR5, PT ;  /* 0x000000051e007c0c */ /* 0x000fce000bf06270 */
[----:B------:R-:W-:Y:S01]  /*ed70*/  HMMA.1688.F32.TF32 R88, R72, R126, R88 ;  /* 0x0000007e4858723c */ /* 0x000fe20000081058 */
[----:B------:R-:W-:-:S07]  /*ed80*/  IADD3 R28, P3, R14, R18, RZ ;  /* 0x000000120e1c7210 */ /* 0x000fce0007f7e0ff */
[----:B------:R-:W-:Y:S01]  /*ed90*/  HMMA.1688.F32.TF32 R84, R72, R122, R84 ;  /* 0x0000007a4854723c */ /* 0x000fe20000081054 */
[----:B------:R-:W-:-:S07]  /*eda0*/  SEL R8, R8, RZ, !P1 ;  /* 0x000000ff08087207 */ /* 0x000fce0004800000 */
[----:B------:R-:W-:Y:S01]  /*edb0*/  HMMA.1688.F32.TF32 R32, R72, R118, R32 ;  /* 0x000000764820723c */ /* 0x000fe20000081020 */
[----:B------:R-:W-:Y:S01]  /*edc0*/  SEL R9, RZ, 0x4, P0 ;  /* 0x00000004ff097807 */ /* 0x000fe20000000000 */
[----:B------:R-:W-:Y:S01]  /*edd0*/  IMAD.X R29, R25, 0x1, R17, P3 ;  /* 0x00000001191d7824 */ /* 0x000fe200018e0611 */
[----:B------:R-:W-:Y:S01]  /*ede0*/  ISETP.NE.U32.AND P0, PT, R8, RZ, PT ;  /* 0x000000ff0800720c */ /* 0x000fe20003f05070 */
[----:B------:R-:W1:Y:S01]  /*edf0*/  S2R R131, SR_TID.X ;  /* 0x0000000000837919 */ /* 0x000e620000002100 */
[----:B------:R-:W-:Y:S02]  /*ee00*/  SEL R9, R9, RZ, !P1 ;  /* 0x000000ff09097207 */ /* 0x000fe40004800000 */
[----:B------:R-:W-:Y:S01]  /*ee10*/  IADD3 R8, P3, R14, R133, RZ ;  /* 0x000000850e087210 */ /* 0x000fe20007f7e0ff */
[----:B------:R2:W-:Y:S01]  /*ee20*/  LDGSTS.E [R11+0x20600], [R28.64], P2 ;  /* 0x206000001c0b7fae */ /* 0x0005e20009121846 */
[----:B------:R-:W-:-:S03]  /*ee30*/  ISETP.NE.U32.AND P2, PT, R9, RZ, PT ;  /* 0x000000ff0900720c */ /* 0x000fc60003f45070 */
[C---:B------:R-:W-:Y:S01]  /*ee40*/  IMAD.X R9, R25.reuse, 0x1, R134, P3 ;  /* 0x0000000119097824 */ /* 0x040fe200018e0686 */
[----:B------:R-:W-:Y:S01]  /*ee50*/  LOP3.LUT R30, R0, 0x12, RZ, 0xfc, !PT ;  /* 0x00000012001e7812 */ /* 0x000fe200078efcff */
[----:B------:R-:W3:Y:S04]  /*ee60*/  LDL R71, [R1+0x7c] ;  /* 0x00007c0001477983 */ /* 0x000ee80000100800 */
[----:B------:R4:W-:Y:S01]  /*ee70*/  LDGSTS.E [R11+0x20a00], [R8.64], P0 ;  /* 0x20a00000080b7fae */ /* 0x0009e20008121846 */
[----:B--2---:R-:W-:Y:S02]  /*ee80*/  IADD3 R28, P3, R14, R137, RZ ;  /* 0x000000890e1c7210 */ /* 0x004fe40007f7e0ff */
[----:B------:R-:W-:Y:S01]  /*ee90*/  ISETP.GE.AND P0, PT, R30, UR5, PT ;  /* 0x000000051e007c0c */ /* 0x000fe2000bf06270 */
[----:B------:R-:W2:Y:S01]  /*eea0*/  LDL R70, [R1+0xb8] ;  /* 0x0000b80001467983 */ /* 0x000ea20000100800 */
[C---:B------:R-:W-:Y:S01]  /*eeb0*/  LOP3.LUT R68, R0.reuse, 0x16, RZ, 0xfc, !PT ;  /* 0x0000001600447812 */ /* 0x040fe200078efcff */
[----:B------:R-:W-:Y:S01]  /*eec0*/  IMAD.X R29, R25, 0x1, R138, P3 ;  /* 0x00000001191d7824 */ /* 0x000fe200018e068a */
[----:B------:R-:W-:Y:S01]  /*eed0*/  LOP3.LUT R30, R0, 0x1a, RZ, 0xfc, !PT ;  /* 0x0000001a001e7812 */ /* 0x000fe200078efcff */
[----:B-----5:R-:W-:Y:S01]  /*eee0*/  HMMA.1688.F32.TF32 R64, R60, R66, R112 ;  /* 0x000000423c40723c */ /* 0x020fe20000081070 */
[----:B------:R-:W5:Y:S01]  /*eef0*/  LDL R79, [R1+0x18] ;  /* 0x00001800014f7983 */ /* 0x000f620000100800 */
[----:B----4-:R-:W-:-:S02]  /*ef00*/  SEL R8, RZ, 0x4, P0 ;  /* 0x00000004ff087807 */ /* 0x010fc40000000000 */
[----:B------:R-:W-:Y:S01]  /*ef10*/  ISETP.GE.AND P0, PT, R68, UR5, PT ;  /* 0x0000000544007c0c */ /* 0x000fe2000bf06270 */
[----:B------:R4:W-:Y:S01]  /*ef20*/  LDGSTS.E [R11+0x20e00], [R28.64], P2 ;  /* 0x20e000001c0b7fae */ /* 0x0009e20009121846 */
[----:B------:R-:W-:Y:S02]  /*ef30*/  SEL R8, R8, RZ, !P1 ;  /* 0x000000ff08087207 */ /* 0x000fe40004800000 */
[----:B------:R-:W-:Y:S01]  /*ef40*/  ISETP.GE.AND P2, PT, R30, UR5, PT ;  /* 0x000000051e007c0c */ /* 0x000fe2000bf46270 */
[----:B------:R-:W-:Y:S01]  /*ef50*/  HMMA.1688.F32.TF32 R124, R60, R126, R80 ;  /* 0x0000007e3c7c723c */ /* 0x000fe20000081050 */
[----:B------:R-:W-:Y:S01]  /*ef60*/  SEL R9, RZ, 0x4, P0 ;  /* 0x00000004ff097807 */ /* 0x000fe20000000000 */
[----:B------:R-:W2:Y:S01]  /*ef70*/  LDL R78, [R1+0x38] ;  /* 0x00003800014e7983 */ /* 0x000ea20000100800 */
[----:B------:R-:W-:Y:S02]  /*ef80*/  ISETP.NE.U32.AND P0, PT, R8, RZ, PT ;  /* 0x000000ff0800720c */ /* 0x000fe40003f05070 */
[----:B------:R-:W-:Y:S01]  /*ef90*/  LOP3.LUT R30, R0, 0x1e, RZ, 0xfc, !PT ;  /* 0x0000001e001e7812 */ /* 0x000fe200078efcff */
[----:B------:R-:W3:Y:S01]  /*efa0*/  LDL R77, [R1+0x1c] ;  /* 0x00001c00014d7983 */ /* 0x000ee20000100800 */
[----:B------:R-:W-:-:S02]  /*efb0*/  SEL R8, RZ, 0x4, P2 ;  /* 0x00000004ff087807 */ /* 0x000fc40001000000 */
[----:B------:R-:W-:Y:S01]  /*efc0*/  SEL R9, R9, RZ, !P1 ;  /* 0x000000ff09097207 */ /* 0x000fe20004800000 */
[C---:B------:R-:W-:Y:S01]  /*efd0*/  HMMA.1688.F32.TF32 R120, R60.reuse, R122, R92 ;  /* 0x0000007a3c78723c */ /* 0x040fe2000008105c */
[----:B------:R-:W-:Y:S01]  /*efe0*/  ISETP.GE.AND P3, PT, R30, UR5, PT ;  /* 0x000000051e007c0c */ /* 0x000fe2000bf66270 */
[----:B------:R-:W3:Y:S01]  /*eff0*/  LDL R76, [R1+0x58] ;  /* 0x00005800014c7983 */ /* 0x000ee20000100800 */
[----:B------:R-:W-:Y:S02]  /*f000*/  SEL R8, R8, RZ, !P1 ;  /* 0x000000ff08087207 */ /* 0x000fe40004800000 */
[----:B------:R-:W-:Y:S01]  /*f010*/  ISETP.NE.U32.AND P2, PT, R9, RZ, PT ;  /* 0x000000ff0900720c */ /* 0x000fe20003f45070 */
[----:B------:R-:W3:Y:S01]  /*f020*/  LDL R75, [R1+0x3c] ;  /* 0x00003c00014b7983 */ /* 0x000ee20000100800 */
[----:B------:R-:W-:Y:S02]  /*f030*/  SEL R9, RZ, 0x4, P3 ;  /* 0x00000004ff097807 */ /* 0x000fe40001800000 */
[----:B------:R-:W-:Y:S01]  /*f040*/  ISETP.NE.U32.AND P4, PT, R8, RZ, PT ;  /* 0x000000ff0800720c */ /* 0x000fe20003f85070 */
[----:B------:R-:W-:Y:S01]  /*f050*/  HMMA.1688.F32.TF32 R116, R60, R118, R96 ;  /* 0x000000763c74723c */ /* 0x000fe20000081060 */
[----:B------:R-:W-:Y:S01]  /*f060*/  IADD3 R8, P3, R14, R141, RZ ;  /* 0x0000008d0e087210 */ /* 0x000fe20007f7e0ff */
[----:B------:R-:W3:Y:S01]  /*f070*/  LDL R74, [R1+0x78] ;  /* 0x00007800014a7983 */ /* 0x000ee20000100800 */
[----:B------:R-:W-:-:S02]  /*f080*/  LOP3.LUT R30, R0, 0x22, RZ, 0xfc, !PT ;  /* 0x00000022001e7812 */ /* 0x000fc400078efcff */
[----:B----4-:R-:W-:Y:S01]  /*f090*/  SEL R28, R9, RZ, !P1 ;  /* 0x000000ff091c7207 */ /* 0x010fe20004800000 */
[C---:B------:R-:W-:Y:S01]  /*f0a0*/  IMAD.X R9, R25.reuse, 0x1, R142, P3 ;  /* 0x0000000119097824 */ /* 0x040fe200018e068e */
[----:B------:R-:W-:Y:S01]  /*f0b0*/  ISETP.GE.AND P3, PT, R30, UR5, PT ;  /* 0x000000051e007c0c */ /* 0x000fe2000bf66270 */
[----:B------:R-:W4:Y:S01]  /*f0c0*/  LDL R73, [R1+0x5c] ;  /* 0x00005c0001497983 */ /* 0x000f220000100800 */
[----:B------:R-:W-:Y:S02]  /*f0d0*/  ISETP.NE.U32.AND P5, PT, R28, RZ, PT ;  /* 0x000000ff1c00720c */ /* 0x000fe40003fa5070 */
[----:B------:R-:W-:Y:S01]  /*f0e0*/  LOP3.LUT R30, R0, 0x2a, RZ, 0xfc, !PT ;  /* 0x0000002a001e7812 */ /* 0x000fe200078efcff */
[----:B------:R1:W-:Y:S01]  /*f0f0*/  LDGSTS.E [R11+0x21200], [R8.64], P0 ;  /* 0x21200000080b7fae */ /* 0x0003e20008121846 */
[----:B------:R-:W-:Y:S02]  /*f100*/  IADD3 R28, P6, R14, R145, RZ ;  /* 0x000000910e1c7210 */ /* 0x000fe40007fde0ff */
[----:B------:R-:W-:Y:S01]  /*f110*/  LOP3.LUT R68, R0, 0x26, RZ, 0xfc, !PT ;  /* 0x0000002600447812 */ /* 0x000fe200078efcff */
[----:B------:R-:W4:Y:S02]  /*f120*/  LDL R72, [R1+0x98] ;  /* 0x0000980001487983 */ /* 0x000f240000100800 */
[----:B------:R-:W-:Y:S01]  /*f130*/  IMAD.X R29, R25, 0x1, R146, P6 ;  /* 0x00000001191d7824 */ /* 0x000fe200030e0692 */
[----:B------:R-:W-:Y:S01]  /*f140*/  ISETP.GE.AND P0, PT, R68, UR5, PT ;  /* 0x0000000544007c0c */ /* 0x000fe2000bf06270 */
[----:B------:R-:W4:Y:S01]  /*f150*/  LDL R81, [R1] ;  /* 0x0000000001517983 */ /* 0x000f220000100800 */
[----:B------:R-:W-:-:S02]  /*f160*/  IADD3 R60, P6, R14, R149, RZ ;  /* 0x000000950e3c7210 */ /* 0x000fc40007fde0ff */
[----:B-1----:R-:W-:Y:S01]  /*f170*/  SEL R8, RZ, 0x4, P3 ;  /* 0x00000004ff087807 */ /* 0x002fe20001800000 */
[----:B------:R1:W-:Y:S01]  /*f180*/  LDGSTS.E [R11+0x21600], [R28.64], P2 ;  /* 0x216000001c0b7fae */ /* 0x0003e20009121846 */
[----:B------:R-:W-:Y:S02]  /*f190*/  ISETP.GE.AND P3, PT, R30, UR5, PT ;  /* 0x000000051e007c0c */ /* 0x000fe4000bf66270 */
[----:B------:R-:W-:Y:S01]  /*f1a0*/  SEL R8, R8, RZ, !P1 ;  /* 0x000000ff08087207 */ /* 0x000fe20004800000 */
[----:B------:R-:W4:Y:S01]  /*f1b0*/  LDL R80, [R1+0x20] ;  /* 0x0000200001507983 */ /* 0x000f220000100800 */
[----:B------:R-:W-:Y:S01]  /*f1c0*/  SEL R9, RZ, 0x4, P3 ;  /* 0x00000004ff097807 */ /* 0x000fe20001800000 */
[----:B------:R-:W-:Y:S01]  /*f1d0*/  IMAD.X R61, R25, 0x1, R150, P6 ;  /* 0x00000001193d7824 */ /* 0x000fe200030e0696 */
[----:B------:R-:W-:Y:S02]  /*f1e0*/  SEL R30, RZ, 0x4, P0 ;  /* 0x00000004ff1e7807 */ /* 0x000fe40000000000 */
[----:B------:R-:W-:-:S02]  /*f1f0*/  ISETP.NE.U32.AND P0, PT, R8, RZ, PT ;  /* 0x000000ff0800720c */ /* 0x000fc40003f05070 */
[----:B------:R-:W-:Y:S01]  /*f200*/  IADD3 R8, P6, R14, R153, RZ ;  /* 0x000000990e087210 */ /* 0x000fe20007fde0ff */
[----:B------:R1:W-:Y:S01]  /*f210*/  LDGSTS.E [R11+0x21a00], [R60.64], P4 ;  /* 0x21a000003c0b7fae */ /* 0x0003e2000a121846 */
[----:B------:R-:W-:Y:S02]  /*f220*/  SEL R9, R9, RZ, !P1 ;  /* 0x000000ff09097207 */ /* 0x000fe40004800000 */
[----:B------:R-:W-:Y:S02]  /*f230*/  SEL R30, R30, RZ, !P1 ;  /* 0x000000ff1e1e7207 */ /* 0x000fe40004800000 */
[----:B------:R-:W-:Y:S01]  /*f240*/  ISETP.NE.U32.AND P2, PT, R9, RZ, PT ;  /* 0x000000ff0900720c */ /* 0x000fe20003f45070 */
[----:B------:R-:W-:Y:S01]  /*f250*/  IMAD.X R9, R25, 0x1, R154, P6 ;  /* 0x0000000119097824 */ /* 0x000fe200030e069a */
[----:B------:R-:W-:Y:S02]  /*f260*/  ISETP.NE.U32.AND P3, PT, R30, RZ, PT ;  /* 0x000000ff1e00720c */ /* 0x000fe40003f65070 */
[----:B------:R-:W-:-:S02]  /*f270*/  LOP3.LUT R68, R0, 0x2e, RZ, 0xfc, !PT ;  /* 0x0000002e00447812 */ /* 0x000fc400078efcff */
[----:B-1----:R-:W-:Y:S01]  /*f280*/  IADD3 R28, P4, R14, R157, RZ ;  /* 0x0000009d0e1c7210 */ /* 0x002fe20007f9e0ff */
[----:B------:R1:W-:Y:S01]  /*f290*/  LDGSTS.E [R11+0x21e00], [R8.64], P5 ;  /* 0x21e00000080b7fae */ /* 0x0003e2000a921846 */
[----:B------:R-:W-:Y:S02]  /*f2a0*/  ISETP.GE.AND P6, PT, R68, UR5, PT ;  /* 0x0000000544007c0c */ /* 0x000fe4000bfc6270 */
[----:B------:R-:W-:Y:S01]  /*f2b0*/  LOP3.LUT R69, R0, 0x32, RZ, 0xfc, !PT ;  /* 0x0000003200457812 */ /* 0x000fe200078efcff */
[----:B------:R-:W-:Y:S01]  /*f2c0*/  IMAD.X R29, R25, 0x1, R158, P4 ;  /* 0x00000001191d7824 */ /* 0x000fe200020e069e */
[----:B------:R-:W-:Y:S02]  /*f2d0*/  SEL R30, RZ, 0x4, P6 ;  /* 0x00000004ff1e7807 */ /* 0x000fe40003000000 */
[----:B-1----:R-:W-:Y:S02]  /*f2e0*/  IADD3 R8, P5, R14, R161, RZ ;  /* 0x000000a10e087210 */ /* 0x002fe40007fbe0ff */
[----:B------:R1:W-:Y:S01]  /*f2f0*/  LDGSTS.E [R11+0x22200], [R28.64], P0 ;  /* 0x222000001c0b7fae */ /* 0x0003e20008121846 */
[----:B------:R-:W-:-:S02]  /*f300*/  LOP3.LUT R68, R0, 0x36, RZ, 0xfc, !PT ;  /* 0x0000003600447812 */ /* 0x000fc400078efcff */
[----:B------:R-:W-:Y:S01]  /*f310*/  IMAD.X R9, R25, 0x1, R162, P5 ;  /* 0x0000000119097824 */ /* 0x000fe200028e06a2 */
[----:B------:R-:W-:Y:S02]  /*f320*/  LOP3.LUT R62, R0, 0x3a, RZ, 0xfc, !PT ;  /* 0x0000003a003e7812 */ /* 0x000fe400078efcff */
[----:B------:R-:W-:Y:S02]  /*f330*/  ISETP.GE.AND P4, PT, R69, UR5, PT ;  /* 0x0000000545007c0c */ /* 0x000fe4000bf86270 */
[----:B------:R-:W-:Y:S01]  /*f340*/  SEL R30, R30, RZ, !P1 ;  /* 0x000000ff1e1e7207 */ /* 0x000fe20004800000 */
[----:B------:R1:W-:Y:S01]  /*f350*/  LDGSTS.E [R11+0x22600], [R8.64], P3 ;  /* 0x22600000080b7fae */ /* 0x0003e20009921846 */
[----:B------:R-:W-:Y:S02]  /*f360*/  ISETP.GE.AND P6, PT, R68, UR5, PT ;  /* 0x0000000544007c0c */ /* 0x000fe4000bfc6270 */
[----:B------:R-:W-:Y:S01]  /*f370*/  LOP3.LUT R63, R0, 0x3e, RZ, 0xfc, !PT ;  /* 0x0000003e003f7812 */ /* 0x000fe200078efcff */
[----:B------:R-:W4:Y:S01]  /*f380*/  LDL R69, [R1+0x9c] ;  /* 0x00009c0001457983 */ /* 0x000f220000100800 */
[----:B------:R-:W-:-:S02]  /*f390*/  ISETP.GE.AND P3, PT, R62, UR5, PT ;  /* 0x000000053e007c0c */ /* 0x000fc4000bf66270 */
[----:B------:R-:W-:Y:S01]  /*f3a0*/  LOP3.LUT R62, R131, 0x3f, RZ, 0xc0, !PT ;  /* 0x0000003f833e7812 */ /* 0x000fe200078ec0ff */
[----:B------:R-:W4:Y:S01]  /*f3b0*/  LDL R68, [R1+0xd8] ;  /* 0x0000d80001447983 */ /* 0x000f220000100800 */
[----:B------:R-:W-:Y:S02]  /*f3c0*/  SEL R61, RZ, 0x4, P4 ;  /* 0x00000004ff3d7807 */ /* 0x000fe40002000000 */
[----:B------:R-:W-:Y:S02]  /*f3d0*/  ISETP.NE.U32.AND P4, PT, R30, RZ, PT ;  /* 0x000000ff1e00720c */ /* 0x000fe40003f85070 */
[----:B------:R-:W-:Y:S02]  /*f3e0*/  SEL R30, RZ, 0x4, P6 ;  /* 0x00000004ff1e7807 */ /* 0x000fe40003000000 */
[----:B------:R-:W-:Y:S02]  /*f3f0*/  ISETP.GE.AND P6, PT, R63, UR5, PT ;  /* 0x000000053f007c0c */ /* 0x000fe4000bfc6270 */
[----:B-1----:R-:W-:Y:S01]  /*f400*/  SEL R28, RZ, 0x4, P3 ;  /* 0x00000004ff1c7807 */ /* 0x002fe20001800000 */
[----:B------:R-:W4:Y:S01]  /*f410*/  LDL R63, [R1+0xbc] ;  /* 0x0000bc00013f7983 */ /* 0x000f220000100800 */
[----:B------:R-:W-:-:S03]  /*f420*/  ISETP.GE.AND P3, PT, R62, UR5, PT ;  /* 0x000000053e007c0c */ /* 0x000fc6000bf66270 */
[----:B------:R-:W4:Y:S01]  /*f430*/  LDL R62, [R1+0xdc] ;  /* 0x0000dc00013e7983 */ /* 0x000f220000100800 */
[----:B------:R-:W-:Y:S02]  /*f440*/  IADD3 R60, P5, R14, R165, RZ ;  /* 0x000000a50e3c7210 */ /* 0x000fe40007fbe0ff */
[----:B------:R-:W-:-:S04]  /*f450*/  SEL R61, R61, RZ, !P1 ;  /* 0x000000ff3d3d7207 */ /* 0x000fc80004800000 */
[----:B------:R-:W-:Y:S01]  /*f460*/  ISETP.NE.U32.AND P0, PT, R61, RZ, PT ;  /* 0x000000ff3d00720c */ /* 0x000fe20003f05070 */
[----:B------:R-:W-:Y:S01]  /*f470*/  IMAD.X R61, R25, 0x1, R166, P5 ;  /* 0x00000001193d7824 */ /* 0x000fe200028e06a6 */
[----:B------:R-:W-:-:S04]  /*f480*/  SEL R30, R30, RZ, !P1 ;  /* 0x000000ff1e1e7207 */ /* 0x000fc80004800000 */
[----:B------:R1:W-:Y:S01]  /*f490*/  LDGSTS.E [R11+0x22a00], [R60.64], P2 ;  /* 0x22a000003c0b7fae */ /* 0x0003e20009121846 */
[----:B------:R-:W-:Y:S02]  /*f4a0*/  IADD3 R8, P2, R14, R169, RZ ;  /* 0x000000a90e087210 */ /* 0x000fe40007f5e0ff */
[----:B------:R-:W-:Y:S02]  /*f4b0*/  ISETP.NE.U32.AND P5, PT, R30, RZ, PT ;  /* 0x000000ff1e00720c */ /* 0x000fe40003fa5070 */
[----:B------:R-:W-:Y:S02]  /*f4c0*/  SEL R29, RZ, 0x4, P6 ;  /* 0x00000004ff1d7807 */ /* 0x000fe40003000000 */
[----:B------:R-:W-:Y:S02]  /*f4d0*/  SEL R28, R28, RZ, !P1 ;  /* 0x000000ff1c1c7207 */ /* 0x000fe40004800000 */
[----:B------:R-:W-:Y:S01]  /*f4e0*/  SEL R30, RZ, 0x4, P3 ;  /* 0x00000004ff1e7807 */ /* 0x000fe20001800000 */
[----:B------:R-:W-:Y:S01]  /*f4f0*/  IMAD.X R9, R25, 0x1, R170, P2 ;  /* 0x0000000119097824 */ /* 0x000fe200010e06aa */
[----:B------:R-:W-:-:S02]  /*f500*/  SEL R29, R29, RZ, !P1 ;  /* 0x000000ff1d1d7207 */ /* 0x000fc40004800000 */
[----:B-1----:R-:W-:Y:S02]  /*f510*/  IADD3 R60, P2, R14, R173, RZ ;  /* 0x000000ad0e3c7210 */ /* 0x002fe40007f5e0ff */
[----:B------:R-:W-:Y:S01]  /*f520*/  ISETP.NE.U32.AND P3, PT, R28, RZ, PT ;  /* 0x000000ff1c00720c */ /* 0x000fe20003f65070 */
[----:B------:R1:W-:Y:S01]  /*f530*/  LDGSTS.E [R11+0x22e00], [R8.64], P4 ;  /* 0x22e00000080b7fae */ /* 0x0003e2000a121846 */
[----:B------:R-:W-:Y:S02]  /*f540*/  SEL R30, R30, RZ, !P1 ;  /* 0x000000ff1e1e7207 */ /* 0x000fe40004800000 */
[----:B------:R-:W-:Y:S01]  /*f550*/  IADD3 R28, P1, R14, R177, RZ ;  /* 0x000000b10e1c7210 */ /* 0x000fe20007f3e0ff */
[----:B------:R-:W-:Y:S01]  /*f560*/  IMAD.X R61, R25, 0x1, R174, P2 ;  /* 0x00000001193d7824 */ /* 0x000fe200010e06ae */
[----:B------:R-:W-:-:S03]  /*f570*/  ISETP.NE.U32.AND P2, PT, R29, RZ, PT ;  /* 0x000000ff1d00720c */ /* 0x000fc60003f45070 */
[C---:B------:R-:W-:Y:S01]  /*f580*/  IMAD.X R29, R25.reuse, 0x1, R178, P1 ;  /* 0x00000001191d7824 */ /* 0x040fe200008e06b2 */
[----:B------:R-:W-:Y:S01]  /*f590*/  ISETP.NE.U32.AND P4, PT, R30, RZ, PT ;  /* 0x000000ff1e00720c */ /* 0x000fe20003f85070 */
[----:B------:R1:W-:Y:S02]  /*f5a0*/  LDGSTS.E [R11+0x23200], [R60.64], P0 ;  /* 0x232000003c0b7fae */ /* 0x0003e40008121846 */
[C---:B-1----:R-:W-:Y:S02]  /*f5b0*/  IADD3 R8, P6, R14.reuse, R181, RZ ;  /* 0x000000b50e087210 */ /* 0x042fe40007fde0ff */
[----:B------:R1:W-:Y:S03]  /*f5c0*/  LDGSTS.E [R11+0x23600], [R28.64], P5 ;  /* 0x236000001c0b7fae */ /* 0x0003e6000a921846 */
[----:B------:R-:W-:Y:S01]  /*f5d0*/  IMAD.X R9, R25, 0x1, R182, P6 ;  /* 0x0000000119097824 */ /* 0x000fe200030e06b6 */
[----:B------:R-:W-:-:S04]  /*f5e0*/  IADD3 R60, P0, R14, R185, RZ ;  /* 0x000000b90e3c7210 */ /* 0x000fc80007f1e0ff */
[----:B------:R1:W-:Y:S02]  /*f5f0*/  LDGSTS.E [R11+0x23a00], [R8.64], P3 ;  /* 0x23a00000080b7fae */ /* 0x0003e40009921846 */
[----:B-1----:R-:W-:Y:S01]  /*f600*/  IADD3 R28, P1, R12, R187, RZ ;  /* 0x000000bb0c1c7210 */ /* 0x002fe20007f3e0ff */
[----:B------:R-:W-:Y:S02]  /*f610*/  IMAD.X R61, R25, 0x1, R186, P0 ;  /* 0x00000001193d7824 */ /* 0x000fe400000e06ba */
[----:B------:R-:W-:Y:S02]  /*f620*/  IMAD R30, R10, 0x8000, R4 ;  /* 0x000080000a1e7824 */ /* 0x000fe400078e0204 */
[----:B------:R-:W-:Y:S01]  /*f630*/  IMAD.X R29, R15, 0x1, R188, P1 ;  /* 0x000000010f1d7824 */ /* 0x000fe200008e06bc */
[----:B------:R1:W-:Y:S01]  /*f640*/  LDGSTS.E [R11+0x23e00], [R60.64], P2 ;  /* 0x23e000003c0b7fae */ /* 0x0003e20009121846 */
[----:B------:R-:W-:-:S03]  /*f650*/  IADD3 R8, P0, R12, R195, RZ ;  /* 0x000000c30c087210 */ /* 0x000fc60007f1e0ff */
[----:B------:R-:W0:Y:S02]  /*f660*/  LDGDEPBAR ;  /* 0x00000000000079af */ /* 0x000e240000000000 */
[C---:B------:R-:W-:Y:S02]  /*f670*/  IMAD.X R9, R15.reuse, 0x1, R196, P0 ;  /* 0x000000010f097824 */ /* 0x040fe400000e06c4 */
[----:B------:R1:W-:Y:S02]  /*f680*/  LDGSTS.E [R30], [R28.64], P4 ;  /* 0x000000001c1e7fae */ /* 0x0003e4000a121846 */
[C---:B-1----:R-:W-:Y:S02]  /*f690*/  IADD3 R60, P1, R12.reuse, R203, RZ ;  /* 0x000000cb0c3c7210 */ /* 0x042fe40007f3e0ff */
[----:B------:R1:W-:Y:S03]  /*f6a0*/  LDGSTS.E [R30+0x800], [R8.64], P4 ;  /* 0x00800000081e7fae */ /* 0x0003e6000a121846 */
[----:B------:R-:W-:Y:S01]  /*f6b0*/  IMAD.X R61, R15, 0x1, R204, P1 ;  /* 0x000000010f3d7824 */ /* 0x000fe200008e06cc */
[----:B------:R-:W-:-:S04]  /*f6c0*/  IADD3 R28, P0, R12, R211, RZ ;  /* 0x000000d30c1c7210 */ /* 0x000fc80007f1e0ff */
[----:B------:R1:W-:Y:S02]  /*f6d0*/  LDGSTS.E [R30+0x1000], [R60.64], P4 ;  /* 0x010000003c1e7fae */ /* 0x0003e4000a121846 */
[----:B-1----:R-:W-:Y:S01]  /*f6e0*/  IADD3 R8, P1, R12, R219, RZ ;  /* 0x000000db0c087210 */ /* 0x002fe20007f3e0ff */
[----:B------:R-:W-:-:S04]  /*f6f0*/  IMAD.X R29, R15, 0x1, R212, P0 ;  /* 0x000000010f1d7824 */ /* 0x000fc800000e06d4 */
[----:B------:R-:W-:Y:S01]  /*f700*/  IMAD.X R9, R15, 0x1, R220, P1 ;  /* 0x000000010f097824 */ /* 0x000fe200008e06dc */
[----:B------:R1:W-:Y:S01]  /*f710*/  LDGSTS.E [R30+0x1800], [R28.64], P4 ;  /* 0x018000001c1e7fae */ /* 0x0003e2000a121846 */
[----:B------:R-:W-:-:S03]  /*f720*/  IADD3 R60, P0, R12, R227, RZ ;  /* 0x000000e30c3c7210 */ /* 0x000fc60007f1e0ff */
[----:B------:R1:W-:Y:S02]  /*f730*/  LDGSTS.E [R30+0x2000], [R8.64], P4 ;  /* 0x02000000081e7fae */ /* 0x0003e4000a121846 */
[----:B------:R-:W-:Y:S01]  /*f740*/  IMAD.X R61, R15, 0x1, R228, P0 ;  /* 0x000000010f3d7824 */ /* 0x000fe200000e06e4 */
[----:B-1----:R-:W-:-:S04]  /*f750*/  IADD3 R28, P1, R12, R235, RZ ;  /* 0x000000eb0c1c7210 */ /* 0x002fc80007f3e0ff */
[----:B------:R1:W-:Y:S01]  /*f760*/  LDGSTS.E [R30+0x2800], [R60.64], P4 ;  /* 0x028000003c1e7fae */ /* 0x0003e2000a121846 */
[----:B------:R-:W-:Y:S01]  /*f770*/  IADD3 R8, P0, R12, R243, RZ ;  /* 0x000000f30c087210 */ /* 0x000fe20007f1e0ff */
[----:B------:R-:W-:-:S04]  /*f780*/  IMAD.X R29, R15, 0x1, R236, P1 ;  /* 0x000000010f1d7824 */ /* 0x000fc800008e06ec */
[----:B------:R-:W-:Y:S01]  /*f790*/  IMAD.X R9, R15, 0x1, R244, P0 ;  /* 0x000000010f097824 */ /* 0x000fe200000e06f4 */
[----:B------:R5:W-:Y:S01]  /*f7a0*/  LDGSTS.E [R30+0x3000], [R28.64], P4 ;  /* 0x030000001c1e7fae */ /* 0x000be2000a121846 */
[----:B-1----:R-:W-:-:S03]  /*f7b0*/  IADD3 R60, P1, R12, R251, RZ ;  /* 0x000000fb0c3c7210 */ /* 0x002fc60007f3e0ff */
[----:B------:R2:W-:Y:S02]  /*f7c0*/  LDGSTS.E [R30+0x3800], [R8.64], P4 ;  /* 0x03800000081e7fae */ /* 0x0005e4000a121846 */
[----:B------:R-:W-:-:S05]  /*f7d0*/  IMAD.X R61, R15, 0x1, R252, P1 ;  /* 0x000000010f3d7824 */ /* 0x000fca00008e06fc */
[----:B------:R1:W-:Y:S01]  /*f7e0*/  LDGSTS.E [R30+0x4000], [R60.64], P4 ;  /* 0x040000003c1e7fae */ /* 0x0003e2000a121846 */
[----:B-----5:R-:W-:-:S03]  /*f7f0*/  IADD3 R28, P0, R12, R79, RZ ;  /* 0x0000004f0c1c7210 */ /* 0x020fc60007f1e0ff */
[----:B------:R-:W5:Y:S01]  /*f800*/  LDL R79, [R1+0x4] ;  /* 0x00000400014f7983 */ /* 0x000f620000100800 */
[----:B--2---:R-:W-:-:S03]  /*f810*/  IADD3 R8, P1, R12, R78, RZ ;  /* 0x0000004e0c087210 */ /* 0x004fc60007f3e0ff */
[----:B------:R-:W2:Y:S01]  /*f820*/  LDL R78, [R1+0x40] ;  /* 0x00004000014e7983 */ /* 0x000ea20000100800 */
[----:B---3--:R-:W-:-:S03]  /*f830*/  IMAD.X R29, R15, 0x1, R77, P0 ;  /* 0x000000010f1d7824 */ /* 0x008fc600000e064d */
[----:B------:R-:W3:Y:S01]  /*f840*/  LDL R77, [R1+0x24] ;  /* 0x00002400014d7983 */ /* 0x000ee20000100800 */
[----:B-1----:R-:W-:-:S03]  /*f850*/  IADD3 R60, P0, R12, R76, RZ ;  /* 0x0000004c0c3c7210 */ /* 0x002fc60007f1e0ff */
[----:B------:R1:W-:Y:S01]  /*f860*/  LDGSTS.E [R30+0x4800], [R28.64], P4 ;  /* 0x048000001c1e7fae */ /* 0x0003e2000a121846 */
[----:B------:R-:W-:-:S03]  /*f870*/  IMAD.X R9, R15, 0x1, R75, P1 ;  /* 0x000000010f097824 */ /* 0x000fc600008e064b */
[----:B------:R-:W3:Y:S04]  /*f880*/  LDL R76, [R1+0x60] ;  /* 0x00006000014c7983 */ /* 0x000ee80000100800 */
[----:B------:R-:W3:Y:S01]  /*f890*/  LDL R75, [R1+0x44] ;  /* 0x00004400014b7983 */ /* 0x000ee20000100800 */
[----:B-1----:R-:W-:-:S03]  /*f8a0*/  IADD3 R28, P1, R12, R74, RZ ;  /* 0x0000004a0c1c7210 */ /* 0x002fc60007f3e0ff */
[----:B------:R1:W-:Y:S04]  /*f8b0*/  LDGSTS.E [R30+0x5000], [R8.64], P4 ;  /* 0x05000000081e7fae */ /* 0x0003e8000a121846 */
[----:B------:R-:W3:Y:S01]  /*f8c0*/  LDL R74, [R1+0x80] ;  /* 0x00008000014a7983 */ /* 0x000ee20000100800 */
[C---:B----4-:R-:W-:Y:S02]  /*f8d0*/  IMAD.X R61, R15.reuse, 0x1, R73, P0 ;  /* 0x000000010f3d7824 */ /* 0x050fe400000e0649 */
[----:B------:R-:W-:Y:S01]  /*f8e0*/  IMAD.X R29, R15, 0x1, R71, P1 ;  /* 0x000000010f1d7824 */ /* 0x000fe200008e0647 */
[----:B------:R-:W4:Y:S01]  /*f8f0*/  LDL R73, [R1+0x64] ;  /* 0x0000640001497983 */ /* 0x000f220000100800 */
[----:B-1----:R-:W-:-:S03]  /*f900*/  IADD3 R8, P0, R12, R72, RZ ;  /* 0x000000480c087210 */ /* 0x002fc60007f1e0ff */
[----:B------:R-:W4:Y:S04]  /*f910*/  LDL R71, [R1+0x84] ;  /* 0x0000840001477983 */ /* 0x000f280000100800 */
[----:B------:R-:W4:Y:S04]  /*f920*/  LDL R72, [R1+0xa0] ;  /* 0x0000a00001487983 */ /* 0x000f280000100800 */
[----:B------:R1:W-:Y:S04]  /*f930*/  LDGSTS.E [R30+0x5800], [R60.64], P4 ;  /* 0x058000003c1e7fae */ /* 0x0003e8000a121846 */
[----:B------:R1:W-:Y:S02]  /*f940*/  LDGSTS.E [R30+0x6000], [R28.64], P4 ;  /* 0x060000001c1e7fae */ /* 0x0003e4000a121846 */
[----:B-1----:R-:W-:-:S02]  /*f950*/  IADD3 R60, P1, R12, R70, RZ ;  /* 0x000000460c3c7210 */ /* 0x002fc40007f3e0ff */
[----:B------:R-:W4:Y:S01]  /*f960*/  LDL R70, [R1+0xc0] ;  /* 0x0000c00001467983 */ /* 0x000f220000100800 */
[----:B------:R-:W-:-:S03]  /*f970*/  IMAD.X R9, R15, 0x1, R69, P0 ;  /* 0x000000010f097824 */ /* 0x000fc600000e0645 */
[----:B------:R-:W4:Y:S01]  /*f980*/  LDL R69, [R1+0xa4] ;  /* 0x0000a40001457983 */ /* 0x000f220000100800 */
[----:B------:R-:W-:-:S03]  /*f990*/  IADD3 R28, P2, R12, R68, RZ ;  /* 0x000000440c1c7210 */ /* 0x000fc60007f5e0ff */
[----:B------:R-:W4:Y:S04]  /*f9a0*/  LDL R68, [R1+0xe0] ;  /* 0x0000e00001447983 */ /* 0x000f280000100800 */
[----:B------:R1:W-:Y:S01]  /*f9b0*/  LDGSTS.E [R30+0x6800], [R8.64], P4 ;  /* 0x06800000081e7fae */ /* 0x0003e2000a121846 */
[----:B------:R-:W-:-:S03]  /*f9c0*/  IMAD.X R61, R15, 0x1, R63, P1 ;  /* 0x000000010f3d7824 */ /* 0x000fc600008e063f */
[----:B------:R-:W4:Y:S01]  /*f9d0*/  LDL R63, [R1+0xc4] ;  /* 0x0000c400013f7983 */ /* 0x000f220000100800 */
[----:B------:R-:W-:-:S03]  /*f9e0*/  IMAD.X R29, R15, 0x1, R62, P2 ;  /* 0x000000010f1d7824 */ /* 0x000fc600010e063e */
[----:B------:R-:W4:Y:S01]  /*f9f0*/  LDL R62, [R1+0xe4] ;  /* 0x0000e400013e7983 */ /* 0x000f220000100800 */
[----:B-1----:R-:W-:Y:S01]  /*fa00*/  IADD3 R8, P0, R12, R189, RZ ;  /* 0x000000bd0c087210 */ /* 0x002fe20007f1e0ff */
[----:B------:R-:W-:Y:S02]  /*fa10*/  IMAD R11, R10, 0x8000, R5 ;  /* 0x000080000a0b7824 */ /* 0x000fe400078e0205 */
[----:B------:R1:W-:Y:S02]  /*fa20*/  LDGSTS.E [R30+0x7000], [R60.64], P4 ;  /* 0x070000003c1e7fae */ /* 0x0003e4000a121846 */
[----:B------:R-:W-:Y:S02]  /*fa30*/  IMAD.X R9, R15, 0x1, R190, P0 ;  /* 0x000000010f097824 */ /* 0x000fe400000e06be */
[----:B------:R1:W-:Y:S04]  /*fa40*/  LDGSTS.E [R30+0x7800], [R28.64], P4 ;  /* 0x078000001c1e7fae */ /* 0x0003e8000a121846 */
[----:B------:R1:W-:Y:S02]  /*fa50*/  LDGSTS.E [R11+0x200], [R8.64], P4 ;  /* 0x00200000080b7fae */ /* 0x0003e4000a121846 */
[----:B-1----:R-:W-:-:S02]  /*fa60*/  IADD3 R60, P1, R12, R197, RZ ;  /* 0x000000c50c3c7210 */ /* 0x002fc40007f3e0ff */
[----:B------:R-:W-:-:S03]  /*fa70*/  IADD3 R28, P0, R12, R205, RZ ;  /* 0x000000cd0c1c7210 */ /* 0x000fc60007f1e0ff */
[C---:B------:R-:W-:Y:S01]  /*fa80*/  IMAD.X R61, R15.reuse, 0x1, R198, P1 ;  /* 0x000000010f3d7824 */ /* 0x040fe200008e06c6 */
[----:B------:R-:W-:Y:S01]  /*fa90*/  IADD3 R8, P1, R12, R213, RZ ;  /* 0x000000d50c087210 */ /* 0x000fe20007f3e0ff */
[----:B------:R-:W-:-:S03]  /*faa0*/  IMAD.X R29, R15, 0x1, R206, P0 ;  /* 0x000000010f1d7824 */ /* 0x000fc600000e06ce */
[----:B------:R1:W-:Y:S01]  /*fab0*/  LDGSTS.E [R11+0xa00], [R60.64], P4 ;  /* 0x00a000003c0b7fae */ /* 0x0003e2000a121846 */
[----:B------:R-:W-:-:S03]  /*fac0*/  IMAD.X R9, R15, 0x1, R214, P1 ;  /* 0x000000010f097824 */ /* 0x000fc600008e06d6 */
[----:B------:R1:W-:Y:S04]  /*fad0*/  LDGSTS.E [R11+0x1200], [R28.64], P4 ;  /* 0x012000001c0b7fae */ /* 0x0003e8000a121846 */
[----:B------:R1:W-:Y:S02]  /*fae0*/  LDGSTS.E [R11+0x1a00], [R8.64], P4 ;  /* 0x01a00000080b7fae */ /* 0x0003e4000a121846 */
[C---:B-1----:R-:W-:Y:S02]  /*faf0*/  IADD3 R60, P0, R12.reuse, R221, RZ ;  /* 0x000000dd0c3c7210 */ /* 0x042fe40007f1e0ff */
        /* <DEDUP_REMOVED lines=10> */
[----:B------:R-:W-:Y:S01]  /*fba0*/  IMAD.X R61, R15, 0x1, R246, P1 ;  /* 0x000000010f3d7824 */ /* 0x000fe200008e06f6 */
[----:B------:R-:W4:Y:S01]  /*fbb0*/  LDL R81, [R1+0x8] ;  /* 0x0000080001517983 */ /* 0x000f220000100800 */
[----:B------:R-:W-:-:S03]  /*fbc0*/  IADD3 R8, P1, R12, R80, RZ ;  /* 0x000000500c087210 */ /* 0x000fc60007f3e0ff */
[----:B------:R-:W4:Y:S04]  /*fbd0*/  LDL R80, [R1+0x28] ;  /* 0x0000280001507983 */ /* 0x000f280000100800 */
[----:B------:R2:W-:Y:S01]  /*fbe0*/  LDGSTS.E [R11+0x3a00], [R60.64], P4 ;  /* 0x03a000003c0b7fae */ /* 0x0005e2000a121846 */
[----:B-----5:R-:W-:-:S03]  /*fbf0*/  IMAD.X R29, R15, 0x1, R79, P0 ;  /* 0x000000010f1d7824 */ /* 0x020fc600000e064f */
[----:B------:R-:W5:Y:S04]  /*fc00*/  LDL R79, [R1+0xc] ;  /* 0x00000c00014f7983 */ /* 0x000f680000100800 */
[----:B------:R1:W-:Y:S01]  /*fc10*/  LDGSTS.E [R11+0x4200], [R28.64], P4 ;  /* 0x042000001c0b7fae */ /* 0x0003e2000a121846 */
[----:B--2---:R-:W-:-:S03]  /*fc20*/  IADD3 R60, P0, R12, R78, RZ ;  /* 0x0000004e0c3c7210 */ /* 0x004fc60007f1e0ff */
[----:B------:R-:W2:Y:S01]  /*fc30*/  LDL R78, [R1+0x48] ;  /* 0x00004800014e7983 */ /* 0x000ea20000100800 */
[----:B---3--:R-:W-:-:S03]  /*fc40*/  IMAD.X R9, R15, 0x1, R77, P1 ;  /* 0x000000010f097824 */ /* 0x008fc600008e064d */
[----:B------:R-:W3:Y:S04]  /*fc50*/  LDL R77, [R1+0x2c] ;  /* 0x00002c00014d7983 */ /* 0x000ee80000100800 */
[----:B------:R4:W-:Y:S01]  /*fc60*/  LDGSTS.E [R11+0x4a00], [R8.64], P4 ;  /* 0x04a00000080b7fae */ /* 0x0009e2000a121846 */
[----:B-1----:R-:W-:-:S03]  /*fc70*/  IADD3 R28, P1, R12, R76, RZ ;  /* 0x0000004c0c1c7210 */ /* 0x002fc60007f3e0ff */
[----:B------:R-:W3:Y:S01]  /*fc80*/  LDL R76, [R1+0x68] ;  /* 0x00006800014c7983 */ /* 0x000ee20000100800 */
[----:B------:R-:W-:-:S03]  /*fc90*/  IMAD.X R61, R15, 0x1, R75, P0 ;  /* 0x000000010f3d7824 */ /* 0x000fc600000e064b */
[----:B------:R-:W3:Y:S04]  /*fca0*/  LDL R75, [R1+0x4c] ;  /* 0x00004c00014b7983 */ /* 0x000ee80000100800 */
[----:B------:R1:W-:Y:S01]  /*fcb0*/  LDGSTS.E [R11+0x5200], [R60.64], P4 ;  /* 0x052000003c0b7fae */ /* 0x0003e2000a121846 */
[----:B----4-:R-:W-:-:S03]  /*fcc0*/  IADD3 R8, P0, R12, R74, RZ ;  /* 0x0000004a0c087210 */ /* 0x010fc60007f1e0ff */
[----:B------:R-:W4:Y:S01]  /*fcd0*/  LDL R74, [R1+0x88] ;  /* 0x00008800014a7983 */ /* 0x000f220000100800 */
[----:B------:R-:W-:-:S03]  /*fce0*/  IMAD.X R29, R15, 0x1, R73, P1 ;  /* 0x000000010f1d7824 */ /* 0x000fc600008e0649 */
[----:B------:R-:W4:Y:S01]  /*fcf0*/  LDL R73, [R1+0x6c] ;  /* 0x00006c0001497983 */ /* 0x000f220000100800 */
[----:B------:R-:W-:-:S03]  /*fd00*/  IMAD.X R9, R15, 0x1, R71, P0 ;  /* 0x000000010f097824 */ /* 0x000fc600000e0647 */
[----:B------:R1:W-:Y:S02]  /*fd10*/  LDGSTS.E [R11+0x5a00], [R28.64], P4 ;  /* 0x05a000001c0b7fae */ /* 0x0003e4000a121846 */
[C---:B-1----:R-:W-:Y:S02]  /*fd20*/  IADD3 R60, P1, R12.reuse, R72, RZ ;  /* 0x000000480c3c7210 */ /* 0x042fe40007f3e0ff */
[----:B------:R-:W4:Y:S04]  /*fd30*/  LDL R71, [R1+0x8c] ;  /* 0x00008c0001477983 */ /* 0x000f280000100800 */
[----:B------:R-:W4:Y:S04]  /*fd40*/  LDL R72, [R1+0xa8] ;  /* 0x0000a80001487983 */ /* 0x000f280000100800 */
[----:B------:R1:W-:Y:S01]  /*fd50*/  LDGSTS.E [R11+0x6200], [R8.64], P4 ;  /* 0x06200000080b7fae */ /* 0x0003e2000a121846 */
[----:B------:R-:W-:-:S03]  /*fd60*/  IADD3 R28, P0, R12, R70, RZ ;  /* 0x000000460c1c7210 */ /* 0x000fc60007f1e0ff */
[----:B------:R-:W4:Y:S01]  /*fd70*/  LDL R70, [R1+0xc8] ;  /* 0x0000c80001467983 */ /* 0x000f220000100800 */
[----:B------:R-:W-:-:S03]  /*fd80*/  IMAD.X R61, R15, 0x1, R69, P1 ;  /* 0x000000010f3d7824 */ /* 0x000fc600008e0645 */
[----:B------:R-:W4:Y:S01]  /*fd90*/  LDL R69, [R1+0xac] ;  /* 0x0000ac0001457983 */ /* 0x000f220000100800 */
[----:B-1----:R-:W-:-:S03]  /*fda0*/  IADD3 R8, P1, R12, R68, RZ ;  /* 0x000000440c087210 */ /* 0x002fc60007f3e0ff */
        /* <DEDUP_REMOVED lines=35> */
[----:B------:R2:W-:Y:S04]  /*ffe0*/  LDGSTS.E [R30+0x3c00], [R28.64], P4 ;  /* 0x03c000001c1e7fae */ /* 0x0005e8000a121846 */
[----:B------:R-:W4:Y:S01]  /*fff0*/  LDL R80, [R1+0x30] ;  /* 0x0000300001507983 */ /* 0x000f220000100800 */
        /* <DEDUP_REMOVED lines=16> */
[----:B------:R-:W4:Y:S04]  /*10100*/  LDL R73, [R1+0xd0] ;  /* 0x0000d00001497983 */ /* 0x000f280000100800 */
[----:B------:R1:W-:Y:S01]  /*10110*/  LDGSTS.E [R30+0x5c00], [R8.64], P4 ;  /* 0x05c00000081e7fae */ /* 0x0003e2000a121846 */
[----:B------:R-:W-:-:S03]  /*10120*/  IMAD.X R61, R15, 0x1, R71, P0 ;  /* 0x000000010f3d7824 */ /* 0x000fc600000e0647 */
[----:B------:R-:W4:Y:S01]  /*10130*/  LDL R71, [R1+0xf0] ;  /* 0x0000f00001477983 */ /* 0x000f220000100800 */
[----:B-1----:R-:W-:-:S03]  /*10140*/  IADD3 R28, P1, R12, R72, RZ ;  /* 0x000000480c1c7210 */ /* 0x002fc60007f3e0ff */
[----:B------:R1:W-:Y:S04]  /*10150*/  LDGSTS.E [R30+0x6400], [R60.64], P4 ;  /* 0x064000003c1e7fae */ /* 0x0003e8000a121846 */
[----:B------:R-:W4:Y:S01]  /*10160*/  LDL R72, [R1+0x94] ;  /* 0x0000940001487983 */ /* 0x000f220000100800 */
        /* <DEDUP_REMOVED lines=11> */
[----:B-1----:R-:W-:-:S03]  /*10220*/  IADD3 R28, P0, R12, R193, RZ ;  /* 0x000000c10c1c7210 */ /* 0x002fc60007f1e0ff */
[----:B------:R1:W-:Y:S01]  /*10230*/  LDGSTS.E [R30+0x7400], [R8.64], P4 ;  /* 0x07400000081e7fae */ /* 0x0003e2000a121846 */
[----:B------:R-:W-:Y:S02]  /*10240*/  IMAD R11, R10, 0x8000, R7 ;  /* 0x000080000a0b7824 */ /* 0x000fe400078e0207 */
[----:B------:R-:W-:Y:S01]  /*10250*/  IMAD.X R29, R15, 0x1, R194, P0 ;  /* 0x000000010f1d7824 */ /* 0x000fe200000e06c2 */
        /* <DEDUP_REMOVED lines=22> */
[----:B------:R-:W-:-:S05]  /*103c0*/  IMAD.X R9, R15, 0x1, R250, P1 ;  /* 0x000000010f097824 */ /* 0x000fca00008e06fa */
[----:B------:R2:W-:Y:S01]  /*103d0*/  LDGSTS.E [R11+0x3e00], [R8.64], P4 ;  /* 0x03e00000080b7fae */ /* 0x0005e2000a121846 */
[----:B------:R-:W-:Y:S01]  /*103e0*/  IADD3 R28, P1, R12, R80, RZ ;  /* 0x000000500c1c7210 */ /* 0x000fe20007f3e0ff */
[----:B------:R-:W-:Y:S02]  /*103f0*/  UIADD3 UR4, UR4, 0x1, URZ ;  /* 0x0000000104047890 */ /* 0x000fe4000fffe03f */
[----:B------:R-:W-:Y:S01]  /*10400*/  UIADD3 UR5, UR5, -0x40, URZ ;  /* 0xffffffc005057890 */ /* 0x000fe2000fffe03f */
[----:B-----5:R-:W-:-:S05]  /*10410*/  IMAD.X R61, R15, 0x1, R79, P0 ;  /* 0x000000010f3d7824 */ /* 0x020fca00000e064f */
[----:B------:R1:W-:Y:S01]  /*10420*/  LDGSTS.E [R11+0x4600], [R60.64], P4 ;  /* 0x046000003c0b7fae */ /* 0x0003e2000a121846 */
[----:B--2---:R-:W-:-:S05]  /*10430*/  IADD3 R8, P0, R12, R78, RZ ;  /* 0x0000004e0c087210 */ /* 0x004fca0007f1e0ff */
[----:B---3--:R-:W-:Y:S01]  /*10440*/  IMAD.X R9, R15, 0x1, R77, P0 ;  /* 0x000000010f097824 */ /* 0x008fe200000e064d */
[----:B-1----:R-:W-:-:S05]  /*10450*/  IADD3 R60, P0, R12, R76, RZ ;  /* 0x0000004c0c3c7210 */ /* 0x002fca0007f1e0ff */
[C---:B----4-:R-:W-:Y:S02]  /*10460*/  IMAD.X R61, R15.reuse, 0x1, R72, P0 ;  /* 0x000000010f3d7824 */ /* 0x050fe400000e0648 */
[----:B------:R-:W-:Y:S01]  /*10470*/  IMAD.X R29, R15, 0x1, R63, P1 ;  /* 0x000000010f1d7824 */ /* 0x000fe200008e063f */
[----:B------:R-:W-:-:S04]  /*10480*/  IADD3 R62, P1, R12, R62, RZ ;  /* 0x0000003e0c3e7210 */ /* 0x000fc80007f3e0ff */
[----:B------:R1:W-:Y:S01]  /*10490*/  LDGSTS.E [R11+0x4e00], [R28.64], P4 ;  /* 0x04e000001c0b7fae */ /* 0x0003e2000a121846 */
[----:B------:R-:W-:-:S03]  /*104a0*/  IMAD.X R63, R15, 0x1, R75, P1 ;  /* 0x000000010f3f7824 */ /* 0x000fc600008e064b */
[----:B------:R2:W-:Y:S04]  /*104b0*/  LDGSTS.E [R11+0x5600], [R8.64], P4 ;  /* 0x05600000080b7fae */ /* 0x0005e8000a121846 */
[----:B------:R3:W-:Y:S01]  /*104c0*/  LDGSTS.E [R11+0x5e00], [R62.64], P4 ;  /* 0x05e000003e0b7fae */ /* 0x0007e2000a121846 */
[----:B-1----:R-:W-:-:S03]  /*104d0*/  IADD3 R28, P1, R12, R74, RZ ;  /* 0x0000004a0c1c7210 */ /* 0x002fc60007f3e0ff */
[----:B------:R1:W-:Y:S01]  /*104e0*/  LDGSTS.E [R11+0x6600], [R60.64], P4 ;  /* 0x066000003c0b7fae */ /* 0x0003e2000a121846 */
[C---:B--2---:R-:W-:Y:S01]  /*104f0*/  IADD3 R8, P2, R12.reuse, R73, RZ ;  /* 0x000000490c087210 */ /* 0x044fe20007f5e0ff */
[----:B------:R-:W-:Y:S01]  /*10500*/  IMAD.X R29, R15, 0x1, R70, P1 ;  /* 0x000000010f1d7824 */ /* 0x000fe200008e0646 */
[----:B---3--:R-:W-:-:S03]  /*10510*/  IADD3 R62, P0, R12, R71, RZ ;  /* 0x000000470c3e7210 */ /* 0x008fc60007f1e0ff */
[C---:B------:R-:W-:Y:S01]  /*10520*/  IMAD.X R9, R15.reuse, 0x1, R69, P2 ;  /* 0x000000010f097824 */ /* 0x040fe200010e0645 */
[----:B------:R1:W-:Y:S01]  /*10530*/  LDGSTS.E [R11+0x6e00], [R28.64], P4 ;  /* 0x06e000001c0b7fae */ /* 0x0003e2000a121846 */
[----:B------:R-:W-:Y:S02]  /*10540*/  IMAD.MOV.U32 R69, RZ, RZ, c[0x0][0x188] ;  /* 0x00006200ff457624 */ /* 0x000fe400078e00ff */
[----:B------:R-:W-:Y:S01]  /*10550*/  IMAD.MOV.U32 R70, RZ, RZ, c[0x0][0x18c] ;  /* 0x00006300ff467624 */ /* 0x000fe200078e00ff */
[----:B------:R1:W-:Y:S01]  /*10560*/  LDGSTS.E [R11+0x7600], [R8.64], P4 ;  /* 0x07600000080b7fae */ /* 0x0003e2000a121846 */
[----:B------:R-:W-:Y:S01]  /*10570*/  IMAD.X R63, R15, 0x1, R68, P0 ;  /* 0x000000010f3f7824 */ /* 0x000fe200000e0644 */
[----:B------:R-:W-:Y:S01]  /*10580*/  ISETP.NE.U32.AND P0, PT, R26, UR4, PT ;  /* 0x000000041a007c0c */ /* 0x000fe2000bf05070 */
[----:B------:R-:W-:Y:S02]  /*10590*/  IMAD.SHL.U32 R70, R70, 0x40, RZ ;  /* 0x0000004046467824 */ /* 0x000fe400078e00ff */
[----:B------:R-:W-:Y:S01]  /*105a0*/  IMAD.SHL.U32 R69, R69, 0x40, RZ ;  /* 0x0000004045457824 */ /* 0x000fe200078e00ff */
[----:B------:R1:W-:Y:S02]  /*105b0*/  LDGSTS.E [R11+0x7e00], [R62.64], P4 ;  /* 0x07e000003e0b7fae */ /* 0x0003e4000a121846 */
[----:B------:R-:W-:-:S02]  /*105c0*/  SHF.R.S32.HI R68, RZ, 0x1f, R70 ;  /* 0x0000001fff447819 */ /* 0x000fc40000011446 */
[----:B------:R-:W-:Y:S01]  /*105d0*/  SHF.R.S32.HI R30, RZ, 0x1f, R69 ;  /* 0x0000001fff1e7819 */ /* 0x000fe20000011445 */
[----:B------:R-:W0:Y:S01]  /*105e0*/  LDGDEPBAR ;  /* 0x00000000000079af */ /* 0x000e220000000000 */
[C---:B------:R-:W-:Y:S02]  /*105f0*/  LEA R12, P1, R70.reuse, R12, 0x2 ;  /* 0x0000000c460c7211 */ /* 0x040fe400078210ff */
[C---:B------:R-:W-:Y:S02]  /*10600*/  LEA R14, P2, R69.reuse, R14, 0x2 ;  /* 0x0000000e450e7211 */ /* 0x040fe400078410ff */
[----:B------:R-:W-:Y:S02]  /*10610*/  SHF.L.U64.HI R68, R70, 0x2, R68 ;  /* 0x0000000246447819 */ /* 0x000fe40000010244 */
[----:B------:R-:W-:-:S03]  /*10620*/  SHF.L.U64.HI R30, R69, 0x2, R30 ;  /* 0x00000002451e7819 */ /* 0x000fc6000001021e */
[----:B------:R-:W-:Y:S02]  /*10630*/  IMAD.X R15, R15, 0x1, R68, P1 ;  /* 0x000000010f0f7824 */ /* 0x000fe400008e0644 */
[----:B------:R-:W-:Y:S01]  /*10640*/  IMAD.X R25, R25, 0x1, R30, P2 ;  /* 0x0000000119197824 */ /* 0x000fe200010e061e */
[----:B-1----:R-:W-:Y:S01]  /*10650*/  @!P0 CALL.REL.NOINC `(.L_x_1) ;  /* 0x0000001000008944 */ /* 0x002fe20003c00000 */
[----:B------:R-:W-:Y:S05]  /*10660*/  BRA `(.L_x_2) ;  /* 0xffffcbb000007947 */ /* 0x000fea000383ffff */
.L_x_1:
[----:B-1----:R-:W2:Y:S01]  /*10670*/  LDL.LU R9, [R1+0x10c] ;  /* 0x00010c0001097983 */ /* 0x002ea20000300800 */
[----:B------:R-:W-:-:S04]  /*10680*/  DEPBAR.LE SB0, 0x0 ;  /* 0x000080000000791a */ /* 0x000fc80000000000 */
[----:B------:R-:W1:Y:S04]  /*10690*/  S2R R8, SR_TID.X ;  /* 0x0000000000087919 */ /* 0x000e680000002100 */
[----:B-----5:R-:W3:Y:S04]  /*106a0*/  LDL.LU R20, [R1+0x20c] ;  /* 0x00020c0001147983 */ /* 0x020ee80000300800 */
[----:B------:R-:W4:Y:S04]  /*106b0*/  LDL.LU R29, [R1+0x270] ;  /* 0x00027000011d7983 */ /* 0x000f280000300800 */
[----:B------:R-:W3:Y:S04]  /*106c0*/  LDL.LU R28, [R1+0x208] ;  /* 0x00020800011c7983 */ /* 0x000ee80000300800 */
[----:B------:R-:W3:Y:S04]  /*106d0*/  LDL.LU R27, [R1+0x204] ;  /* 0x00020400011b7983 */ /* 0x000ee80000300800 */
[----:B------:R-:W3:Y:S01]  /*106e0*/  LDL.LU R26, [R1+0x200] ;  /* 0x00020000011a7983 */ /* 0x000ee20000300800 */
[----:B-1----:R-:W-:-:S03]  /*106f0*/  IMAD.SHL.U32 R0, R8, 0x20, RZ ;  /* 0x0000002008007824 */ /* 0x002fc600078e00ff */
[----:B------:R-:W3:Y:S01]  /*10700*/  LDL.LU R60, [R1+0x1fc] ;  /* 0x0001fc00013c7983 */ /* 0x000ee20000300800 */
[C---:B------:R-:W-:Y:S02]  /*10710*/  IMAD.SHL.U32 R6, R8.reuse, 0x10, RZ ;  /* 0x0000001008067824 */ /* 0x040fe400078e00ff */
[----:B------:R-:W-:Y:S01]  /*10720*/  IMAD.SHL.U32 R4, R8, 0x4, RZ ;  /* 0x0000000408047824 */ /* 0x000fe200078e00ff */
[----:B------:R-:W-:Y:S01]  /*10730*/  LOP3.LUT R3, R0, 0x60, RZ, 0xc0, !PT ;  /* 0x0000006000037812 */ /* 0x000fe200078ec0ff */
[C---:B------:R-:W-:Y:S02]  /*10740*/  IMAD.SHL.U32 R0, R8.reuse, 0x400, RZ ;  /* 0x0000040008007824 */ /* 0x040fe400078e00ff */
[----:B------:R-:W-:Y:S01]  /*10750*/  IMAD.SHL.U32 R5, R8, 0x1000, RZ ;  /* 0x0000100008057824 */ /* 0x000fe200078e00ff */
[----:B------:R-:W-:Y:S02]  /*10760*/  LOP3.LUT R8, R6, 0x7f0, RZ, 0xc0, !PT ;  /* 0x000007f006087812 */ /* 0x000fe400078ec0ff */
[----:B------:R-:W-:-:S02]  /*10770*/  LOP3.LUT R6, R3, 0x70, R4, 0x78, !PT ;  /* 0x0000007003067812 */ /* 0x000fc400078e7804 */
[----:B------:R-:W-:Y:S01]  /*10780*/  LOP3.LUT R3, R0, 0x6000, RZ, 0xc0, !PT ;  /* 0x0000600000037812 */ /* 0x000fe200078ec0ff */
[----:B------:R-:W-:Y:S01]  /*10790*/  IMAD.MOV.U32 R4, RZ, RZ, R100 ;  /* 0x000000ffff047224 */ /* 0x000fe200078e0064 */
[----:B------:R-:W-:Y:S01]  /*107a0*/  LOP3.LUT R0, R8, 0x6000, R5, 0xf8, !PT ;  /* 0x0000600008007812 */ /* 0x000fe200078ef805 */
[----:B------:R-:W-:Y:S02]  /*107b0*/  IMAD.MOV.U32 R5, RZ, RZ, R88 ;  /* 0x000000ffff057224 */ /* 0x000fe400078e0058 */
[----:B------:R-:W-:Y:S02]  /*107c0*/  IMAD.MOV.U32 R7, RZ, RZ, R32 ;  /* 0x000000ffff077224 */ /* 0x000fe400078e0020 */
[----:B------:R-:W-:Y:S02]  /*107d0*/  IMAD.MOV.U32 R16, RZ, RZ, R109 ;  /* 0x000000ffff107224 */ /* 0x000fe400078e006d */
[----:B------:R-:W-:Y:S02]  /*107e0*/  IMAD.MOV.U32 R17, RZ, RZ, R49 ;  /* 0x000000ffff117224 */ /* 0x000fe400078e0031 */
[----:B------:R-:W-:-:S02]  /*107f0*/  IMAD.MOV.U32 R18, RZ, RZ, R53 ;  /* 0x000000ffff127224 */ /* 0x000fc400078e0035 */
[----:B------:R-:W-:Y:S01]  /*10800*/  IMAD.MOV.U32 R19, RZ, RZ, R57 ;  /* 0x000000ffff137224 */ /* 0x000fe200078e0039 */
[----:B------:R-:W-:Y:S01]  /*10810*/  BAR.SYNC.DEFER_BLOCKING 0x0 ;  /* 0x0000000000007b1d */ /* 0x000fe20000010000 */
[----:B------:R-:W-:Y:S02]  /*10820*/  IMAD.MOV.U32 R8, RZ, RZ, R101 ;  /* 0x000000ffff087224 */ /* 0x000fe400078e0065 */
[----:B------:R-:W-:Y:S02]  /*10830*/  IMAD.MOV.U32 R10, RZ, RZ, R85 ;  /* 0x000000ffff0a7224 */ /* 0x000fe400078e0055 */
[----:B------:R-:W-:Y:S02]  /*10840*/  IMAD.MOV.U32 R11, RZ, RZ, R33 ;  /* 0x000000ffff0b7224 */ /* 0x000fe400078e0021 */
[----:B------:R-:W-:Y:S02]  /*10850*/  IMAD.MOV.U32 R12, RZ, RZ, R108 ;  /* 0x000000ffff0c7224 */ /* 0x000fe400078e006c */
[----:B------:R-:W-:-:S02]  /*10860*/  IMAD.MOV.U32 R13, RZ, RZ, R48 ;  /* 0x000000ffff0d7224 */ /* 0x000fc400078e0030 */
[----:B------:R-:W-:Y:S02]  /*10870*/  IMAD.MOV.U32 R14, RZ, RZ, R52 ;  /* 0x000000ffff0e7224 */ /* 0x000fe400078e0034 */
[----:B------:R-:W-:Y:S02]  /*10880*/  IMAD.MOV.U32 R15, RZ, RZ, R56 ;  /* 0x000000ffff0f7224 */ /* 0x000fe400078e0038 */
[----:B------:R-:W-:Y:S02]  /*10890*/  IMAD.MOV.U32 R32, RZ, RZ, R103 ;  /* 0x000000ffff207224 */ /* 0x000fe400078e0067 */
[----:B------:R-:W-:Y:S02]  /*108a0*/  IMAD.MOV.U32 R33, RZ, RZ, R91 ;  /* 0x000000ffff217224 */ /* 0x000fe400078e005b */
[----:B------:R-:W-:Y:S01]  /*108b0*/  IMAD.MOV.U32 R56, RZ, RZ, R111 ;  /* 0x000000ffff387224 */ /* 0x000fe200078e006f */
[----:B--2---:R-:W-:Y:S01]  /*108c0*/  IADD3 R3, R6, R3, R9 ;  /* 0x0000000306037210 */ /* 0x004fe20007ffe009 */
[----:B------:R-:W-:-:S05]  /*108d0*/  IMAD.MOV.U32 R6, RZ, RZ, R84 ;  /* 0x000000ffff067224 */ /* 0x000fca00078e0054 */
[----:B------:R1:W-:Y:S04]  /*108e0*/  STS.128 [R3], R4 ;  /* 0x0000000403007388 */ /* 0x0003e80000000c00 */
[----:B------:R2:W-:Y:S01]  /*108f0*/  STS.128 [R3+0x500], R16 ;  /* 0x0005001003007388 */ /* 0x0005e20000000c00 */
[----:B-1----:R-:W-:Y:S02]  /*10900*/  IMAD.MOV.U32 R4, RZ, RZ, R102 ;  /* 0x000000ffff047224 */ /* 0x002fe400078e0066 */
[----:B------:R-:W-:Y:S02]  /*10910*/  IMAD.MOV.U32 R5, RZ, RZ, R90 ;  /* 0x000000ffff057224 */ /* 0x000fe400078e005a */
[----:B------:R-:W-:Y:S02]  /*10920*/  IMAD.MOV.U32 R6, RZ, RZ, R86 ;  /* 0x000000ffff067224 */ /* 0x000fe400078e0056 */
[----:B------:R-:W-:-:S02]  /*10930*/  IMAD.MOV.U32 R7, RZ, RZ, R34 ;  /* 0x000000ffff077224 */ /* 0x000fc400078e0022 */
[----:B--2---:R-:W-:Y:S02]  /*10940*/  IMAD.MOV.U32 R19, RZ, RZ, R46 ;  /* 0x000000ffff137224 */ /* 0x004fe400078e002e */
[----:B------:R-:W-:Y:S01]  /*10950*/  IMAD.MOV.U32 R46, RZ, RZ, R43 ;  /* 0x000000ffff2e7224 */ /* 0x000fe200078e002b */
[----:B------:R1:W-:Y:S04]  /*10960*/  STS.128 [R3+0x80], R4 ;  /* 0x0000800403007388 */ /* 0x0003e80000000c00 */
[----:B------:R-:W2:Y:S01]  /*10970*/  LDL.LU R43, [R1+0x1f8] ;  /* 0x0001f800012b7983 */ /* 0x000ea20000300800 */
[----:B-1----:R-:W-:-:S03]  /*10980*/  IMAD.MOV.U32 R5, RZ, RZ, R50 ;  /* 0x000000ffff057224 */ /* 0x002fc600078e0032 */
[----:B------:R-:W2:Y:S01]  /*10990*/  LDL.LU R50, [R1+0x1f4] ;  /* 0x0001f40001327983 */ /* 0x000ea20000300800 */
[----:B------:R-:W-:Y:S02]  /*109a0*/  IMAD.MOV.U32 R9, RZ, RZ, R89 ;  /* 0x000000ffff097224 */ /* 0x000fe400078e0059 */
[----:B------:R-:W-:Y:S01]  /*109b0*/  IMAD.MOV.U32 R4, RZ, RZ, R110 ;  /* 0x000000ffff047224 */ /* 0x000fe200078e006e */
[----:B------:R1:W-:Y:S01]  /*109c0*/  STS.128 [R3+0x100], R12 ;  /* 0x0001000c03007388 */ /* 0x0003e20000000c00 */
[----:B------:R-:W-:Y:S02]  /*109d0*/  IMAD.MOV.U32 R6, RZ, RZ, R54 ;  /* 0x000000ffff067224 */ /* 0x000fe400078e0036 */
[----:B------:R-:W-:Y:S01]  /*109e0*/  IMAD.MOV.U32 R7, RZ, RZ, R58 ;  /* 0x000000ffff077224 */ /* 0x000fe200078e003a */
[----:B------:R4:W-:Y:S01]  /*109f0*/  STS.128 [R3+0x400], R8 ;  /* 0x0004000803007388 */ /* 0x0009e20000000c00 */
[----:B------:R-:W-:-:S03]  /*10a00*/  IMAD.MOV.U32 R34, RZ, RZ, R87 ;  /* 0x000000ffff227224 */ /* 0x000fc600078e0057 */
[----:B------:R4:W-:Y:S01]  /*10a10*/  STS.128 [R3+0x180], R4 ;  /* 0x0001800403007388 */ /* 0x0009e20000000c00 */
[----:B------:R-:W-:Y:S02]  /*10a20*/  IMAD.MOV.U32 R57, RZ, RZ, R51 ;  /* 0x000000ffff397224 */ /* 0x000fe400078e0033 */
[----:B-1----:R-:W-:Y:S01]  /*10a30*/  IMAD.MOV.U32 R12, RZ, RZ, R105 ;  /* 0x000000ffff0c7224 */ /* 0x002fe200078e0069 */
[----:B------:R-:W-:Y:S01]  /*10a40*/  LOP3.LUT R76, R0, 0x40, RZ, 0x3c, !PT ;  /* 0x00000040004c7812 */ /* 0x000fe200078e3cff */
[----:B------:R-:W-:Y:S01]  /*10a50*/  IMAD.MOV.U32 R13, RZ, RZ, R37 ;  /* 0x000000ffff0d7224 */ /* 0x000fe200078e0025 */
[----:B---3--:R-:W-:Y:S01]  /*10a60*/  ISETP.GE.AND P0, PT, R20, c[0x0][0x178], PT ;  /* 0x00005e0014007a0c */ /* 0x008fe20003f06270 */
[----:B----4-:R-:W-:Y:S01]  /*10a70*/  IMAD.MOV.U32 R8, RZ, RZ, R104 ;  /* 0x000000ffff087224 */ /* 0x010fe200078e0068 */
[----:B------:R-:W3:Y:S01]  /*10a80*/  LDL.LU R54, [R1+0x1f0] ;  /* 0x0001f00001367983 */ /* 0x000ee20000300800 */
[----:B------:R-:W-:Y:S02]  /*10a90*/  IMAD.MOV.U32 R9, RZ, RZ, R36 ;  /* 0x000000ffff097224 */ /* 0x000fe400078e0024 */
[----:B------:R-:W-:-:S02]  /*10aa0*/  IMAD.MOV.U32 R10, RZ, RZ, R40 ;  /* 0x000000ffff0a7224 */ /* 0x000fc400078e0028 */
[----:B------:R-:W-:Y:S02]  /*10ab0*/  IMAD.MOV.U32 R11, RZ, RZ, R44 ;  /* 0x000000ffff0b7224 */ /* 0x000fe400078e002c */
[----:B------:R-:W-:Y:S02]  /*10ac0*/  IMAD.MOV.U32 R14, RZ, RZ, R41 ;  /* 0x000000ffff0e7224 */ /* 0x000fe400078e0029 */
[----:B------:R-:W-:Y:S01]  /*10ad0*/  IMAD.MOV.U32 R15, RZ, RZ, R45 ;  /* 0x000000ffff0f7224 */ /* 0x000fe200078e002d */
[----:B------:R1:W-:Y:S01]  /*10ae0*/  STS.128 [R3+0x200], R8 ;  /* 0x0002000803007388 */ /* 0x0003e20000000c00 */
[----:B------:R-:W-:-:S03]  /*10af0*/  IMAD.MOV.U32 R7, RZ, RZ, R116 ;  /* 0x000000ffff077224 */ /* 0x000fc600078e0074 */
[----:B------:R4:W-:Y:S01]  /*10b00*/  STS.128 [R3+0x600], R12 ;  /* 0x0006000c03007388 */ /* 0x0009e20000000c00 */
[----:B------:R-:W-:Y:S02]  /*10b10*/  IMAD.MOV.U32 R58, RZ, RZ, R55 ;  /* 0x000000ffff3a7224 */ /* 0x000fe400078e0037 */
[----:B------:R-:W-:Y:S02]  /*10b20*/  IMAD.MOV.U32 R16, RZ, RZ, R106 ;  /* 0x000000ffff107224 */ /* 0x000fe400078e006a */
[----:B------:R-:W-:Y:S02]  /*10b30*/  IMAD.MOV.U32 R17, RZ, RZ, R38 ;  /* 0x000000ffff117224 */ /* 0x000fe400078e0026 */
[----:B------:R-:W-:Y:S02]  /*10b40*/  IMAD.MOV.U32 R18, RZ, RZ, R42 ;  /* 0x000000ffff127224 */ /* 0x000fe400078e002a */
[----:B------:R-:W-:Y:S02]  /*10b50*/  IMAD.MOV.U32 R4, RZ, RZ, R64 ;  /* 0x000000ffff047224 */ /* 0x000fe400078e0040 */
[----:B------:R-:W-:-:S02]  /*10b60*/  IMAD.MOV.U32 R5, RZ, RZ, R124 ;  /* 0x000000ffff057224 */ /* 0x000fc400078e007c */
[----:B------:R-:W-:Y:S01]  /*10b70*/  IMAD.MOV.U32 R6, RZ, RZ, R120 ;  /* 0x000000ffff067224 */ /* 0x000fe200078e0078 */
[----:B------:R-:W-:Y:S01]  /*10b80*/  STS.128 [R3+0x480], R32 ;  /* 0x0004802003007388 */ /* 0x000fe20000000c00 */
[----:B-1----:R-:W-:Y:S02]  /*10b90*/  IMAD.MOV.U32 R11, RZ, RZ, R117 ;  /* 0x000000ffff0b7224 */ /* 0x002fe400078e0075 */
[----:B----4-:R-:W-:Y:S02]  /*10ba0*/  IMAD.MOV.U32 R15, RZ, RZ, R118 ;  /* 0x000000ffff0f7224 */ /* 0x010fe400078e0076 */
[----:B------:R-:W-:Y:S02]  /*10bb0*/  IMAD R24, R20, c[0x0][0x194], RZ ;  /* 0x0000650014187a24 */ /* 0x000fe400078e02ff */
[C---:B------:R-:W-:Y:S01]  /*10bc0*/  IMAD R25, R2.reuse, c[0x0][0x198], RZ ;  /* 0x0000660002197a24 */ /* 0x040fe200078e02ff */
[----:B------:R-:W-:Y:S01]  /*10bd0*/  ISETP.LT.AND P6, PT, R2, c[0x0][0x17c], !P0 ;  /* 0x00005f0002007a0c */ /* 0x000fe200047c1270 */
[----:B------:R-:W-:Y:S01]  /*10be0*/  IMAD.MOV.U32 R44, RZ, RZ, R107 ;  /* 0x000000ffff2c7224 */ /* 0x000fe200078e006b */
[----:B------:R-:W4:Y:S01]  /*10bf0*/  LDL.LU R51, [R1+0x1ec] ;  /* 0x0001ec0001337983 */ /* 0x000f220000300800 */
[----:B------:R-:W-:-:S02]  /*10c00*/  IMAD.MOV.U32 R45, RZ, RZ, R39 ;  /* 0x000000ffff2d7224 */ /* 0x000fc400078e0027 */
[----:B------:R-:W-:Y:S02]  /*10c10*/  IMAD.MOV.U32 R8, RZ, RZ, R65 ;  /* 0x000000ffff087224 */ /* 0x000fe400078e0041 */
[----:B------:R-:W-:Y:S02]  /*10c20*/  IMAD.MOV.U32 R9, RZ, RZ, R125 ;  /* 0x000000ffff097224 */ /* 0x000fe400078e007d */
[----:B------:R-:W-:Y:S02]  /*10c30*/  IMAD.MOV.U32 R10, RZ, RZ, R121 ;  /* 0x000000ffff0a7224 */ /* 0x000fe400078e0079 */
[----:B------:R-:W-:Y:S02]  /*10c40*/  IMAD.MOV.U32 R12, RZ, RZ, R66 ;  /* 0x000000ffff0c7224 */ /* 0x000fe400078e0042 */
[----:B------:R-:W-:Y:S02]  /*10c50*/  IMAD.MOV.U32 R13, RZ, RZ, R126 ;  /* 0x000000ffff0d7224 */ /* 0x000fe400078e007e */
[----:B------:R-:W-:-:S02]  /*10c60*/  IMAD.MOV.U32 R14, RZ, RZ, R122 ;  /* 0x000000ffff0e7224 */ /* 0x000fc400078e007a */
[----:B------:R-:W-:Y:S02]  /*10c70*/  IMAD.MOV.U32 R116, RZ, RZ, R67 ;  /* 0x000000ffff747224 */ /* 0x000fe400078e0043 */
[----:B------:R-:W-:Y:S02]  /*10c80*/  IMAD.MOV.U32 R117, RZ, RZ, R127 ;  /* 0x000000ffff757224 */ /* 0x000fe400078e007f */
[----:B------:R-:W-:Y:S01]  /*10c90*/  IMAD.MOV.U32 R118, RZ, RZ, R123 ;  /* 0x000000ffff767224 */ /* 0x000fe200078e007b */
[----:B------:R1:W-:Y:S04]  /*10ca0*/  STS.128 [R3+0x580], R56 ;  /* 0x0005803803007388 */ /* 0x0003e80000000c00 */
[----:B------:R-:W-:Y:S04]  /*10cb0*/  STS.128 [R3+0x280], R16 ;  /* 0x0002801003007388 */ /* 0x000fe80000000c00 */
[----:B------:R-:W-:Y:S04]  /*10cc0*/  STS.128 [R3+0x680], R44 ;  /* 0x0006802c03007388 */ /* 0x000fe80000000c00 */
[----:B------:R-:W-:Y:S04]  /*10cd0*/  STS.128 [R3+0x300], R4 ;  /* 0x0003000403007388 */ /* 0x000fe80000000c00 */
[----:B------:R-:W-:Y:S04]  /*10ce0*/  STS.128 [R3+0x700], R8 ;  /* 0x0007000803007388 */ /* 0x000fe80000000c00 */
[----:B------:R-:W-:Y:S04]  /*10cf0*/  STS.128 [R3+0x380], R12 ;  /* 0x0003800c03007388 */ /* 0x000fe80000000c00 */
[----:B------:R1:W-:Y:S04]  /*10d00*/  STS.128 [R3+0x780], R116 ;  /* 0x0007807403007388 */ /* 0x0003e80000000c00 */
[----:B------:R-:W-:Y:S01]  /*10d10*/  BAR.SYNC.DEFER_BLOCKING 0x0 ;  /* 0x0000000000007b1d */ /* 0x000fe20000010000 */
[----:B-1----:R-:W-:-:S02]  /*10d20*/  LOP3.LUT R56, R0, 0x20, RZ, 0x3c, !PT ;  /* 0x0000002000387812 */ /* 0x002fc400078e3cff */
[----:B------:R-:W-:Y:S01]  /*10d30*/  LOP3.LUT R64, R0, 0x60, RZ, 0x3c, !PT ;  /* 0x0000006000407812 */ /* 0x000fe200078e3cff */
[C---:B------:R-:W-:Y:S01]  /*10d40*/  IMAD R32, R28.reuse, c[0x0][0x198], RZ ;  /* 0x000066001c207a24 */ /* 0x040fe200078e02ff */
[----:B------:R-:W-:Y:S01]  /*10d50*/  ISETP.LT.AND P5, PT, R29, c[0x0][0x17c], !P0 ;  /* 0x00005f001d007a0c */ /* 0x000fe200047a1270 */
[C---:B------:R-:W-:Y:S01]  /*10d60*/  IMAD R33, R27.reuse, c[0x0][0x198], RZ ;  /* 0x000066001b217a24 */ /* 0x040fe200078e02ff */
[----:B------:R-:W-:Y:S01]  /*10d70*/  ISETP.LT.AND P3, PT, R28, c[0x0][0x17c], !P0 ;  /* 0x00005f001c007a0c */ /* 0x000fe20004761270 */
[----:B------:R-:W-:Y:S01]  /*10d80*/  IMAD R34, R26, c[0x0][0x198], RZ ;  /* 0x000066001a227a24 */ /* 0x000fe200078e02ff */
[----:B------:R-:W-:Y:S01]  /*10d90*/  ISETP.LT.AND P2, PT, R27, c[0x0][0x17c], !P0 ;  /* 0x00005f001b007a0c */ /* 0x000fe20004741270 */
[----:B------:R-:W4:Y:S01]  /*10da0*/  LDL.LU R66, [R1+0x1e8] ;  /* 0x0001e80001427983 */ /* 0x000f220000300800 */
[----:B------:R-:W-:Y:S01]  /*10db0*/  LEA R3, P1, R24, c[0x0][0x170], 0x2 ;  /* 0x00005c0018037a11 */ /* 0x000fe200078210ff */
[----:B------:R-:W-:Y:S02]  /*10dc0*/  IMAD R42, R60, c[0x0][0x198], RZ ;  /* 0x000066003c2a7a24 */ /* 0x000fe400078e02ff */
[----:B------:R-:W4:Y:S04]  /*10dd0*/  LDL.LU R65, [R1+0x1e4] ;  /* 0x0001e40001417983 */ /* 0x000f280000300800 */
[----:B------:R-:W1:Y:S04]  /*10de0*/  LDS.128 R12, [R0] ;  /* 0x00000000000c7984 */ /* 0x000e680000000c00 */
[----:B------:R-:W1:Y:S04]  /*10df0*/  LDS.128 R16, [R56] ;  /* 0x0000000038107984 */ /* 0x000e680000000c00 */
[----:B------:R-:W1:Y:S04]  /*10e00*/  LDS.128 R4, [R76] ;  /* 0x000000004c047984 */ /* 0x000e680000000c00 */
[----:B------:R-:W1:Y:S04]  /*10e10*/  LDS.128 R8, [R64] ;  /* 0x0000000040087984 */ /* 0x000e680000000c00 */
[----:B------:R-:W1:Y:S01]  /*10e20*/  LDS.128 R20, [R0+0x800] ;  /* 0x0008000000147984 */ /* 0x000e620000000c00 */
[----:B------:R-:W-:-:S02]  /*10e30*/  LEA.HI.X.SX32 R2, R24, c[0x0][0x174], 0x2, P1 ;  /* 0x00005d0018027a11 */ /* 0x000fc400008f16ff */
[C---:B------:R-:W-:Y:S01]  /*10e40*/  LEA R40, P1, R25.reuse, R3, 0x2 ;  /* 0x0000000319287211 */ /* 0x040fe200078210ff */
[----:B------:R-:W2:Y:S03]  /*10e50*/  LDS.128 R28, [R56+0x800] ;  /* 0x00080000381c7984 */ /* 0x000ea60000000c00 */
[----:B------:R-:W-:Y:S01]  /*10e60*/  LEA.HI.X.SX32 R41, R25, R2, 0x2, P1 ;  /* 0x0000000219297211 */ /* 0x000fe200008f16ff */
[----:B------:R-:W-:Y:S01]  /*10e70*/  LDS.128 R36, [R64+0x800] ;  /* 0x0008000040247984 */ /* 0x000fe20000000c00 */
[----:B------:R-:W-:-:S03]  /*10e80*/  ISETP.LT.AND P1, PT, R26, c[0x0][0x17c], !P0 ;  /* 0x00005f001a007a0c */ /* 0x000fc60004721270 */
[----:B------:R-:W2:Y:S01]  /*10e90*/  LDS.128 R24, [R76+0x800] ;  /* 0x000800004c187984 */ /* 0x000ea20000000c00 */
[----:B------:R-:W-:-:S04]  /*10ea0*/  LEA R44, P4, R32, R3, 0x2 ;  /* 0x00000003202c7211 */ /* 0x000fc800078810ff */
[----:B------:R-:W-:Y:S01]  /*10eb0*/  LEA.HI.X.SX32 R45, R32, R2, 0x2, P4 ;  /* 0x00000002202d7211 */ /* 0x000fe200020f16ff */
[----:B-1----:R-:W-:Y:S01]  /*10ec0*/  @P6 STG.E [R40.64], R12 ;  /* 0x0000000c28006986 */ /* 0x002fe2000c101906 */
[----:B------:R-:W-:-:S04]  /*10ed0*/  LEA R46, P6, R33, R3, 0x2 ;  /* 0x00000003212e7211 */ /* 0x000fc800078c10ff */
[----:B------:R-:W-:Y:S02]  /*10ee0*/  LEA.HI.X.SX32 R47, R33, R2, 0x2, P6 ;  /* 0x00000002212f7211 */ /* 0x000fe400030f16ff */
[----:B------:R-:W-:Y:S01]  /*10ef0*/  ISETP.LT.AND P6, PT, R60, c[0x0][0x17c], !P0 ;  /* 0x00005f003c007a0c */ /* 0x000fe200047c1270 */
[----:B------:R1:W-:Y:S01]  /*10f00*/  @P3 STG.E [R44.64], R16 ;  /* 0x000000102c003986 */ /* 0x0003e2000c101906 */
[----:B------:R-:W-:-:S03]  /*10f10*/  LEA R48, P4, R34, R3, 0x2 ;  /* 0x0000000322307211 */ /* 0x000fc600078810ff */
[----:B------:R-:W-:Y:S01]  /*10f20*/  @P2 STG.E [R46.64], R4 ;  /* 0x000000042e002986 */ /* 0x000fe2000c101906 */
[----:B------:R-:W-:Y:S02]  /*10f30*/  LEA R52, P2, R42, R3, 0x2 ;  /* 0x000000032a347211 */ /* 0x000fe400078410ff */
[-C--:B------:R-:W-:Y:S01]  /*10f40*/  LEA.HI.X.SX32 R49, R34, R2.reuse, 0x2, P4 ;  /* 0x0000000222317211 */ /* 0x080fe200020f16ff */
[----:B------:R-:W-:Y:S04]  /*10f50*/  LDS.128 R44, [R76+0x1000] ;  /* 0x001000004c2c7984 */ /* 0x000fe80000000c00 */
[----:B-1----:R-:W4:Y:S01]  /*10f60*/  LDL.LU R16, [R1+0x1e0] ;  /* 0x0001e00001107983 */ /* 0x002f220000300800 */
[----:B------:R-:W-:-:S03]  /*10f70*/  LEA.HI.X.SX32 R53, R42, R2, 0x2, P2 ;  /* 0x000000022a357211 */ /* 0x000fc600010f16ff */
[----:B------:R-:W-:Y:S04]  /*10f80*/  @P1 STG.E [R48.64], R8 ;  /* 0x0000000830001986 */ /* 0x000fe8000c101906 */
[----:B------:R1:W-:Y:S04]  /*10f90*/  @P6 STG.E [R52.64], R20 ;  /* 0x0000001434006986 */ /* 0x0003e8000c101906 */
[----:B------:R-:W4:Y:S04]  /*10fa0*/  LDL.LU R77, [R1+0x1dc] ;  /* 0x0001dc00014d7983 */ /* 0x000f280000300800 */
[----:B------:R-:W2:Y:S04]  /*10fb0*/  LDS.128 R32, [R0+0x1000] ;  /* 0x0010000000207984 */ /* 0x000ea80000000c00 */
[----:B-1----:R-:W4:Y:S04]  /*10fc0*/  LDL.LU R20, [R1+0x1d8] ;  /* 0x0001d80001147983 */ /* 0x002f280000300800 */
[----:B------:R-:W4:Y:S01]  /*10fd0*/  LDL.LU R78, [R1+0x1d4] ;  /* 0x0001d400014e7983 */ /* 0x000f220000300800 */
[C---:B--2---:R-:W-:Y:S01]  /*10fe0*/  IMAD R12, R43.reuse, c[0x0][0x198], RZ ;  /* 0x000066002b0c7a24 */ /* 0x044fe200078e02ff */
[----:B------:R-:W-:-:S02]  /*10ff0*/  ISETP.LT.AND P3, PT, R43, c[0x0][0x17c], !P0 ;  /* 0x00005f002b007a0c */ /* 0x000fc40004761270 */
[----:B------:R-:W1:Y:S02]  /*11000*/  LDS.128 R40, [R56+0x1000] ;  /* 0x0010000038287984 */ /* 0x000e640000000c00 */
[-C--:B------:R-:W-:Y:S02]  /*11010*/  LEA R60, P4, R12, R3.reuse, 0x2 ;  /* 0x000000030c3c7211 */ /* 0x080fe400078810ff */
[----:B------:R-:W-:Y:S01]  /*11020*/  LDS.128 R56, [R56+0x1800] ;  /* 0x0018000038387984 */ /* 0x000fe20000000c00 */
[C---:B------:R-:W-:Y:S01]  /*11030*/  ISETP.LT.AND P1, PT, R50.reuse, c[0x0][0x17c], !P0 ;  /* 0x00005f0032007a0c */ /* 0x040fe20004721270 */
[----:B------:R-:W-:Y:S01]  /*11040*/  IMAD R50, R50, c[0x0][0x198], RZ ;  /* 0x0000660032327a24 */ /* 0x000fe200078e02ff */
[----:B------:R-:W-:Y:S02]  /*11050*/  LEA.HI.X.SX32 R61, R12, R2, 0x2, P4 ;  /* 0x000000020c3d7211 */ /* 0x000fe400020f16ff */
[----:B------:R-:W2:Y:S02]  /*11060*/  LDL.LU R12, [R1+0x1d0] ;  /* 0x0001d000010c7983 */ /* 0x000ea40000300800 */
[----:B------:R-:W-:-:S04]  /*11070*/  LEA R62, P6, R50, R3, 0x2 ;  /* 0x00000003323e7211 */ /* 0x000fc800078c10ff */
[----:B------:R-:W-:Y:S01]  /*11080*/  LEA.HI.X.SX32 R63, R50, R2, 0x2, P6 ;  /* 0x00000002323f7211 */ /* 0x000fe200030f16ff */
[----:B------:R-:W-:Y:S04]  /*11090*/  @P3 STG.E [R60.64], R28 ;  /* 0x0000001c3c003986 */ /* 0x000fe8000c101906 */
[----:B------:R3:W-:Y:S04]  /*110a0*/  @P1 STG.E [R62.64], R24 ;  /* 0x000000183e001986 */ /* 0x0007e8000c101906 */
[----:B------:R-:W-:Y:S04]  /*110b0*/  LDS.128 R60, [R76+0x1800] ;  /* 0x001800004c3c7984 */ /* 0x000fe80000000c00 */
[----:B---3--:R-:W2:Y:S01]  /*110c0*/  LDL.LU R24, [R1+0x1cc] ;  /* 0x0001cc0001187983 */ /* 0x008ea20000300800 */
[C---:B------:R-:W-:Y:S01]  /*110d0*/  IMAD R4, R54.reuse, c[0x0][0x198], RZ ;  /* 0x0000660036047a24 */ /* 0x040fe200078e02ff */
[----:B------:R-:W-:-:S02]  /*110e0*/  ISETP.LT.AND P2, PT, R54, c[0x0][0x17c], !P0 ;  /* 0x00005f0036007a0c */ /* 0x000fc40004741270 */
[----:B------:R1:W-:Y:S02]  /*110f0*/  LDS.128 R52, [R0+0x1800] ;  /* 0x0018000000347984 */ /* 0x0003e40000000c00 */
[----:B------:R-:W-:-:S04]  /*11100*/  LEA R68, P6, R4, R3, 0x2 ;  /* 0x0000000304447211 */ /* 0x000fc800078c10ff */
[----:B------:R-:W-:-:S05]  /*11110*/  LEA.HI.X.SX32 R69, R4, R2, 0x2, P6 ;  /* 0x0000000204457211 */ /* 0x000fca00030f16ff */
[----:B------:R1:W-:Y:S01]  /*11120*/  @P2 STG.E [R68.64], R36 ;  /* 0x0000002444002986 */ /* 0x0003e2000c101906 */
[C---:B----4-:R-:W-:Y:S01]  /*11130*/  ISETP.LT.AND P4, PT, R51.reuse, c[0x0][0x17c], !P0 ;  /* 0x00005f0033007a0c */ /* 0x050fe20004781270 */
[----:B------:R-:W-:Y:S02]  /*11140*/  IMAD R8, R51, c[0x0][0x198], RZ ;  /* 0x0000660033087a24 */ /* 0x000fe400078e02ff */
[----:B------:R-:W4:Y:S03]  /*11150*/  LDS.128 R48, [R64+0x1000] ;  /* 0x0010000040307984 */ /* 0x000f260000000c00 */
[----:B------:R-:W-:-:S04]  /*11160*/  LEA R70, P3, R8, R3, 0x2 ;  /* 0x0000000308467211 */ /* 0x000fc800078610ff */
[----:B------:R-:W-:-:S05]  /*11170*/  LEA.HI.X.SX32 R71, R8, R2, 0x2, P3 ;  /* 0x0000000208477211 */ /* 0x000fca00018f16ff */
[----:B------:R1:W-:Y:S01]  /*11180*/  @P4 STG.E [R70.64], R32 ;  /* 0x0000002046004986 */ /* 0x0003e2000c101906 */
[C---:B------:R-:W-:Y:S01]  /*11190*/  IMAD R4, R66.reuse, c[0x0][0x198], RZ ;  /* 0x0000660042047a24 */ /* 0x040fe200078e02ff */
[----:B------:R-:W-:-:S04]  /*111a0*/  ISETP.LT.AND P1, PT, R66, c[0x0][0x17c], !P0 ;  /* 0x00005f0042007a0c */ /* 0x000fc80004721270 */
[CC--:B------:R-:W-:Y:S01]  /*111b0*/  LEA R72, P2, R4.reuse, R3.reuse, 0x2 ;  /* 0x0000000304487211 */ /* 0x0c0fe200078410ff */
[C---:B-1----:R-:W-:Y:S01]  /*111c0*/  IMAD R0, R65.reuse, c[0x0][0x198], RZ ;  /* 0x0000660041007a24 */ /* 0x042fe200078e02ff */
[----:B------:R-:W-:Y:S02]  /*111d0*/  ISETP.LT.AND P4, PT, R65, c[0x0][0x17c], !P0 ;  /* 0x00005f0041007a0c */ /* 0x000fe40004781270 */
[----:B------:R-:W-:Y:S01]  /*111e0*/  LEA.HI.X.SX32 R73, R4, R2, 0x2, P2 ;  /* 0x0000000204497211 */ /* 0x000fe200010f16ff */
[----:B------:R-:W1:Y:S01]  /*111f0*/  LDS.128 R64, [R64+0x1800] ;  /* 0x0018000040407984 */ /* 0x000e620000000c00 */
[----:B------:R-:W-:-:S03]  /*11200*/  LEA R74, P3, R0, R3, 0x2 ;  /* 0x00000003004a7211 */ /* 0x000fc600078610ff */
[----:B------:R-:W-:Y:S01]  /*11210*/  @P1 STG.E [R72.64], R40 ;  /* 0x0000002848001986 */ /* 0x000fe2000c101906 */
[----:B------:R-:W-:-:S05]  /*11220*/  LEA.HI.X.SX32 R75, R0, R2, 0x2, P3 ;  /* 0x00000002004b7211 */ /* 0x000fca00018f16ff */
[----:B------:R1:W-:Y:S01]  /*11230*/  @P4 STG.E [R74.64], R44 ;  /* 0x0000002c4a004986 */ /* 0x0003e2000c101906 */
[C---:B------:R-:W-:Y:S01]  /*11240*/  ISETP.LT.AND P2, PT, R16.reuse, c[0x0][0x17c], !P0 ;  /* 0x00005f0010007a0c */ /* 0x040fe20004741270 */
[----:B------:R-:W-:Y:S02]  /*11250*/  IMAD R4, R16, c[0x0][0x198], RZ ;  /* 0x0000660010047a24 */ /* 0x000fe400078e02ff */
[----:B------:R-:W3:Y:S04]  /*11260*/  LDL.LU R16, [R1+0x1c8] ;  /* 0x0001c80001107983 */ /* 0x000ee80000300800 */
[----:B------:R-:W3:Y:S01]  /*11270*/  LDL.LU R28, [R1+0x1c4] ;  /* 0x0001c400011c7983 */ /* 0x000ee20000300800 */
[----:B------:R-:W-:Y:S01]  /*11280*/  LEA R68, P1, R4, R3, 0x2 ;  /* 0x0000000304447211 */ /* 0x000fe200078210ff */
[C---:B------:R-:W-:Y:S01]  /*11290*/  IMAD R8, R77.reuse, c[0x0][0x198], RZ ;  /* 0x000066004d087a24 */ /* 0x040fe200078e02ff */
[----:B------:R-:W-:-:S02]  /*112a0*/  ISETP.LT.AND P3, PT, R77, c[0x0][0x17c], !P0 ;  /* 0x00005f004d007a0c */ /* 0x000fc40004761270 */
[-C--:B------:R-:W-:Y:S01]  /*112b0*/  LEA.HI.X.SX32 R69, R4, R2.reuse, 0x2, P1 ;  /* 0x0000000204457211 */ /* 0x080fe200008f16ff */
[C---:B------:R-:W-:Y:S01]  /*112c0*/  IMAD R0, R20.reuse, c[0x0][0x198], RZ ;  /* 0x0000660014007a24 */ /* 0x040fe200078e02ff */
[----:B------:R-:W-:Y:S02]  /*112d0*/  ISETP.LT.AND P1, PT, R20, c[0x0][0x17c], !P0 ;  /* 0x00005f0014007a0c */ /* 0x000fe40004721270 */
[----:B------:R-:W3:Y:S01]  /*112e0*/  LDL.LU R20, [R1+0x1c0] ;  /* 0x0001c00001147983 */ /* 0x000ee20000300800 */
[-C--:B------:R-:W-:Y:S02]  /*112f0*/  LEA R70, P6, R8, R3.reuse, 0x2 ;  /* 0x0000000308467211 */ /* 0x080fe400078c10ff */
[----:B------:R-:W-:Y:S01]  /*11300*/  LEA R76, P4, R0, R3, 0x2 ;  /* 0x00000003004c7211 */ /* 0x000fe200078810ff */
[----:B------:R-:W3:Y:S01]  /*11310*/  LDL.LU R32, [R1+0x1bc] ;  /* 0x0001bc0001207983 */ /* 0x000ee20000300800 */
[-C--:B------:R-:W-:Y:S02]  /*11320*/  LEA.HI.X.SX32 R71, R8, R2.reuse, 0x2, P6 ;  /* 0x0000000208477211 */ /* 0x080fe400030f16ff */
[----:B------:R-:W-:Y:S01]  /*11330*/  LEA.HI.X.SX32 R77, R0, R2, 0x2, P4 ;  /* 0x00000002004d7211 */ /* 0x000fe200020f16ff */
[----:B----4-:R4:W-:Y:S04]  /*11340*/  @P2 STG.E [R68.64], R48 ;  /* 0x0000003044002986 */ /* 0x0109e8000c101906 */
[----:B------:R1:W-:Y:S04]  /*11350*/  @P3 STG.E [R70.64], R52 ;  /* 0x0000003446003986 */ /* 0x0003e8000c101906 */
[----:B------:R-:W-:Y:S01]  /*11360*/  @P1 STG.E [R76.64], R56 ;  /* 0x000000384c001986 */ /* 0x000fe2000c101906 */
[C---:B--2---:R-:W-:Y:S01]  /*11370*/  ISETP.LT.AND P3, PT, R12.reuse, c[0x0][0x17c], !P0 ;  /* 0x00005f000c007a0c */ /* 0x044fe20004761270 */
[----:B------:R-:W-:-:S02]  /*11380*/  IMAD R0, R12, c[0x0][0x198], RZ ;  /* 0x000066000c007a24 */ /* 0x000fc400078e02ff */
[----:B------:R-:W2:Y:S01]  /*11390*/  LDL.LU R12, [R1+0x1b8] ;  /* 0x0001b800010c7983 */ /* 0x000ea20000300800 */
[C---:B------:R-:W-:Y:S01]  /*113a0*/  IMAD R8, R24.reuse, c[0x0][0x198], RZ ;  /* 0x0000660018087a24 */ /* 0x040fe200078e02ff */
[----:B------:R-:W-:Y:S02]  /*113b0*/  ISETP.LT.AND P1, PT, R24, c[0x0][0x17c], !P0 ;  /* 0x00005f0018007a0c */ /* 0x000fe40004721270 */
[----:B------:R-:W2:Y:S01]  /*113c0*/  LDL.LU R24, [R1+0x1b4] ;  /* 0x0001b40001187983 */ /* 0x000ea20000300800 */
[C---:B------:R-:W-:Y:S01]  /*113d0*/  IMAD R4, R78.reuse, c[0x0][0x198], RZ ;  /* 0x000066004e047a24 */ /* 0x040fe200078e02ff */
[----:B------:R-:W-:Y:S02]  /*113e0*/  ISETP.LT.AND P2, PT, R78, c[0x0][0x17c], !P0 ;  /* 0x00005f004e007a0c */ /* 0x000fe40004741270 */
[-C--:B-1----:R-:W-:Y:S02]  /*113f0*/  LEA R74, P4, R0, R3.reuse, 0x2 ;  /* 0x00000003004a7211 */ /* 0x082fe400078810ff */
[----:B------:R-:W-:-:S02]  /*11400*/  LEA R72, P6, R4, R3, 0x2 ;  /* 0x0000000304487211 */ /* 0x000fc400078c10ff */
[-C--:B------:R-:W-:Y:S02]  /*11410*/  LEA.HI.X.SX32 R75, R0, R2.reuse, 0x2, P4 ;  /* 0x00000002004b7211 */ /* 0x080fe400020f16ff */
[----:B------:R-:W-:Y:S02]  /*11420*/  LEA.HI.X.SX32 R73, R4, R2, 0x2, P6 ;  /* 0x0000000204497211 */ /* 0x000fe400030f16ff */
[----:B----4-:R-:W-:-:S03]  /*11430*/  LEA R68, P6, R8, R3, 0x2 ;  /* 0x0000000308447211 */ /* 0x010fc600078c10ff */
[----:B------:R1:W-:Y:S04]  /*11440*/  @P2 STG.E [R72.64], R60 ;  /* 0x0000003c48002986 */ /* 0x0003e8000c101906 */
[----:B------:R4:W-:Y:S01]  /*11450*/  @P3 STG.E [R74.64], R64 ;  /* 0x000000404a003986 */ /* 0x0009e2000c101906 */
[----:B------:R-:W-:-:S05]  /*11460*/  LEA.HI.X.SX32 R69, R8, R2, 0x2, P6 ;  /* 0x0000000208457211 */ /* 0x000fca00030f16ff */
[----:B------:R1:W-:Y:S01]  /*11470*/  @P1 STG.E [R68.64], R13 ;  /* 0x0000000d44001986 */ /* 0x0003e2000c101906 */
[C---:B---3--:R-:W-:Y:S01]  /*11480*/  IMAD R4, R16.reuse, c[0x0][0x198], RZ ;  /* 0x0000660010047a24 */ /* 0x048fe200078e02ff */
[----:B------:R-:W-:Y:S02]  /*11490*/  ISETP.LT.AND P2, PT, R16, c[0x0][0x17c], !P0 ;  /* 0x00005f0010007a0c */ /* 0x000fe40004741270 */
[----:B------:R-:W3:Y:S01]  /*114a0*/  LDL.LU R16, [R1+0x1b0] ;  /* 0x0001b00001107983 */ /* 0x000ee20000300800 */
[C---:B------:R-:W-:Y:S01]  /*114b0*/  ISETP.LT.AND P3, PT, R28.reuse, c[0x0][0x17c], !P0 ;  /* 0x00005f001c007a0c */ /* 0x040fe20004761270 */
[----:B------:R-:W-:Y:S02]  /*114c0*/  IMAD R0, R28, c[0x0][0x198], RZ ;  /* 0x000066001c007a24 */ /* 0x000fe400078e02ff */
[----:B------:R-:W3:Y:S01]  /*114d0*/  LDL.LU R28, [R1+0x1ac] ;  /* 0x0001ac00011c7983 */ /* 0x000ee20000300800 */
[----:B------:R-:W-:-:S04]  /*114e0*/  LEA R70, P4, R4, R3, 0x2 ;  /* 0x0000000304467211 */ /* 0x000fc800078810ff */
[----:B------:R-:W-:Y:S02]  /*114f0*/  LEA.HI.X.SX32 R71, R4, R2, 0x2, P4 ;  /* 0x0000000204477211 */ /* 0x000fe400020f16ff */
[-C--:B-1----:R-:W-:Y:S01]  /*11500*/  LEA R72, P6, R0, R3.reuse, 0x2 ;  /* 0x0000000300487211 */ /* 0x082fe200078c10ff */
[C---:B------:R-:W-:Y:S01]  /*11510*/  IMAD R4, R20.reuse, c[0x0][0x198], RZ ;  /* 0x0000660014047a24 */ /* 0x040fe200078e02ff */
[----:B------:R-:W-:Y:S01]  /*11520*/  ISETP.LT.AND P1, PT, R20, c[0x0][0x17c], !P0 ;  /* 0x00005f0014007a0c */ /* 0x000fe20004721270 */
[----:B------:R-:W-:Y:S01]  /*11530*/  @P2 STG.E [R70.64], R17 ;  /* 0x0000001146002986 */ /* 0x000fe2000c101906 */
[----:B------:R-:W-:Y:S02]  /*11540*/  IMAD R8, R32, c[0x0][0x198], RZ ;  /* 0x0000660020087a24 */ /* 0x000fe400078e02ff */
[----:B------:R-:W-:Y:S01]  /*11550*/  LEA R76, P4, R4, R3, 0x2 ;  /* 0x00000003044c7211 */ /* 0x000fe200078810ff */
[----:B------:R-:W3:Y:S01]  /*11560*/  LDL.LU R20, [R1+0x1a8] ;  /* 0x0001a80001147983 */ /* 0x000ee20000300800 */
[----:B------:R-:W-:-:S03]  /*11570*/  ISETP.LT.AND P2, PT, R32, c[0x0][0x17c], !P0 ;  /* 0x00005f0020007a0c */ /* 0x000fc60004741270 */
[----:B------:R-:W3:Y:S01]  /*11580*/  LDL.LU R52, [R1+0x1a4] ;  /* 0x0001a40001347983 */ /* 0x000ee20000300800 */
[----:B------:R-:W-:-:S03]  /*11590*/  LEA.HI.X.SX32 R73, R0, R2, 0x2, P6 ;  /* 0x0000000200497211 */ /* 0x000fc600030f16ff */
[----:B------:R-:W3:Y:S01]  /*115a0*/  LDL.LU R32, [R1+0x1a0] ;  /* 0x0001a00001207983 */ /* 0x000ee20000300800 */
[----:B----4-:R-:W-:Y:S02]  /*115b0*/  LEA R74, P6, R8, R3, 0x2 ;  /* 0x00000003084a7211 */ /* 0x010fe400078c10ff */
[-C--:B------:R-:W-:Y:S01]  /*115c0*/  LEA.HI.X.SX32 R77, R4, R2.reuse, 0x2, P4 ;  /* 0x00000002044d7211 */ /* 0x080fe200020f16ff */
[----:B------:R1:W-:Y:S01]  /*115d0*/  @P3 STG.E [R72.64], R5 ;  /* 0x0000000548003986 */ /* 0x0003e2000c101906 */
[----:B------:R-:W-:-:S03]  /*115e0*/  LEA.HI.X.SX32 R75, R8, R2, 0x2, P6 ;  /* 0x00000002084b7211 */ /* 0x000fc600030f16ff */
[----:B------:R-:W-:Y:S04]  /*115f0*/  @P1 STG.E [R76.64], R9 ;  /* 0x000000094c001986 */ /* 0x000fe8000c101906 */
[----:B------:R-:W4:Y:S04]  /*11600*/  LDL.LU R48, [R1+0x19c] ;  /* 0x00019c0001307983 */ /* 0x000f280000300800 */
[----:B------:R-:W4:Y:S04]  /*11610*/  LDL.LU R44, [R1+0x198] ;  /* 0x00019800012c7983 */ /* 0x000f280000300800 */
[----:B------:R-:W-:Y:S04]  /*11620*/  @P2 STG.E [R74.64], R21 ;  /* 0x000000154a002986 */ /* 0x000fe8000c101906 */
[----:B------:R-:W4:Y:S04]  /*11630*/  LDL.LU R40, [R1+0x288] ;  /* 0x0002880001287983 */ /* 0x000f280000300800 */
[----:B------:R-:W4:Y:S01]  /*11640*/  LDL.LU R36, [R1+0x194] ;  /* 0x0001940001247983 */ /* 0x000f220000300800 */
[C---:B--2---:R-:W-:Y:S01]  /*11650*/  IMAD R0, R12.reuse, c[0x0][0x198], RZ ;  /* 0x000066000c007a24 */ /* 0x044fe200078e02ff */
[----:B------:R-:W-:-:S04]  /*11660*/  ISETP.LT.AND P3, PT, R12, c[0x0][0x17c], !P0 ;  /* 0x00005f000c007a0c */ /* 0x000fc80004761270 */
[----:B------:R-:W-:-:S04]  /*11670*/  LEA R12, P4, R0, R3, 0x2 ;  /* 0x00000003000c7211 */ /* 0x000fc800078810ff */
[----:B------:R-:W-:Y:S01]  /*11680*/  LEA.HI.X.SX32 R13, R0, R2, 0x2, P4 ;  /* 0x00000002000d7211 */ /* 0x000fe200020f16ff */
[C---:B------:R-:W-:Y:S01]  /*11690*/  IMAD R8, R24.reuse, c[0x0][0x198], RZ ;  /* 0x0000660018087a24 */ /* 0x040fe200078e02ff */
[----:B------:R-:W-:-:S04]  /*116a0*/  ISETP.LT.AND P1, PT, R24, c[0x0][0x17c], !P0 ;  /* 0x00005f0018007a0c */ /* 0x000fc80004721270 */
[----:B------:R-:W-:-:S04]  /*116b0*/  LEA R4, P6, R8, R3, 0x2 ;  /* 0x0000000308047211 */ /* 0x000fc800078c10ff */
[----:B-1----:R-:W-:Y:S01]  /*116c0*/  LEA.HI.X.SX32 R5, R8, R2, 0x2, P6 ;  /* 0x0000000208057211 */ /* 0x002fe200030f16ff */
[----:B------:R-:W-:Y:S04]  /*116d0*/  @P3 STG.E [R12.64], R29 ;  /* 0x0000001d0c003986 */ /* 0x000fe8000c101906 */
[----:B------:R1:W-:Y:S04]  /*116e0*/  @P1 STG.E [R4.64], R25 ;  /* 0x0000001904001986 */ /* 0x0003e8000c101906 */
[----:B-1----:R-:W2:Y:S01]  /*116f0*/  LDL.LU R25, [R1+0x190] ;  /* 0x0001900001197983 */ /* 0x002ea20000300800 */
[C---:B---3--:R-:W-:Y:S01]  /*11700*/  IMAD R0, R16.reuse, c[0x0][0x198], RZ ;  /* 0x0000660010007a24 */ /* 0x048fe200078e02ff */
[----:B------:R-:W-:Y:S01]  /*11710*/  ISETP.LT.AND P2, PT, R16, c[0x0][0x17c], !P0 ;  /* 0x00005f0010007a0c */ /* 0x000fe20004741270 */
[C---:B------:R-:W-:Y:S01]  /*11720*/  IMAD R24, R28.reuse, c[0x0][0x198], RZ ;  /* 0x000066001c187a24 */ /* 0x040fe200078e02ff */
[----:B------:R-:W-:-:S02]  /*11730*/  ISETP.LT.AND P3, PT, R28, c[0x0][0x17c], !P0 ;  /* 0x00005f001c007a0c */ /* 0x000fc40004761270 */
[-C--:B------:R-:W-:Y:S02]  /*11740*/  LEA R16, P4, R0, R3.reuse, 0x2 ;  /* 0x0000000300107211 */ /* 0x080fe400078810ff */
[----:B------:R-:W-:Y:S02]  /*11750*/  LEA R8, P6, R24, R3, 0x2 ;  /* 0x0000000318087211 */ /* 0x000fe400078c10ff */
[-C--:B------:R-:W-:Y:S02]  /*11760*/  LEA.HI.X.SX32 R17, R0, R2.reuse, 0x2, P4 ;  /* 0x0000000200117211 */ /* 0x080fe400020f16ff */
[----:B------:R-:W-:-:S03]  /*11770*/  LEA.HI.X.SX32 R9, R24, R2, 0x2, P6 ;  /* 0x0000000218097211 */ /* 0x000fc600030f16ff */
[----:B------:R4:W-:Y:S04]  /*11780*/  @P2 STG.E [R16.64], R37 ;  /* 0x0000002510002986 */ /* 0x0009e8000c101906 */
[----:B------:R-:W-:Y:S01]  /*11790*/  @P3 STG.E [R8.64], R33 ;  /* 0x0000002108003986 */ /* 0x000fe2000c101906 */
[C---:B------:R-:W-:Y:S01]  /*117a0*/  IMAD R28, R20.reuse, c[0x0][0x198], RZ ;  /* 0x00006600141c7a24 */ /* 0x040fe200078e02ff */
[----:B------:R-:W-:Y:S01]  /*117b0*/  ISETP.LT.AND P1, PT, R20, c[0x0][0x17c], !P0 ;  /* 0x00005f0014007a0c */ /* 0x000fe20004721270 */
[----:B------:R-:W-:Y:S01]  /*117c0*/  IMAD R0, R52, c[0x0][0x198], RZ ;  /* 0x0000660034007a24 */ /* 0x000fe200078e02ff */
[C---:B------:R-:W-:Y:S01]  /*117d0*/  ISETP.LT.AND P3, PT, R32.reuse, c[0x0][0x17c], !P0 ;  /* 0x00005f0020007a0c */ /* 0x040fe20004761270 */
[----:B------:R-:W-:Y:S02]  /*117e0*/  IMAD R13, R32, c[0x0][0x198], RZ ;  /* 0x00006600200d7a24 */ /* 0x000fe400078e02ff */
[----:B------:R-:W3:Y:S01]  /*117f0*/  LDL.LU R32, [R1+0x18c] ;  /* 0x00018c0001207983 */ /* 0x000ee20000300800 */
[----:B------:R-:W-:-:S02]  /*11800*/  ISETP.LT.AND P2, PT, R52, c[0x0][0x17c], !P0 ;  /* 0x00005f0034007a0c */ /* 0x000fc40004741270 */
[-C--:B------:R-:W-:Y:S01]  /*11810*/  LEA R20, P4, R28, R3.reuse, 0x2 ;  /* 0x000000031c147211 */ /* 0x080fe200078810ff */
[----:B------:R-:W3:Y:S01]  /*11820*/  LDL.LU R29, [R1+0x284] ;  /* 0x00028400011d7983 */ /* 0x000ee20000300800 */
[-C--:B------:R-:W-:Y:S02]  /*11830*/  LEA R4, P6, R0, R3.reuse, 0x2 ;  /* 0x0000000300047211 */ /* 0x080fe400078c10ff */
[-C--:B------:R-:W-:Y:S01]  /*11840*/  LEA.HI.X.SX32 R21, R28, R2.reuse, 0x2, P4 ;  /* 0x000000021c157211 */ /* 0x080fe200020f16ff */
[----:B------:R-:W3:Y:S01]  /*11850*/  LDL.LU R24, [R1+0x280] ;  /* 0x0002800001187983 */ /* 0x000ee20000300800 */
[----:B------:R-:W-:Y:S01]  /*11860*/  LEA.HI.X.SX32 R5, R0, R2, 0x2, P6 ;  /* 0x0000000200057211 */ /* 0x000fe200030f16ff */
[----:B----4-:R-:W-:Y:S02]  /*11870*/  IMAD R17, R44, c[0x0][0x198], RZ ;  /* 0x000066002c117a24 */ /* 0x010fe400078e02ff */
[----:B------:R2:W-:Y:S04]  /*11880*/  @P1 STG.E [R20.64], R41 ;  /* 0x0000002914001986 */ /* 0x0005e8000c101906 */
[----:B------:R1:W-:Y:S01]  /*11890*/  @P2 STG.E [R4.64], R45 ;  /* 0x0000002d04002986 */ /* 0x0003e2000c101906 */
[----:B------:R-:W-:-:S03]  /*118a0*/  LEA R16, P2, R17, R3, 0x2 ;  /* 0x0000000311107211 */ /* 0x000fc600078410ff */
[----:B------:R-:W4:Y:S01]  /*118b0*/  LDL.LU R28, [R1+0x27c] ;  /* 0x00027c00011c7983 */ /* 0x000f220000300800 */
[-C--:B------:R-:W-:Y:S01]  /*118c0*/  LEA.HI.X.SX32 R17, R17, R2.reuse, 0x2, P2 ;  /* 0x0000000211117211 */ /* 0x080fe200010f16ff */
[C---:B--2---:R-:W-:Y:S01]  /*118d0*/  IMAD R20, R25.reuse, c[0x0][0x198], RZ ;  /* 0x0000660019147a24 */ /* 0x044fe200078e02ff */
[----:B------:R-:W-:Y:S02]  /*118e0*/  ISETP.LT.AND P2, PT, R25, c[0x0][0x17c], !P0 ;  /* 0x00005f0019007a0c */ /* 0x000fe40004741270 */
[----:B------:R-:W2:Y:S01]  /*118f0*/  LDL.LU R25, [R1+0x278] ;  /* 0x0002780001197983 */ /* 0x000ea20000300800 */
[CC--:B------:R-:W-:Y:S01]  /*11900*/  LEA R12, P4, R13.reuse, R3.reuse, 0x2 ;  /* 0x000000030d0c7211 */ /* 0x0c0fe200078810ff */
[C---:B------:R-:W-:Y:S01]  /*11910*/  IMAD R0, R48.reuse, c[0x0][0x198], RZ ;  /* 0x0000660030007a24 */ /* 0x040fe200078e02ff */
[----:B------:R-:W-:Y:S02]  /*11920*/  ISETP.LT.AND P1, PT, R48, c[0x0][0x17c], !P0 ;  /* 0x00005f0030007a0c */ /* 0x000fe40004721270 */
[----:B------:R-:W-:Y:S01]  /*11930*/  ISETP.LT.AND P6, PT, R44, c[0x0][0x17c], !P0 ;  /* 0x00005f002c007a0c */ /* 0x000fe200047c1270 */
[----:B------:R-:W-:Y:S01]  /*11940*/  IMAD.MOV.U32 R21, RZ, RZ, c[0x0][0x198] ;  /* 0x00006600ff157624 */ /* 0x000fe200078e00ff */
[----:B------:R-:W-:Y:S01]  /*11950*/  LEA.HI.X.SX32 R13, R13, R2, 0x2, P4 ;  /* 0x000000020d0d7211 */ /* 0x000fe200020f16ff */
[----:B------:R-:W2:Y:S01]  /*11960*/  LDL.LU R33, [R1+0x274] ;  /* 0x0002740001217983 */ /* 0x000ea20000300800 */
[----:B------:R-:W-:-:S03]  /*11970*/  LEA R8, P4, R0, R3, 0x2 ;  /* 0x0000000300087211 */ /* 0x000fc600078810ff */
[----:B------:R1:W-:Y:S01]  /*11980*/  @P3 STG.E [R12.64], R49 ;  /* 0x000000310c003986 */ /* 0x0003e2000c101906 */
[----:B------:R-:W-:Y:S01]  /*11990*/  LEA.HI.X.SX32 R9, R0, R2, 0x2, P4 ;  /* 0x0000000200097211 */ /* 0x000fe200020f16ff */
[C---:B------:R-:W-:Y:S01]  /*119a0*/  IMAD R0, R36.reuse, c[0x0][0x198], RZ ;  /* 0x0000660024007a24 */ /* 0x040fe200078e02ff */
[----:B------:R-:W-:-:S03]  /*119b0*/  ISETP.LT.AND P3, PT, R36, c[0x0][0x17c], !P0 ;  /* 0x00005f0024007a0c */ /* 0x000fc60004761270 */
[----:B------:R3:W-:Y:S01]  /*119c0*/  @P1 STG.E [R8.64], R53 ;  /* 0x0000003508001986 */ /* 0x0007e2000c101906 */
[----:B-1----:R-:W-:-:S03]  /*119d0*/  LEA R4, P1, R0, R3, 0x2 ;  /* 0x0000000300047211 */ /* 0x002fc600078210ff */
[----:B------:R1:W-:Y:S01]  /*119e0*/  @P6 STG.E [R16.64], R57 ;  /* 0x0000003910006986 */ /* 0x0003e2000c101906 */
[----:B------:R-:W-:Y:S02]  /*119f0*/  LEA.HI.X.SX32 R5, R0, R2, 0x2, P1 ;  /* 0x0000000200057211 */ /* 0x000fe400008f16ff */
[----:B------:R-:W-:-:S03]  /*11a00*/  LEA R12, P6, R20, R3, 0x2 ;  /* 0x00000003140c7211 */ /* 0x000fc600078c10ff */
[----:B------:R1:W-:Y:S01]  /*11a10*/  @P3 STG.E [R4.64], R61 ;  /* 0x0000003d04003986 */ /* 0x0003e2000c101906 */
[----:B------:R-:W-:-:S05]  /*11a20*/  LEA.HI.X.SX32 R13, R20, R2, 0x2, P6 ;  /* 0x00000002140d7211 */ /* 0x000fca00030f16ff */
[----:B------:R1:W-:Y:S01]  /*11a30*/  @P2 STG.E [R12.64], R65 ;  /* 0x000000410c002986 */ /* 0x0003e2000c101906 */
[C---:B---3--:R-:W-:Y:S01]  /*11a40*/  IMAD R0, R32.reuse, c[0x0][0x198], RZ ;  /* 0x0000660020007a24 */ /* 0x048fe200078e02ff */
[----:B------:R-:W-:Y:S02]  /*11a50*/  ISETP.LT.AND P1, PT, R32, c[0x0][0x17c], !P0 ;  /* 0x00005f0020007a0c */ /* 0x000fe40004721270 */
[----:B------:R-:W3:Y:S01]  /*11a60*/  LDL.LU R32, [R1+0x26c] ;  /* 0x00026c0001207983 */ /* 0x000ee20000300800 */
[----:B------:R-:W-:Y:S01]  /*11a70*/  IMAD R20, R21, 0x2, R0 ;  /* 0x0000000215147824 */ /* 0x000fe200078e0200 */
[----:B------:R-:W-:-:S04]  /*11a80*/  LEA R8, P3, R0, R3, 0x2 ;  /* 0x0000000300087211 */ /* 0x000fc800078610ff */
[-C--:B------:R-:W-:Y:S01]  /*11a90*/  LEA.HI.X.SX32 R9, R0, R2.reuse, 0x2, P3 ;  /* 0x0000000200097211 */ /* 0x080fe200018f16ff */
[----:B------:R-:W-:Y:S01]  /*11aa0*/  IMAD R0, R21, 0x2, R20 ;  /* 0x0000000215007824 */ /* 0x000fe200078e0214 */
[-C--:B-1----:R-:W-:Y:S02]  /*11ab0*/  LEA R16, P6, R20, R3.reuse, 0x2 ;  /* 0x0000000314107211 */ /* 0x082fe400078c10ff */
[----:B------:R-:W-:Y:S02]  /*11ac0*/  ISETP.LT.AND P3, PT, R29, c[0x0][0x17c], !P0 ;  /* 0x00005f001d007a0c */ /* 0x000fe40004761270 */
[----:B------:R-:W3:Y:S01]  /*11ad0*/  LDL.LU R29, [R1+0x268] ;  /* 0x00026800011d7983 */ /* 0x000ee20000300800 */
[----:B------:R-:W-:Y:S02]  /*11ae0*/  ISETP.LT.AND P2, PT, R24, c[0x0][0x17c], !P0 ;  /* 0x00005f0018007a0c */ /* 0x000fe40004741270 */
[----:B------:R-:W-:Y:S01]  /*11af0*/  LEA.HI.X.SX32 R17, R20, R2, 0x2, P6 ;  /* 0x0000000214117211 */ /* 0x000fe200030f16ff */
[----:B------:R-:W3:Y:S01]  /*11b00*/  LDL.LU R24, [R1+0x264] ;  /* 0x0002640001187983 */ /* 0x000ee20000300800 */
[----:B------:R-:W-:Y:S01]  /*11b10*/  LEA R4, P6, R0, R3, 0x2 ;  /* 0x0000000300047211 */ /* 0x000fe200078c10ff */
[----:B------:R-:W-:-:S03]  /*11b20*/  IMAD R20, R21, 0x2, R0 ;  /* 0x0000000215147824 */ /* 0x000fc600078e0200 */
[-C--:B------:R-:W-:Y:S01]  /*11b30*/  LEA.HI.X.SX32 R5, R0, R2.reuse, 0x2, P6 ;  /* 0x0000000200057211 */ /* 0x080fe200030f16ff */
[----:B------:R-:W-:Y:S01]  /*11b40*/  @P1 STG.E [R8.64], R14 ;  /* 0x0000000e08001986 */ /* 0x000fe2000c101906 */
[----:B------:R-:W-:Y:S02]  /*11b50*/  LEA R12, P6, R20, R3, 0x2 ;  /* 0x00000003140c7211 */ /* 0x000fe400078c10ff */
[----:B----4-:R-:W-:Y:S01]  /*11b60*/  ISETP.LT.AND P1, PT, R28, c[0x0][0x17c], !P0 ;  /* 0x00005f001c007a0c */ /* 0x010fe20004721270 */
[----:B------:R1:W-:Y:S01]  /*11b70*/  @P5 STG.E [R16.64], R18 ;  /* 0x0000001210005986 */ /* 0x0003e2000c101906 */
[----:B------:R-:W-:Y:S01]  /*11b80*/  IMAD R0, R21, 0x2, R20 ;  /* 0x0000000215007824 */ /* 0x000fe200078e0214 */
[----:B------:R-:W-:Y:S02]  /*11b90*/  LEA.HI.X.SX32 R13, R20, R2, 0x2, P6 ;  /* 0x00000002140d7211 */ /* 0x000fe400030f16ff */
[----:B------:R-:W4:Y:S01]  /*11ba0*/  LDL.LU R28, [R1+0x260] ;  /* 0x00026000011c7983 */ /* 0x000f220000300800 */
[----:B--2---:R-:W-:-:S03]  /*11bb0*/  ISETP.LT.AND P5, PT, R25, c[0x0][0x17c], !P0 ;  /* 0x00005f0019007a0c */ /* 0x004fc600047a1270 */
[----:B------:R-:W2:Y:S04]  /*11bc0*/  LDL.LU R25, [R1+0x25c] ;  /* 0x00025c0001197983 */ /* 0x000ea80000300800 */
[----:B------:R-:W2:Y:S04]  /*11bd0*/  LDL.LU R20, [R1+0x258] ;  /* 0x0002580001147983 */ /* 0x000ea80000300800 */
[----:B-1----:R-:W4:Y:S01]  /*11be0*/  LDL.LU R18, [R1+0x254] ;  /* 0x0002540001127983 */ /* 0x002f220000300800 */
[----:B------:R-:W-:Y:S01]  /*11bf0*/  ISETP.LT.AND P4, PT, R40, c[0x0][0x17c], !P0 ;  /* 0x00005f0028007a0c */ /* 0x000fe20004781270 */
[----:B------:R-:W-:Y:S01]  /*11c00*/  IMAD R14, R21, 0x2, R0 ;  /* 0x00000002150e7824 */ /* 0x000fe200078e0200 */
[----:B------:R-:W-:-:S04]  /*11c10*/  LEA R8, P6, R0, R3, 0x2 ;  /* 0x0000000300087211 */ /* 0x000fc800078c10ff */
[----:B------:R-:W-:Y:S01]  /*11c20*/  LEA.HI.X.SX32 R9, R0, R2, 0x2, P6 ;  /* 0x0000000200097211 */ /* 0x000fe200030f16ff */
[----:B------:R-:W-:Y:S01]  /*11c30*/  IMAD R0, R21, 0x2, R14 ;  /* 0x0000000215007824 */ /* 0x000fe200078e020e */
[----:B------:R-:W-:-:S04]  /*11c40*/  LEA R16, P6, R14, R3, 0x2 ;  /* 0x000000030e107211 */ /* 0x000fc800078c10ff */
[----:B------:R-:W-:Y:S01]  /*11c50*/  LEA.HI.X.SX32 R17, R14, R2, 0x2, P6 ;  /* 0x000000020e117211 */ /* 0x000fe200030f16ff */
[----:B------:R1:W-:Y:S04]  /*11c60*/  @P4 STG.E [R4.64], R6 ;  /* 0x0000000604004986 */ /* 0x0003e8000c101906 */
[----:B------:R1:W-:Y:S02]  /*11c70*/  @P3 STG.E [R12.64], R10 ;  /* 0x0000000a0c003986 */ /* 0x0003e4000c101906 */
[----:B-1----:R-:W-:Y:S01]  /*11c80*/  LEA R4, P6, R0, R3, 0x2 ;  /* 0x0000000300047211 */ /* 0x002fe200078c10ff */
[----:B------:R-:W-:-:S03]  /*11c90*/  IMAD R6, R21, 0x2, R0 ;  /* 0x0000000215067824 */ /* 0x000fc600078e0200 */
[-C--:B------:R-:W-:Y:S01]  /*11ca0*/  LEA.HI.X.SX32 R5, R0, R2.reuse, 0x2, P6 ;  /* 0x0000000200057211 */ /* 0x080fe200030f16ff */
[----:B------:R-:W4:Y:S01]  /*11cb0*/  LDL.LU R10, [R1+0x250] ;  /* 0x00025000010a7983 */ /* 0x000f220000300800 */
[CC--:B------:R-:W-:Y:S01]  /*11cc0*/  LEA R12, P6, R6.reuse, R3.reuse, 0x2 ;  /* 0x00000003060c7211 */ /* 0x0c0fe200078c10ff */
[----:B------:R-:W-:Y:S01]  /*11cd0*/  IMAD R0, R21, 0x2, R6 ;  /* 0x0000000215007824 */ /* 0x000fe200078e0206 */
[----:B------:R-:W-:Y:S01]  /*11ce0*/  ISETP.LT.AND P4, PT, R33, c[0x0][0x17c], !P0 ;  /* 0x00005f0021007a0c */ /* 0x000fe20004781270 */
[----:B------:R1:W-:Y:S01]  /*11cf0*/  @P2 STG.E [R8.64], R22 ;  /* 0x0000001608002986 */ /* 0x0003e2000c101906 */
[----:B------:R-:W-:Y:S01]  /*11d00*/  LEA.HI.X.SX32 R13, R6, R2, 0x2, P6 ;  /* 0x00000002060d7211 */ /* 0x000fe200030f16ff */
[----:B------:R-:W-:Y:S02]  /*11d10*/  IMAD R6, R21, 0x2, R0 ;  /* 0x0000000215067824 */ /* 0x000fe400078e0200 */
[----:B------:R1:W-:Y:S02]  /*11d20*/  @P1 STG.E [R16.64], R30 ;  /* 0x0000001e10001986 */ /* 0x0003e4000c101906 */
[----:B-1----:R-:W-:-:S04]  /*11d30*/  LEA R8, P6, R0, R3, 0x2 ;  /* 0x0000000300087211 */ /* 0x002fc800078c10ff */
[-C--:B------:R-:W-:Y:S02]  /*11d40*/  LEA.HI.X.SX32 R9, R0, R2.reuse, 0x2, P6 ;  /* 0x0000000200097211 */ /* 0x080fe400030f16ff */
[C---:B------:R-:W-:Y:S01]  /*11d50*/  LEA R16, P6, R6.reuse, R3, 0x2 ;  /* 0x0000000306107211 */ /* 0x040fe200078c10ff */
[----:B------:R1:W-:Y:S03]  /*11d60*/  @P5 STG.E [R4.64], R26 ;  /* 0x0000001a04005986 */ /* 0x0003e6000c101906 */
[----:B------:R-:W-:Y:S01]  /*11d70*/  LEA.HI.X.SX32 R17, R6, R2, 0x2, P6 ;  /* 0x0000000206117211 */ /* 0x000fe200030f16ff */
[----:B------:R1:W-:Y:S01]  /*11d80*/  @P4 STG.E [R12.64], R38 ;  /* 0x000000260c004986 */ /* 0x0003e2000c101906 */
[----:B---3--:R-:W-:Y:S02]  /*11d90*/  ISETP.LT.AND P3, PT, R32, c[0x0][0x17c], !P0 ;  /* 0x00005f0020007a0c */ /* 0x008fe40004761270 */
[----:B------:R-:W-:-:S02]  /*11da0*/  ISETP.LT.AND P2, PT, R29, c[0x0][0x17c], !P0 ;  /* 0x00005f001d007a0c */ /* 0x000fc40004741270 */
[----:B------:R-:W-:Y:S02]  /*11db0*/  ISETP.LT.AND P1, PT, R24, c[0x0][0x17c], !P0 ;  /* 0x00005f0018007a0c */ /* 0x000fe40004721270 */
[----:B------:R-:W3:Y:S04]  /*11dc0*/  LDL.LU R24, [R1+0x24c] ;  /* 0x00024c0001187983 */ /* 0x000ee80000300800 */
[----:B------:R-:W3:Y:S04]  /*11dd0*/  LDL.LU R14, [R1+0x248] ;  /* 0x00024800010e7983 */ /* 0x000ee80000300800 */
[----:B------:R1:W-:Y:S04]  /*11de0*/  @P3 STG.E [R8.64], R34 ;  /* 0x0000002208003986 */ /* 0x0003e8000c101906 */
[----:B------:R-:W3:Y:S04]  /*11df0*/  LDL.LU R22, [R1+0x244] ;  /* 0x0002440001167983 */ /* 0x000ee80000300800 */
[----:B------:R1:W-:Y:S01]  /*11e00*/  @P2 STG.E [R16.64], R42 ;  /* 0x0000002a10002986 */ /* 0x0003e2000c101906 */
[----:B--2---:R-:W-:-:S03]  /*11e10*/  ISETP.LT.AND P3, PT, R20, c[0x0][0x17c], !P0 ;  /* 0x00005f0014007a0c */ /* 0x004fc60004761270 */
[----:B------:R-:W2:Y:S01]  /*11e20*/  LDL.LU R20, [R1+0x240] ;  /* 0x0002400001147983 */ /* 0x000ea20000300800 */
[----:B----4-:R-:W-:-:S03]  /*11e30*/  ISETP.LT.AND P2, PT, R18, c[0x0][0x17c], !P0 ;  /* 0x00005f0012007a0c */ /* 0x010fc60004741270 */
[----:B------:R-:W4:Y:S01]  /*11e40*/  LDL.LU R18, [R1+0x23c] ;  /* 0x00023c0001127983 */ /* 0x000f220000300800 */
[----:B------:R-:W-:-:S04]  /*11e50*/  IMAD R0, R21, 0x2, R6 ;  /* 0x0000000215007824 */ /* 0x000fc800078e0206 */
[----:B------:R-:W-:Y:S01]  /*11e60*/  IMAD R6, R21, 0x2, R0 ;  /* 0x0000000215067824 */ /* 0x000fe200078e0200 */
[----:B-1----:R-:W-:-:S04]  /*11e70*/  LEA R4, P6, R0, R3, 0x2 ;  /* 0x0000000300047211 */ /* 0x002fc800078c10ff */
[-C--:B------:R-:W-:Y:S01]  /*11e80*/  LEA.HI.X.SX32 R5, R0, R2.reuse, 0x2, P6 ;  /* 0x0000000200057211 */ /* 0x080fe200030f16ff */
[C---:B------:R-:W-:Y:S01]  /*11e90*/  IMAD R0, R21.reuse, 0x2, R6 ;  /* 0x0000000215007824 */ /* 0x040fe200078e0206 */
[-C--:B------:R-:W-:Y:S02]  /*11ea0*/  LEA R12, P6, R6, R3.reuse, 0x2 ;  /* 0x00000003060c7211 */ /* 0x080fe400078c10ff */
[----:B------:R-:W-:Y:S02]  /*11eb0*/  ISETP.LT.AND P5, PT, R28, c[0x0][0x17c], !P0 ;  /* 0x00005f001c007a0c */ /* 0x000fe400047a1270 */
[-C--:B------:R-:W-:Y:S01]  /*11ec0*/  LEA.HI.X.SX32 R13, R6, R2.reuse, 0x2, P6 ;  /* 0x00000002060d7211 */ /* 0x080fe200030f16ff */
[----:B------:R-:W-:Y:S01]  /*11ed0*/  IMAD R6, R21, 0x2, R0 ;  /* 0x0000000215067824 */ /* 0x000fe200078e0200 */
[----:B------:R-:W-:Y:S02]  /*11ee0*/  ISETP.LT.AND P4, PT, R25, c[0x0][0x17c], !P0 ;  /* 0x00005f0019007a0c */ /* 0x000fe40004781270 */
[CC--:B------:R-:W-:Y:S01]  /*11ef0*/  LEA R8, P6, R0.reuse, R3.reuse, 0x2 ;  /* 0x0000000300087211 */ /* 0x0c0fe200078c10ff */
[----:B------:R1:W-:Y:S03]  /*11f00*/  @P1 STG.E [R4.64], R46 ;  /* 0x0000002e04001986 */ /* 0x0003e6000c101906 */
[----:B------:R-:W-:Y:S01]  /*11f10*/  LEA.HI.X.SX32 R9, R0, R2, 0x2, P6 ;  /* 0x0000000200097211 */ /* 0x000fe200030f16ff */
[----:B------:R-:W-:Y:S01]  /*11f20*/  IMAD R0, R21, 0x2, R6 ;  /* 0x0000000215007824 */ /* 0x000fe200078e0206 */
[----:B------:R-:W-:-:S02]  /*11f30*/  LEA R16, P6, R6, R3, 0x2 ;  /* 0x0000000306107211 */ /* 0x000fc400078c10ff */
[----:B------:R-:W-:Y:S02]  /*11f40*/  ISETP.LT.AND P1, PT, R10, c[0x0][0x17c], !P0 ;  /* 0x00005f000a007a0c */ /* 0x000fe40004721270 */
[----:B------:R-:W4:Y:S01]  /*11f50*/  LDL.LU R10, [R1+0x238] ;  /* 0x00023800010a7983 */ /* 0x000f220000300800 */
[-C--:B------:R-:W-:Y:S01]  /*11f60*/  LEA.HI.X.SX32 R17, R6, R2.reuse, 0x2, P6 ;  /* 0x0000000206117211 */ /* 0x080fe200030f16ff */
[----:B------:R-:W-:Y:S01]  /*11f70*/  IMAD R6, R21, 0x2, R0 ;  /* 0x0000000215067824 */ /* 0x000fe200078e0200 */
[CC--:B-1----:R-:W-:Y:S01]  /*11f80*/  LEA R4, P6, R0.reuse, R3.reuse, 0x2 ;  /* 0x0000000300047211 */ /* 0x0c2fe200078c10ff */
[----:B------:R1:W-:Y:S03]  /*11f90*/  @P5 STG.E [R12.64], R50 ;  /* 0x000000320c005986 */ /* 0x0003e6000c101906 */
[----:B------:R-:W-:Y:S01]  /*11fa0*/  LEA.HI.X.SX32 R5, R0, R2, 0x2, P6 ;  /* 0x0000000200057211 */ /* 0x000fe200030f16ff */
[----:B------:R2:W-:Y:S01]  /*11fb0*/  @P4 STG.E [R8.64], R54 ;  /* 0x0000003608004986 */ /* 0x0005e2000c101906 */
[----:B-1----:R-:W-:-:S03]  /*11fc0*/  LEA R12, P6, R6, R3, 0x2 ;  /* 0x00000003060c7211 */ /* 0x002fc600078c10ff */
[----:B------:R1:W-:Y:S01]  /*11fd0*/  @P3 STG.E [R16.64], R58 ;  /* 0x0000003a10003986 */ /* 0x0003e2000c101906 */
[----:B------:R-:W-:-:S03]  /*11fe0*/  LEA.HI.X.SX32 R13, R6, R2, 0x2, P6 ;  /* 0x00000002060d7211 */ /* 0x000fc600030f16ff */
[----:B------:R1:W-:Y:S04]  /*11ff0*/  @P2 STG.E [R4.64], R62 ;  /* 0x0000003e04002986 */ /* 0x0003e8000c101906 */
[----:B------:R1:W-:Y:S01]  /*12000*/  @P1 STG.E [R12.64], R66 ;  /* 0x000000420c001986 */ /* 0x0003e2000c101906 */
[----:B---3--:R-:W-:-:S03]  /*12010*/  ISETP.LT.AND P5, PT, R24, c[0x0][0x17c], !P0 ;  /* 0x00005f0018007a0c */ /* 0x008fc600047a1270 */
[----:B------:R-:W3:Y:S01]  /*12020*/  LDL.LU R24, [R1+0x234] ;  /* 0x0002340001187983 */ /* 0x000ee20000300800 */
[----:B------:R-:W-:-:S03]  /*12030*/  ISETP.LT.AND P4, PT, R14, c[0x0][0x17c], !P0 ;  /* 0x00005f000e007a0c */ /* 0x000fc60004781270 */
[----:B------:R-:W3:Y:S01]  /*12040*/  LDL.LU R14, [R1+0x230] ;  /* 0x00023000010e7983 */ /* 0x000ee20000300800 */
[----:B------:R-:W-:-:S03]  /*12050*/  ISETP.LT.AND P3, PT, R22, c[0x0][0x17c], !P0 ;  /* 0x00005f0016007a0c */ /* 0x000fc60004761270 */
[----:B------:R-:W3:Y:S01]  /*12060*/  LDL.LU R22, [R1+0x22c] ;  /* 0x00022c0001167983 */ /* 0x000ee20000300800 */
[----:B--2---:R-:W-:-:S03]  /*12070*/  ISETP.LT.AND P2, PT, R20, c[0x0][0x17c], !P0 ;  /* 0x00005f0014007a0c */ /* 0x004fc60004741270 */
[----:B------:R-:W2:Y:S01]  /*12080*/  LDL.LU R20, [R1+0x228] ;  /* 0x0002280001147983 */ /* 0x000ea20000300800 */
[----:B----4-:R-:W-:-:S03]  /*12090*/  ISETP.LT.AND P1, PT, R18, c[0x0][0x17c], !P0 ;  /* 0x00005f0012007a0c */ /* 0x010fc60004721270 */
[----:B------:R-:W4:Y:S01]  /*120a0*/  LDL.LU R18, [R1+0x224] ;  /* 0x0002240001127983 */ /* 0x000f220000300800 */
[----:B------:R-:W-:-:S04]  /*120b0*/  IMAD R0, R21, 0x2, R6 ;  /* 0x0000000215007824 */ /* 0x000fc800078e0206 */
[----:B------:R-:W-:Y:S01]  /*120c0*/  IMAD R6, R21, 0x2, R0 ;  /* 0x0000000215067824 */ /* 0x000fe200078e0200 */
[----:B------:R-:W-:-:S04]  /*120d0*/  LEA R8, P6, R0, R3, 0x2 ;  /* 0x0000000300087211 */ /* 0x000fc800078c10ff */
[----:B------:R-:W-:Y:S01]  /*120e0*/  LEA.HI.X.SX32 R9, R0, R2, 0x2, P6 ;  /* 0x0000000200097211 */ /* 0x000fe200030f16ff */
[----:B------:R-:W-:Y:S01]  /*120f0*/  IMAD R0, R21, 0x2, R6 ;  /* 0x0000000215007824 */ /* 0x000fe200078e0206 */
[----:B-1----:R-:W-:-:S04]  /*12100*/  LEA R16, P6, R6, R3, 0x2 ;  /* 0x0000000306107211 */ /* 0x002fc800078c10ff */
[-C--:B------:R-:W-:Y:S01]  /*12110*/  LEA.HI.X.SX32 R17, R6, R2.reuse, 0x2, P6 ;  /* 0x0000000206117211 */ /* 0x080fe200030f16ff */
[C---:B------:R-:W-:Y:S01]  /*12120*/  IMAD R6, R21.reuse, 0x2, R0 ;  /* 0x0000000215067824 */ /* 0x040fe200078e0200 */
[CC--:B------:R-:W-:Y:S01]  /*12130*/  LEA R4, P6, R0.reuse, R3.reuse, 0x2 ;  /* 0x0000000300047211 */ /* 0x0c0fe200078c10ff */
[----:B------:R1:W-:Y:S03]  /*12140*/  @P5 STG.E [R8.64], R15 ;  /* 0x0000000f08005986 */ /* 0x0003e6000c101906 */
[----:B------:R-:W-:Y:S01]  /*12150*/  LEA.HI.X.SX32 R5, R0, R2, 0x2, P6 ;  /* 0x0000000200057211 */ /* 0x000fe200030f16ff */
[----:B------:R-:W-:Y:S01]  /*12160*/  IMAD R0, R21, 0x2, R6 ;  /* 0x0000000215007824 */ /* 0x000fe200078e0206 */
[----:B------:R-:W-:Y:S02]  /*12170*/  LEA R12, P6, R6, R3, 0x2 ;  /* 0x00000003060c7211 */ /* 0x000fe400078c10ff */
[----:B------:R-:W-:-:S02]  /*12180*/  ISETP.LT.AND P5, PT, R10, c[0x0][0x17c], !P0 ;  /* 0x00005f000a007a0c */ /* 0x000fc400047a1270 */
[----:B------:R-:W2:Y:S01]  /*12190*/  LDL.LU R10, [R1+0x220] ;  /* 0x00022000010a7983 */ /* 0x000ea20000300800 */
[-C--:B------:R-:W-:Y:S01]  /*121a0*/  LEA.HI.X.SX32 R13, R6, R2.reuse, 0x2, P6 ;  /* 0x00000002060d7211 */ /* 0x080fe200030f16ff */
[----:B------:R-:W-:Y:S01]  /*121b0*/  IMAD R6, R21, 0x2, R0 ;  /* 0x0000000215067824 */ /* 0x000fe200078e0200 */
[C---:B-1----:R-:W-:Y:S01]  /*121c0*/  LEA R8, P6, R0.reuse, R3, 0x2 ;  /* 0x0000000300087211 */ /* 0x042fe200078c10ff */
[----:B------:R1:W-:Y:S03]  /*121d0*/  @P4 STG.E [R16.64], R19 ;  /* 0x0000001310004986 */ /* 0x0003e6000c101906 */
[----:B------:R-:W-:Y:S01]  /*121e0*/  LEA.HI.X.SX32 R9, R0, R2, 0x2, P6 ;  /* 0x0000000200097211 */ /* 0x000fe200030f16ff */
[----:B------:R1:W-:Y:S04]  /*121f0*/  @P3 STG.E [R4.64], R7 ;  /* 0x0000000704003986 */ /* 0x0003e8000c101906 */
[----:B------:R3:W-:Y:S04]  /*12200*/  @P2 STG.E [R12.64], R11 ;  /* 0x0000000b0c002986 */ /* 0x0007e8000c101906 */
[----:B------:R3:W-:Y:S04]  /*12210*/  @P1 STG.E [R8.64], R23 ;  /* 0x0000001708001986 */ /* 0x0007e8000c101906 */
[----:B-1----:R-:W2:Y:S04]  /*12220*/  LDL.LU R19, [R1+0x21c] ;  /* 0x00021c0001137983 */ /* 0x002ea80000300800 */
[----:B------:R-:W2:Y:S01]  /*12230*/  LDL.LU R16, [R1+0x218] ;  /* 0x0002180001107983 */ /* 0x000ea20000300800 */
[----:B---3--:R-:W-:-:S02]  /*12240*/  ISETP.LT.AND P3, PT, R14, c[0x0][0x17c], !P0 ;  /* 0x00005f000e007a0c */ /* 0x008fc40004761270 */
[----:B------:R-:W-:-:S04]  /*12250*/  LEA R14, P6, R6, R3, 0x2 ;  /* 0x00000003060e7211 */ /* 0x000fc800078c10ff */
[----:B------:R-:W-:-:S05]  /*12260*/  LEA.HI.X.SX32 R15, R6, R2, 0x2, P6 ;  /* 0x00000002060f7211 */ /* 0x000fca00030f16ff */
[----:B------:R1:W-:Y:S01]  /*12270*/  @P5 STG.E [R14.64], R31 ;  /* 0x0000001f0e005986 */ /* 0x0003e2000c101906 */
[----:B----4-:R-:W-:-:S03]  /*12280*/  ISETP.LT.AND P5, PT, R18, c[0x0][0x17c], !P0 ;  /* 0x00005f0012007a0c */ /* 0x010fc600047a1270 */
[----:B------:R-:W3:Y:S04]  /*12290*/  LDL.LU R18, [R1+0x214] ;  /* 0x0002140001127983 */ /* 0x000ee80000300800 */
[----:B------:R-:W4:Y:S01]  /*122a0*/  LDL.LU R17, [R1+0x210] ;  /* 0x0002100001117983 */ /* 0x000f220000300800 */
[----:B------:R-:W-:Y:S01]  /*122b0*/  IMAD R0, R21, 0x2, R6 ;  /* 0x0000000215007824 */ /* 0x000fe200078e0206 */
[----:B------:R-:W-:-:S03]  /*122c0*/  ISETP.LT.AND P4, PT, R24, c[0x0][0x17c], !P0 ;  /* 0x00005f0018007a0c */ /* 0x000fc60004781270 */
[----:B------:R-:W-:Y:S01]  /*122d0*/  IMAD R7, R21, 0x2, R0 ;  /* 0x0000000215077824 */ /* 0x000fe200078e0200 */
[----:B------:R-:W-:-:S04]  /*122e0*/  LEA R4, P6, R0, R3, 0x2 ;  /* 0x0000000300047211 */ /* 0x000fc800078c10ff */
[----:B------:R-:W-:Y:S01]  /*122f0*/  LEA.HI.X.SX32 R5, R0, R2, 0x2, P6 ;  /* 0x0000000200057211 */ /* 0x000fe200030f16ff */
[----:B------:R-:W-:Y:S01]  /*12300*/  IMAD R0, R21, 0x2, R7 ;  /* 0x0000000215007824 */ /* 0x000fe200078e0207 */
[----:B------:R-:W-:-:S04]  /*12310*/  LEA R6, P6, R7, R3, 0x2 ;  /* 0x0000000307067211 */ /* 0x000fc800078c10ff */
[-C--:B------:R-:W-:Y:S01]  /*12320*/  LEA.HI.X.SX32 R7, R7, R2.reuse, 0x2, P6 ;  /* 0x0000000207077211 */ /* 0x080fe200030f16ff */
[C---:B------:R-:W-:Y:S01]  /*12330*/  IMAD R11, R21.reuse, 0x2, R0 ;  /* 0x00000002150b7824 */ /* 0x040fe200078e0200 */
[----:B------:R-:W-:Y:S02]  /*12340*/  LEA R8, P6, R0, R3, 0x2 ;  /* 0x0000000300087211 */ /* 0x000fe400078c10ff */
[----:B------:R-:W-:Y:S02]  /*12350*/  ISETP.LT.AND P2, PT, R22, c[0x0][0x17c], !P0 ;  /* 0x00005f0016007a0c */ /* 0x000fe40004741270 */
[----:B--2---:R-:W-:Y:S01]  /*12360*/  ISETP.LT.AND P1, PT, R20, c[0x0][0x17c], !P0 ;  /* 0x00005f0014007a0c */ /* 0x004fe20004721270 */
[----:B------:R-:W-:Y:S01]  /*12370*/  @P4 STG.E [R4.64], R27 ;  /* 0x0000001b04004986 */ /* 0x000fe2000c101906 */
[----:B------:R-:W-:Y:S01]  /*12380*/  LEA.HI.X.SX32 R9, R0, R2, 0x2, P6 ;  /* 0x0000000200097211 */ /* 0x000fe200030f16ff */
[----:B------:R-:W-:Y:S01]  /*12390*/  IMAD R0, R21, 0x2, R11 ;  /* 0x0000000215007824 */ /* 0x000fe200078e020b */
[----:B------:R-:W-:-:S02]  /*123a0*/  ISETP.LT.AND P4, PT, R10, c[0x0][0x17c], !P0 ;  /* 0x00005f000a007a0c */ /* 0x000fc40004781270 */
[----:B------:R-:W-:Y:S01]  /*123b0*/  LEA R10, P6, R11, R3, 0x2 ;  /* 0x000000030b0a7211 */ /* 0x000fe200078c10ff */
[----:B------:R-:W-:-:S03]  /*123c0*/  IMAD R13, R21, 0x2, R0 ;  /* 0x00000002150d7824 */ /* 0x000fc600078e0200 */
[----:B------:R-:W-:Y:S01]  /*123d0*/  LEA.HI.X.SX32 R11, R11, R2, 0x2, P6 ;  /* 0x000000020b0b7211 */ /* 0x000fe200030f16ff */
[C---:B-1----:R-:W-:Y:S01]  /*123e0*/  IMAD R14, R21.reuse, 0x2, R13 ;  /* 0x00000002150e7824 */ /* 0x042fe200078e020d */
[----:B------:R1:W-:Y:S04]  /*123f0*/  @P3 STG.E [R6.64], R39 ;  /* 0x0000002706003986 */ /* 0x0003e8000c101906 */
[----:B------:R2:W-:Y:S01]  /*12400*/  @P2 STG.E [R8.64], R35 ;  /* 0x0000002308002986 */ /* 0x0005e2000c101906 */
[----:B------:R-:W-:-:S03]  /*12410*/  IMAD R15, R21, 0x2, R14 ;  /* 0x00000002150f7824 */ /* 0x000fc600078e020e */
[----:B------:R2:W-:Y:S01]  /*12420*/  @P1 STG.E [R10.64], R43 ;  /* 0x0000002b0a001986 */ /* 0x0005e2000c101906 */
[CC--:B-1----:R-:W-:Y:S02]  /*12430*/  LEA R6, P1, R13.reuse, R3.reuse, 0x2 ;  /* 0x000000030d067211 */ /* 0x0c2fe400078210ff */
[CC--:B------:R-:W-:Y:S02]  /*12440*/  LEA R4, P6, R0.reuse, R3.reuse, 0x2 ;  /* 0x0000000300047211 */ /* 0x0c0fe400078c10ff */
[-C--:B------:R-:W-:Y:S02]  /*12450*/  LEA.HI.X.SX32 R7, R13, R2.reuse, 0x2, P1 ;  /* 0x000000020d077211 */ /* 0x080fe400008f16ff */
[----:B--2---:R-:W-:Y:S02]  /*12460*/  LEA R8, P1, R15, R3, 0x2 ;  /* 0x000000030f087211 */ /* 0x004fe400078210ff */
[----:B------:R-:W-:Y:S02]  /*12470*/  ISETP.LT.AND P3, PT, R19, c[0x0][0x17c], !P0 ;  /* 0x00005f0013007a0c */ /* 0x000fe40004761270 */
[----:B------:R-:W-:Y:S01]  /*12480*/  LEA.HI.X.SX32 R5, R0, R2, 0x2, P6 ;  /* 0x0000000200057211 */ /* 0x000fe200030f16ff */
[----:B------:R-:W-:Y:S01]  /*12490*/  IMAD R0, R21, 0x2, R15 ;  /* 0x0000000215007824 */ /* 0x000fe200078e020f */
[----:B------:R-:W-:-:S02]  /*124a0*/  ISETP.LT.AND P2, PT, R16, c[0x0][0x17c], !P0 ;  /* 0x00005f0010007a0c */ /* 0x000fc40004741270 */
[CC--:B------:R-:W-:Y:S02]  /*124b0*/  LEA R12, P6, R14.reuse, R3.reuse, 0x2 ;  /* 0x000000030e0c7211 */ /* 0x0c0fe400078c10ff */
[-C--:B------:R-:W-:Y:S02]  /*124c0*/  LEA.HI.X.SX32 R9, R15, R2.reuse, 0x2, P1 ;  /* 0x000000020f097211 */ /* 0x080fe400008f16ff */
[-C--:B------:R-:W-:Y:S02]  /*124d0*/  LEA.HI.X.SX32 R13, R14, R2.reuse, 0x2, P6 ;  /* 0x000000020e0d7211 */ /* 0x080fe400030f16ff */
[C---:B------:R-:W-:Y:S01]  /*124e0*/  LEA R14, P6, R0.reuse, R3, 0x2 ;  /* 0x00000003000e7211 */ /* 0x040fe200078c10ff */
[----:B------:R-:W-:Y:S01]  /*124f0*/  IMAD R16, R21, 0x2, R0 ;  /* 0x0000000215107824 */ /* 0x000fe200078e0200 */
[----:B------:R1:W-:Y:S02]  /*12500*/  @P5 STG.E [R4.64], R47 ;  /* 0x0000002f04005986 */ /* 0x0003e4000c101906 */
[----:B------:R-:W-:-:S02]  /*12510*/  LEA.HI.X.SX32 R15, R0, R2, 0x2, P6 ;  /* 0x00000002000f7211 */ /* 0x000fc400030f16ff */
[----:B------:R1:W-:Y:S01]  /*12520*/  @P4 STG.E [R6.64], R51 ;  /* 0x0000003306004986 */ /* 0x0003e2000c101906 */
[----:B------:R-:W-:-:S03]  /*12530*/  LEA R10, P6, R16, R3, 0x2 ;  /* 0x00000003100a7211 */ /* 0x000fc600078c10ff */
[----:B------:R1:W-:Y:S04]  /*12540*/  @P3 STG.E [R12.64], R55 ;  /* 0x000000370c003986 */ /* 0x0003e8000c101906 */
[----:B------:R1:W-:Y:S01]  /*12550*/  @P2 STG.E [R8.64], R59 ;  /* 0x0000003b08002986 */ /* 0x0003e2000c101906 */
[----:B------:R-:W-:Y:S02]  /*12560*/  LEA.HI.X.SX32 R11, R16, R2, 0x2, P6 ;  /* 0x00000002100b7211 */ /* 0x000fe400030f16ff */
[----:B---3--:R-:W-:Y:S02]  /*12570*/  ISETP.LT.AND P1, PT, R18, c[0x0][0x17c], !P0 ;  /* 0x00005f0012007a0c */ /* 0x008fe40004721270 */
[----:B----4-:R-:W-:-:S11]  /*12580*/  ISETP.LT.AND P0, PT, R17, c[0x0][0x17c], !P0 ;  /* 0x00005f0011007a0c */ /* 0x010fd60004701270 */
[----:B------:R1:W-:Y:S02]  /*12590*/  @P1 STG.E [R14.64], R63 ;  /* 0x0000003f0e001986 */ /* 0x0003e4000c101906 */
[----:B------:R-:W-:Y:S05]  /*125a0*/  @!P0 EXIT ;  /* 0x000000000000894d */ /* 0x000fea0003800000 */
[----:B------:R-:W-:Y:S01]  /*125b0*/  STG.E [R10.64], R67 ;  /* 0x000000430a007986 */ /* 0x000fe2000c101906 */
[----:B------:R-:W-:Y:S05]  /*125c0*/  EXIT ;  /* 0x000000000000794d */ /* 0x000fea0003800000 */
.L_x_3:
[----:B------:R-:W-:-:S00]  /*125d0*/  BRA `(.L_x_3) ;  /* 0xfffffff000007947 */ /* 0x000fc0000383ffff */
[----:B------:R-:W-:-:S00]  /*125e0*/  NOP ;  /* 0x0000000000007918 */ /* 0x000fc00000000000 */
        /* <DEDUP_REMOVED lines=9> */
.L_x_4:


//--------------------- .nv.shared.matmul_kernel  --------------------------
	.section	.nv.shared.matmul_kernel,"aw",@nobits
	.sectionflags	@""
	.align	16
